def matmul_kernel(
    a_ptr,
    b_ptr,
    c_ptr,
    M,
    N,
    K,
    stride_am,
    stride_ak,
    stride_bk,
    stride_bn,
    stride_cm,
    stride_cn,
    BLOCK_M: tl.constexpr,
    BLOCK_N: tl.constexpr,
    BLOCK_K: tl.constexpr,
    GROUP_M: tl.constexpr,
):
    pid = tl.program_id(axis=0)
    num_pid_m = tl.cdiv(M, BLOCK_M)
    num_pid_n = tl.cdiv(N, BLOCK_N)
    num_pid_in_group = GROUP_M * num_pid_n
    group_id = pid // num_pid_in_group
    first_pid_m = group_id * GROUP_M
    group_size_m = min(num_pid_m - first_pid_m, GROUP_M)
    pid_m = first_pid_m + ((pid % num_pid_in_group) % group_size_m)
    pid_n = (pid % num_pid_in_group) // group_size_m

    offs_am = (pid_m * BLOCK_M + tl.arange(0, BLOCK_M)) % M
    offs_bn = (pid_n * BLOCK_N + tl.arange(0, BLOCK_N)) % N
    offs_k = tl.arange(0, BLOCK_K)
    a_ptrs = a_ptr + offs_am[:, None] * stride_am + offs_k[None, :] * stride_ak
    b_ptrs = b_ptr + offs_k[:, None] * stride_bk + offs_bn[None, :] * stride_bn

    acc = tl.zeros((BLOCK_M, BLOCK_N), dtype=tl.float32)
    for kk in range(0, tl.cdiv(K, BLOCK_K)):
        a = tl.load(a_ptrs, mask=offs_k[None, :] < K - kk * BLOCK_K, other=0.0)
        b = tl.load(b_ptrs, mask=offs_k[:, None] < K - kk * BLOCK_K, other=0.0)
        acc = tl.dot(a, b, acc)
        a_ptrs += BLOCK_K * stride_ak
        b_ptrs += BLOCK_K * stride_bk

    c = acc.to(c_ptr.dtype.element_ty)
    offs_cm = pid_m * BLOCK_M + tl.arange(0, BLOCK_M)
    offs_cn = pid_n * BLOCK_N + tl.arange(0, BLOCK_N)
    c_ptrs = c_ptr + offs_cm[:, None] * stride_cm + offs_cn[None, :] * stride_cn
    mask = (offs_cm[:, None] < M) & (offs_cn[None, :] < N)
    tl.store(c_ptrs, c, mask=mask)

# config = {"BLOCK_K": 128, "BLOCK_M": 128, "BLOCK_N": 128, "GROUP_M": 8, "arch": "sm_100", "dtype": "fp16", "num_ctas": 1, "num_stages": 3, "num_warps": 1}
# arch = sm_100


// ===== COMPILED SASS (sm_100a) =====

	.target	sm_100a

	.elftype	@"ET_EXEC"


//--------------------- .note.nv.tkinfo           --------------------------
	.section	.note.nv.tkinfo,"",@"SHT_NOTE"
	.sectionflags	@"SHF_NOTE_NV_TKINFO"
	.tkinfo
        /*0018*/ 	.word	0x00000081
        /*0030*/ 	.string	""
        /*0030*/ 	.string	"ptxas-blackwell"
        /*0030*/ 	.string	"Cuda compilation tools, release 12.9, V12.9.86"
        /*0030*/ 	.string	"Build cuda_12.9.r12.9/compiler.36037853_0"
        /*0030*/ 	.string	"-v  -suppress-debug-info  -lineinfo  -arch sm_100a "



//--------------------- .note.nv.cuver            --------------------------
	.section	.note.nv.cuver,"",@"SHT_NOTE"
	.sectionflags	@"SHF_NOTE_NV_CUVER"
        /*0018*/ 	.short	0x0001
        /*001a*/ 	.short	0x0064
        /*001c*/ 	.short	0x0001
        /*001e*/ 	.short	0x0000
        /*0020*/ 	.short	0x0001
        /*0022*/ 	.short	0x0000


//--------------------- .nv.info                  --------------------------
	.section	.nv.info,"",@"SHT_CUDA_INFO"
	.align	4


	//----- nvinfo : EIATTR_REGCOUNT
	.align		4
        /*0000*/ 	.byte	0x04, 0x2f
        /*0002*/ 	.short	(.L_1 - .L_0)
	.align		4
.L_0:
        /*0004*/ 	.word	index@(matmul_kernel)
        /*0008*/ 	.word	0x00000040


	//----- nvinfo : EIATTR_FRAME_SIZE
	.align		4
.L_1:
        /*000c*/ 	.byte	0x04, 0x11
        /*000e*/ 	.short	(.L_3 - .L_2)
	.align		4
.L_2:
        /*0010*/ 	.word	index@(matmul_kernel)
        /*0014*/ 	.word	0x00005c48


	//----- nvinfo : EIATTR_MIN_STACK_SIZE
	.align		4
.L_3:
        /*0018*/ 	.byte	0x04, 0x12
        /*001a*/ 	.short	(.L_5 - .L_4)
	.align		4
.L_4:
        /*001c*/ 	.word	index@(matmul_kernel)
        /*0020*/ 	.word	0x00005c48
.L_5:


//--------------------- .nv.info.matmul_kernel    --------------------------
	.section	.nv.info.matmul_kernel,"",@"SHT_CUDA_INFO"
	.sectionflags	@""
	.align	4


	//----- nvinfo : EIATTR_CUDA_API_VERSION
	.align		4
        /*0000*/ 	.byte	0x04, 0x37
        /*0002*/ 	.short	(.L_7 - .L_6)
.L_6:
        /*0004*/ 	.word	0x00000081


	//----- nvinfo : EIATTR_KPARAM_INFO
	.align		4
.L_7:
        /*0008*/ 	.byte	0x04, 0x17
        /*000a*/ 	.short	(.L_9 - .L_8)
.L_8:
        /*000c*/ 	.word	0x00000000
        /*0010*/ 	.short	0x000d
        /*0012*/ 	.short	0x0048
        /*0014*/ 	.byte	0x00, 0xf4, 0x21, 0x00


	//----- nvinfo : EIATTR_KPARAM_INFO
	.align		4
.L_9:
        /*0018*/ 	.byte	0x04, 0x17
        /*001a*/ 	.short	(.L_11 - .L_10)
.L_10:
        /*001c*/ 	.word	0x00000000
        /*0020*/ 	.short	0x000c
        /*0022*/ 	.short	0x0040
        /*0024*/ 	.byte	0x00, 0xf4, 0x21, 0x00


	//----- nvinfo : EIATTR_KPARAM_INFO
	.align		4
.L_11:
        /*0028*/ 	.byte	0x04, 0x17
        /*002a*/ 	.short	(.L_13 - .L_12)
.L_12:
        /*002c*/ 	.word	0x00000000
        /*0030*/ 	.short	0x000b
        /*0032*/ 	.short	0x0038
        /*0034*/ 	.byte	0x00, 0xf0, 0x11, 0x00


	//----- nvinfo : EIATTR_KPARAM_INFO
	.align		4
.L_13:
        /*0038*/ 	.byte	0x04, 0x17
        /*003a*/ 	.short	(.L_15 - .L_14)
.L_14:
        /*003c*/ 	.word	0x00000000
        /*0040*/ 	.short	0x000a
        /*0042*/ 	.short	0x0034
        /*0044*/ 	.byte	0x00, 0xf0, 0x11, 0x00


	//----- nvinfo : EIATTR_KPARAM_INFO
	.align		4
.L_15:
        /*0048*/ 	.byte	0x04, 0x17
        /*004a*/ 	.short	(.L_17 - .L_16)
.L_16:
        /*004c*/ 	.word	0x00000000
        /*0050*/ 	.short	0x0009
        /*0052*/ 	.short	0x0030
        /*0054*/ 	.byte	0x00, 0xf0, 0x11, 0x00


	//----- nvinfo : EIATTR_KPARAM_INFO
	.align		4
.L_17:
        /*0058*/ 	.byte	0x04, 0x17
        /*005a*/ 	.short	(.L_19 - .L_18)
.L_18:
        /*005c*/ 	.word	0x00000000
        /*0060*/ 	.short	0x0008
        /*0062*/ 	.short	0x002c
        /*0064*/ 	.byte	0x00, 0xf0, 0x11, 0x00


	//----- nvinfo : EIATTR_KPARAM_INFO
	.align		4
.L_19:
        /*0068*/ 	.byte	0x04, 0x17
        /*006a*/ 	.short	(.L_21 - .L_20)
.L_20:
        /*006c*/ 	.word	0x00000000
        /*0070*/ 	.short	0x0007
        /*0072*/ 	.short	0x0028
        /*0074*/ 	.byte	0x00, 0xf0, 0x11, 0x00


	//----- nvinfo : EIATTR_KPARAM_INFO
	.align		4
.L_21:
        /*0078*/ 	.byte	0x04, 0x17
        /*007a*/ 	.short	(.L_23 - .L_22)
.L_22:
        /*007c*/ 	.word	0x00000000
        /*0080*/ 	.short	0x0006
        /*0082*/ 	.short	0x0024
        /*0084*/ 	.byte	0x00, 0xf0, 0x11, 0x00


	//----- nvinfo : EIATTR_KPARAM_INFO
	.align		4
.L_23:
        /*0088*/ 	.byte	0x04, 0x17
        /*008a*/ 	.short	(.L_25 - .L_24)
.L_24:
        /*008c*/ 	.word	0x00000000
        /*0090*/ 	.short	0x0005
        /*0092*/ 	.short	0x0020
        /*0094*/ 	.byte	0x00, 0xf0, 0x11, 0x00


	//----- nvinfo : EIATTR_KPARAM_INFO
	.align		4
.L_25:
        /*0098*/ 	.byte	0x04, 0x17
        /*009a*/ 	.short	(.L_27 - .L_26)
.L_26:
        /*009c*/ 	.word	0x00000000
        /*00a0*/ 	.short	0x0004
        /*00a2*/ 	.short	0x001c
        /*00a4*/ 	.byte	0x00, 0xf0, 0x11, 0x00


	//----- nvinfo : EIATTR_KPARAM_INFO
	.align		4
.L_27:
        /*00a8*/ 	.byte	0x04, 0x17
        /*00aa*/ 	.short	(.L_29 - .L_28)
.L_28:
        /*00ac*/ 	.word	0x00000000
        /*00b0*/ 	.short	0x0003
        /*00b2*/ 	.short	0x0018
        /*00b4*/ 	.byte	0x00, 0xf0, 0x11, 0x00


	//----- nvinfo : EIATTR_KPARAM_INFO
	.align		4
.L_29:
        /*00b8*/ 	.byte	0x04, 0x17
        /*00ba*/ 	.short	(.L_31 - .L_30)
.L_30:
        /*00bc*/ 	.word	0x00000000
        /*00c0*/ 	.short	0x0002
        /*00c2*/ 	.short	0x0010
        /*00c4*/ 	.byte	0x00, 0xf4, 0x21, 0x00


	//----- nvinfo : EIATTR_KPARAM_INFO
	.align		4
.L_31:
        /*00c8*/ 	.byte	0x04, 0x17
        /*00ca*/ 	.short	(.L_33 - .L_32)
.L_32:
        /*00cc*/ 	.word	0x00000000
        /*00d0*/ 	.short	0x0001
        /*00d2*/ 	.short	0x0008
        /*00d4*/ 	.byte	0x00, 0xf4, 0x21, 0x00


	//----- nvinfo : EIATTR_KPARAM_INFO
	.align		4
.L_33:
        /*00d8*/ 	.byte	0x04, 0x17
        /*00da*/ 	.short	(.L_35 - .L_34)
.L_34:
        /*00dc*/ 	.word	0x00000000
        /*00e0*/ 	.short	0x0000
        /*00e2*/ 	.short	0x0000
        /*00e4*/ 	.byte	0x00, 0xf4, 0x21, 0x00


	//----- nvinfo : EIATTR_SPARSE_MMA_MASK
	.align		4
.L_35:
        /*00e8*/ 	.byte	0x03, 0x50
        /*00ea*/ 	.short	0x0000


	//----- nvinfo : EIATTR_MAXREG_COUNT
	.align		4
        /*00ec*/ 	.byte	0x03, 0x1b
        /*00ee*/ 	.short	0x00ff


	//----- nvinfo : EIATTR_NUM_BARRIERS
	.align		4
        /*00f0*/ 	.byte	0x02, 0x4c
        /*00f2*/ 	.byte	0x01
	.zero		1


	//----- nvinfo : EIATTR_ANNOTATIONS
	.align		4
        /*00f4*/ 	.byte	0x04, 0x55
        /*00f6*/ 	.short	(.L_37 - .L_36)


	//   ....[0]....
.L_36:
        /*00f8*/ 	.word	0x00000001
        /*00fc*/ 	.byte	0xa0, 0x01, 0x00, 0x00, 0x01, 0x00, 0x00, 0x00, 0xf0, 0x01, 0x00, 0x00, 0x01, 0x00, 0x00, 0x00
        /* <DEDUP_REMOVED lines=113> */
        /*081c*/ 	.byte	0xb0, 0x16, 0x00, 0x00, 0x01, 0x00, 0x00, 0x00, 0xe0, 0x16, 0x00, 0x00


	//----- nvinfo : EIATTR_COOP_GROUP_MASK_REGIDS
	.align		4
.L_37:
        /*0828*/ 	.byte	0x04, 0x29
        /*082a*/ 	.short	(.L_39 - .L_38)


	//   ....[0]....
.L_38:
        /*082c*/ 	.word	0xffffffff


	//   ....[1]....
        /*0830*/ 	.word	0xffffffff


	//   ....[2]....
        /*0834*/ 	.word	0xffffffff


	//   ....[3]....
        /*0838*/ 	.word	0xffffffff


	//   ....[4]....
        /*083c*/ 	.word	0xffffffff


	//   ....[5]....
        /*0840*/ 	.word	0xffffffff


	//   ....[6]....
        /*0844*/ 	.word	0xffffffff


	//   ....[7]....
        /*0848*/ 	.word	0xffffffff


	//   ....[8]....
        /*084c*/ 	.word	0xffffffff


	//   ....[9]....
        /*0850*/ 	.word	0xffffffff


	//   ....[10]....
        /*0854*/ 	.word	0xffffffff


	//   ....[11]....
        /*0858*/ 	.word	0xffffffff


	//   ....[12]....
        /*085c*/ 	.word	0xffffffff


	//   ....[13]....
        /*0860*/ 	.word	0xffffffff


	//   ....[14]....
        /*0864*/ 	.word	0xffffffff


	//   ....[15]....
        /*0868*/ 	.word	0xffffffff


	//   ....[16]....
        /*086c*/ 	.word	0xffffffff


	//   ....[17]....
        /*0870*/ 	.word	0xffffffff


	//   ....[18]....
        /*0874*/ 	.word	0xffffffff


	//   ....[19]....
        /*0878*/ 	.word	0xffffffff


	//   ....[20]....
        /*087c*/ 	.word	0xffffffff


	//   ....[21]....
        /*0880*/ 	.word	0xffffffff


	//   ....[22]....
        /*0884*/ 	.word	0xffffffff


	//   ....[23]....
        /*0888*/ 	.word	0xffffffff


	//   ....[24]....
        /*088c*/ 	.word	0xffffffff


	//   ....[25]....
        /*0890*/ 	.word	0xffffffff


	//   ....[26]....
        /*0894*/ 	.word	0xffffffff


	//   ....[27]....
        /*0898*/ 	.word	0xffffffff


	//   ....[28]....
        /*089c*/ 	.word	0xffffffff


	//   ....[29]....
        /*08a0*/ 	.word	0xffffffff


	//   ....[30]....
        /*08a4*/ 	.word	0xffffffff


	//   ....[31]....
        /*08a8*/ 	.word	0xffffffff


	//   ....[32]....
        /*08ac*/ 	.word	0xffffffff


	//   ....[33]....
        /*08b0*/ 	.word	0xffffffff


	//   ....[34]....
        /*08b4*/ 	.word	0xffffffff


	//   ....[35]....
        /*08b8*/ 	.word	0xffffffff


	//   ....[36]....
        /*08bc*/ 	.word	0xffffffff


	//   ....[37]....
        /*08c0*/ 	.word	0xffffffff


	//   ....[38]....
        /*08c4*/ 	.word	0xffffffff


	//   ....[39]....
        /*08c8*/ 	.word	0xffffffff


	//   ....[40]....
        /*08cc*/ 	.word	0xffffffff


	//   ....[41]....
        /*08d0*/ 	.word	0xffffffff


	//   ....[42]....
        /*08d4*/ 	.word	0xffffffff


	//   ....[43]....
        /*08d8*/ 	.word	0xffffffff


	//   ....[44]....
        /*08dc*/ 	.word	0xffffffff


	//   ....[45]....
        /*08e0*/ 	.word	0xffffffff


	//   ....[46]....
        /*08e4*/ 	.word	0xffffffff


	//   ....[47]....
        /*08e8*/ 	.word	0xffffffff


	//   ....[48]....
        /*08ec*/ 	.word	0xffffffff


	//   ....[49]....
        /*08f0*/ 	.word	0xffffffff


	//   ....[50]....
        /*08f4*/ 	.word	0xffffffff


	//   ....[51]....
        /*08f8*/ 	.word	0xffffffff


	//   ....[52]....
        /*08fc*/ 	.word	0xffffffff


	//   ....[53]....
        /*0900*/ 	.word	0xffffffff


	//   ....[54]....
        /*0904*/ 	.word	0xffffffff


	//   ....[55]....
        /*0908*/ 	.word	0xffffffff


	//   ....[56]....
        /*090c*/ 	.word	0xffffffff


	//   ....[57]....
        /*0910*/ 	.word	0xffffffff


	//   ....[58]....
        /*0914*/ 	.word	0xffffffff


	//   ....[59]....
        /*0918*/ 	.word	0xffffffff


	//   ....[60]....
        /*091c*/ 	.word	0xffffffff


	//   ....[61]....
        /*0920*/ 	.word	0xffffffff


	//   ....[62]....
        /*0924*/ 	.word	0xffffffff


	//   ....[63]....
        /*0928*/ 	.word	0xffffffff


	//   ....[64]....
        /*092c*/ 	.word	0xffffffff


	//   ....[65]....
        /*0930*/ 	.word	0xffffffff


	//   ....[66]....
        /*0934*/ 	.word	0xffffffff


	//   ....[67]....
        /*0938*/ 	.word	0xffffffff


	//   ....[68]....
        /*093c*/ 	.word	0xffffffff


	//   ....[69]....
        /*0940*/ 	.word	0xffffffff


	//   ....[70]....
        /*0944*/ 	.word	0xffffffff


	//   ....[71]....
        /*0948*/ 	.word	0xffffffff


	//   ....[72]....
        /*094c*/ 	.word	0xffffffff


	//   ....[73]....
        /*0950*/ 	.word	0xffffffff


	//   ....[74]....
        /*0954*/ 	.word	0xffffffff


	//   ....[75]....
        /*0958*/ 	.word	0xffffffff


	//   ....[76]....
        /*095c*/ 	.word	0xffffffff


	//   ....[77]....
        /*0960*/ 	.word	0xffffffff


	//   ....[78]....
        /*0964*/ 	.word	0xffffffff


	//   ....[79]....
        /*0968*/ 	.word	0xffffffff


	//   ....[80]....
        /*096c*/ 	.word	0xffffffff


	//   ....[81]....
        /*0970*/ 	.word	0xffffffff


	//   ....[82]....
        /*0974*/ 	.word	0xffffffff


	//   ....[83]....
        /*0978*/ 	.word	0xffffffff


	//   ....[84]....
        /*097c*/ 	.word	0xffffffff


	//   ....[85]....
        /*0980*/ 	.word	0xffffffff


	//   ....[86]....
        /*0984*/ 	.word	0xffffffff


	//   ....[87]....
        /*0988*/ 	.word	0xffffffff


	//   ....[88]....
        /*098c*/ 	.word	0xffffffff


	//   ....[89]....
        /*0990*/ 	.word	0xffffffff


	//   ....[90]....
        /*0994*/ 	.word	0xffffffff


	//   ....[91]....
        /*0998*/ 	.word	0xffffffff


	//   ....[92]....
        /*099c*/ 	.word	0xffffffff


	//   ....[93]....
        /*09a0*/ 	.word	0xffffffff


	//   ....[94]....
        /*09a4*/ 	.word	0xffffffff


	//   ....[95]....
        /*09a8*/ 	.word	0xffffffff


	//   ....[96]....
        /*09ac*/ 	.word	0xffffffff


	//   ....[97]....
        /*09b0*/ 	.word	0xffffffff


	//   ....[98]....
        /*09b4*/ 	.word	0xffffffff


	//   ....[99]....
        /*09b8*/ 	.word	0xffffffff


	//   ....[100]....
        /*09bc*/ 	.word	0xffffffff


	//   ....[101]....
        /*09c0*/ 	.word	0xffffffff


	//   ....[102]....
        /*09c4*/ 	.word	0xffffffff


	//   ....[103]....
        /*09c8*/ 	.word	0xffffffff


	//   ....[104]....
        /*09cc*/ 	.word	0xffffffff


	//   ....[105]....
        /*09d0*/ 	.word	0xffffffff


	//   ....[106]....
        /*09d4*/ 	.word	0xffffffff


	//   ....[107]....
        /*09d8*/ 	.word	0xffffffff


	//   ....[108]....
        /*09dc*/ 	.word	0xffffffff


	//   ....[109]....
        /*09e0*/ 	.word	0xffffffff


	//   ....[110]....
        /*09e4*/ 	.word	0xffffffff


	//   ....[111]....
        /*09e8*/ 	.word	0xffffffff


	//   ....[112]....
        /*09ec*/ 	.word	0xffffffff


	//   ....[113]....
        /*09f0*/ 	.word	0xffffffff


	//   ....[114]....
        /*09f4*/ 	.word	0xffffffff


	//   ....[115]....
        /*09f8*/ 	.word	0xffffffff


	//   ....[116]....
        /*09fc*/ 	.word	0xffffffff


	//   ....[117]....
        /*0a00*/ 	.word	0xffffffff


	//   ....[118]....
        /*0a04*/ 	.word	0xffffffff


	//   ....[119]....
        /*0a08*/ 	.word	0xffffffff


	//   ....[120]....
        /*0a0c*/ 	.word	0xffffffff


	//   ....[121]....
        /*0a10*/ 	.word	0xffffffff


	//   ....[122]....
        /*0a14*/ 	.word	0xffffffff


	//   ....[123]....
        /*0a18*/ 	.word	0xffffffff


	//   ....[124]....
        /*0a1c*/ 	.word	0xffffffff


	//   ....[125]....
        /*0a20*/ 	.word	0xffffffff


	//   ....[126]....
        /*0a24*/ 	.word	0xffffffff


	//----- nvinfo : EIATTR_COOP_GROUP_INSTR_OFFSETS
	.align		4
.L_39:
        /*0a28*/ 	.byte	0x04, 0x28
        /*0a2a*/ 	.short	(.L_41 - .L_40)


	//   ....[0]....
.L_40:
        /*0a2c*/ 	.word	0x0009a090


	//   ....[1]....
        /*0a30*/ 	.word	0x0009a0b0


	//   ....[2]....
        /*0a34*/ 	.word	0x0009a0d0


	//   ....[3]....
        /*0a38*/ 	.word	0x0009a0f0


	//   ....[4]....
        /*0a3c*/ 	.word	0x0009a110


	//   ....[5]....
        /*0a40*/ 	.word	0x0009a130


	//   ....[6]....
        /*0a44*/ 	.word	0x0009a150


	//   ....[7]....
        /*0a48*/ 	.word	0x0009a170


	//   ....[8]....
        /*0a4c*/ 	.word	0x0009a1d0


	//   ....[9]....
        /*0a50*/ 	.word	0x0009a270


	//   ....[10]....
        /*0a54*/ 	.word	0x0009a470


	//   ....[11]....
        /*0a58*/ 	.word	0x0009a490


	//   ....[12]....
        /*0a5c*/ 	.word	0x0009a4b0


	//   ....[13]....
        /*0a60*/ 	.word	0x0009a4d0


	//   ....[14]....
        /*0a64*/ 	.word	0x0009a4f0


	//   ....[15]....
        /*0a68*/ 	.word	0x0009a510


	//   ....[16]....
        /*0a6c*/ 	.word	0x0009a540


	//   ....[17]....
        /*0a70*/ 	.word	0x0009a560


	//   ....[18]....
        /*0a74*/ 	.word	0x0009a580


	//   ....[19]....
        /*0a78*/ 	.word	0x0009a5a0


	//   ....[20]....
        /*0a7c*/ 	.word	0x0009a5d0


	//   ....[21]....
        /*0a80*/ 	.word	0x0009a5f0


	//   ....[22]....
        /*0a84*/ 	.word	0x0009a610


	//   ....[23]....
        /*0a88*/ 	.word	0x0009a630


	//   ....[24]....
        /*0a8c*/ 	.word	0x0009a910


	//   ....[25]....
        /*0a90*/ 	.word	0x0009a930


	//   ....[26]....
        /*0a94*/ 	.word	0x0009a990


	//   ....[27]....
        /*0a98*/ 	.word	0x0009a9b0


	//   ....[28]....
        /*0a9c*/ 	.word	0x0009a9d0


	//   ....[29]....
        /*0aa0*/ 	.word	0x0009a9f0


	//   ....[30]....
        /*0aa4*/ 	.word	0x0009aa10


	//   ....[31]....
        /*0aa8*/ 	.word	0x0009aa30


	//   ....[32]....
        /*0aac*/ 	.word	0x0009aa50


	//   ....[33]....
        /*0ab0*/ 	.word	0x0009aa70


	//   ....[34]....
        /*0ab4*/ 	.word	0x0009aa90


	//   ....[35]....
        /*0ab8*/ 	.word	0x0009aab0


	//   ....[36]....
        /*0abc*/ 	.word	0x0009aad0


	//   ....[37]....
        /*0ac0*/ 	.word	0x0009aaf0


	//   ....[38]....
        /*0ac4*/ 	.word	0x0009ab10


	//   ....[39]....
        /*0ac8*/ 	.word	0x0009ab30


	//   ....[40]....
        /*0acc*/ 	.word	0x0009ab50


	//   ....[41]....
        /*0ad0*/ 	.word	0x0009ab70


	//   ....[42]....
        /*0ad4*/ 	.word	0x0009ad90


	//   ....[43]....
        /*0ad8*/ 	.word	0x0009adb0


	//   ....[44]....
        /*0adc*/ 	.word	0x0009ae10


	//   ....[45]....
        /*0ae0*/ 	.word	0x0009ae50


	//   ....[46]....
        /*0ae4*/ 	.word	0x0009ae70


	//   ....[47]....
        /*0ae8*/ 	.word	0x0009ae90


	//   ....[48]....
        /*0aec*/ 	.word	0x0009aee0


	//   ....[49]....
        /*0af0*/ 	.word	0x0009af00


	//   ....[50]....
        /*0af4*/ 	.word	0x0009af40


	//   ....[51]....
        /*0af8*/ 	.word	0x0009af60


	//   ....[52]....
        /*0afc*/ 	.word	0x0009afa0


	//   ....[53]....
        /*0b00*/ 	.word	0x0009afc0


	//   ....[54]....
        /*0b04*/ 	.word	0x0009b000


	//   ....[55]....
        /*0b08*/ 	.word	0x0009b020


	//   ....[56]....
        /*0b0c*/ 	.word	0x0009b220


	//   ....[57]....
        /*0b10*/ 	.word	0x0009b240


	//   ....[58]....
        /*0b14*/ 	.word	0x0009b2c0


	//   ....[59]....
        /*0b18*/ 	.word	0x0009b2e0


	//   ....[60]....
        /*0b1c*/ 	.word	0x0009b320


	//   ....[61]....
        /*0b20*/ 	.word	0x0009b340


	//   ....[62]....
        /*0b24*/ 	.word	0x0009b380


	//   ....[63]....
        /*0b28*/ 	.word	0x0009b3a0


	//   ....[64]....
        /*0b2c*/ 	.word	0x0009b3e0


	//   ....[65]....
        /*0b30*/ 	.word	0x0009b400


	//   ....[66]....
        /*0b34*/ 	.word	0x0009b440


	//   ....[67]....
        /*0b38*/ 	.word	0x0009b460


	//   ....[68]....
        /*0b3c*/ 	.word	0x0009b4a0


	//   ....[69]....
        /*0b40*/ 	.word	0x0009b4c0


	//   ....[70]....
        /*0b44*/ 	.word	0x0009b500


	//   ....[71]....
        /*0b48*/ 	.word	0x0009b520


	//   ....[72]....
        /*0b4c*/ 	.word	0x0009b720


	//   ....[73]....
        /*0b50*/ 	.word	0x0009b740


	//   ....[74]....
        /*0b54*/ 	.word	0x0009b7c0


	//   ....[75]....
        /*0b58*/ 	.word	0x0009b7e0


	//   ....[76]....
        /*0b5c*/ 	.word	0x0009b820


	//   ....[77]....
        /*0b60*/ 	.word	0x0009b840


	//   ....[78]....
        /*0b64*/ 	.word	0x0009b880


	//   ....[79]....
        /*0b68*/ 	.word	0x0009b8a0


	//   ....[80]....
        /*0b6c*/ 	.word	0x0009b8e0


	//   ....[81]....
        /*0b70*/ 	.word	0x0009b900


	//   ....[82]....
        /*0b74*/ 	.word	0x0009b940


	//   ....[83]....
        /*0b78*/ 	.word	0x0009b960


	//   ....[84]....
        /*0b7c*/ 	.word	0x0009b9a0


	//   ....[85]....
        /*0b80*/ 	.word	0x0009b9c0


	//   ....[86]....
        /*0b84*/ 	.word	0x0009ba00


	//   ....[87]....
        /*0b88*/ 	.word	0x0009ba20


	//   ....[88]....
        /*0b8c*/ 	.word	0x0009bc60


	//   ....[89]....
        /*0b90*/ 	.word	0x0009bc80


	//   ....[90]....
        /*0b94*/ 	.word	0x0009bce0


	//   ....[91]....
        /*0b98*/ 	.word	0x0009bd00


	//   ....[92]....
        /*0b9c*/ 	.word	0x0009bd20


	//   ....[93]....
        /*0ba0*/ 	.word	0x0009bd40


	//   ....[94]....
        /*0ba4*/ 	.word	0x0009bd60


	//   ....[95]....
        /*0ba8*/ 	.word	0x0009bd80


	//   ....[96]....
        /*0bac*/ 	.word	0x0009bda0


	//   ....[97]....
        /*0bb0*/ 	.word	0x0009bdc0


	//   ....[98]....
        /*0bb4*/ 	.word	0x0009be00


	//   ....[99]....
        /*0bb8*/ 	.word	0x0009be20


	//   ....[100]....
        /*0bbc*/ 	.word	0x0009be80


	//   ....[101]....
        /*0bc0*/ 	.word	0x0009bea0


	//   ....[102]....
        /*0bc4*/ 	.word	0x0009bf00


	//   ....[103]....
        /*0bc8*/ 	.word	0x0009bf20


	//   ....[104]....
        /*0bcc*/ 	.word	0x0009c060


	//   ....[105]....
        /*0bd0*/ 	.word	0x0009c080


	//   ....[106]....
        /*0bd4*/ 	.word	0x0009c0c0


	//   ....[107]....
        /*0bd8*/ 	.word	0x0009c100


	//   ....[108]....
        /*0bdc*/ 	.word	0x0009c120


	//   ....[109]....
        /*0be0*/ 	.word	0x0009c160


	//   ....[110]....
        /*0be4*/ 	.word	0x0009c1a0


	//   ....[111]....
        /*0be8*/ 	.word	0x0009c1e0


	//   ....[112]....
        /*0bec*/ 	.word	0x0009c200


	//   ....[113]....
        /*0bf0*/ 	.word	0x0009c220


	//   ....[114]....
        /*0bf4*/ 	.word	0x0009c240


	//   ....[115]....
        /*0bf8*/ 	.word	0x0009c260


	//   ....[116]....
        /*0bfc*/ 	.word	0x0009c280


	//   ....[117]....
        /*0c00*/ 	.word	0x0009c2a0


	//   ....[118]....
        /*0c04*/ 	.word	0x0009c2c0


	//   ....[119]....
        /*0c08*/ 	.word	0x0009c2e0


	//   ....[120]....
        /*0c0c*/ 	.word	0x0009c310


	//   ....[121]....
        /*0c10*/ 	.word	0x0009c330


	//   ....[122]....
        /*0c14*/ 	.word	0x0009c350


	//   ....[123]....
        /*0c18*/ 	.word	0x0009c370


	//   ....[124]....
        /*0c1c*/ 	.word	0x0009c390


	//   ....[125]....
        /*0c20*/ 	.word	0x0009c3b0


	//   ....[126]....
        /*0c24*/ 	.word	0x0009c4a0


	//----- nvinfo : EIATTR_VRC_CTA_INIT_COUNT
	.align		4
.L_41:
        /*0c28*/ 	.byte	0x02, 0x4a
	.zero		1
	.zero		1


	//----- nvinfo : EIATTR_EXIT_INSTR_OFFSETS
	.align		4
        /*0c2c*/ 	.byte	0x04, 0x1c
        /*0c2e*/ 	.short	(.L_43 - .L_42)


	//   ....[0]....
.L_42:
        /*0c30*/ 	.word	0x000a8510


	//   ....[1]....
        /*0c34*/ 	.word	0x000a8540


	//----- nvinfo : EIATTR_REQNTID
	.align		4
.L_43:
        /*0c38*/ 	.byte	0x04, 0x10
        /*0c3a*/ 	.short	(.L_45 - .L_44)
.L_44:
        /*0c3c*/ 	.word	0x00000020
        /*0c40*/ 	.word	0x00000001
        /*0c44*/ 	.word	0x00000001


	//----- nvinfo : EIATTR_CBANK_PARAM_SIZE
	.align		4
.L_45:
        /*0c48*/ 	.byte	0x03, 0x19
        /*0c4a*/ 	.short	0x0050


	//----- nvinfo : EIATTR_PARAM_CBANK
	.align		4
        /*0c4c*/ 	.byte	0x04, 0x0a
        /*0c4e*/ 	.short	(.L_47 - .L_46)
	.align		4
.L_46:
        /*0c50*/ 	.word	index@(.nv.constant0.matmul_kernel)
        /*0c54*/ 	.short	0x0380
        /*0c56*/ 	.short	0x0050


	//----- nvinfo : EIATTR_SW_WAR
	.align		4
.L_47:
        /*0c58*/ 	.byte	0x04, 0x36
        /*0c5a*/ 	.short	(.L_49 - .L_48)
.L_48:
        /*0c5c*/ 	.word	0x00000008
.L_49:


//--------------------- .nv.compat                --------------------------
	.section	.nv.compat,"",@"SHT_CUDA_COMPAT_INFO"
	.align	4
        /*0000*/ 	.byte	0x02, 0x02, 0x01, 0x00, 0x02, 0x05, 0x05, 0x00, 0x02, 0x03, 0x00, 0x00, 0x02, 0x06, 0x01, 0x00


//--------------------- .nv.callgraph             --------------------------
	.section	.nv.callgraph,"",@"SHT_CUDA_CALLGRAPH"
	.align	4
	.sectionentsize	8
	.align		4
        /*0000*/ 	.word	0x00000000
	.align		4
        /*0004*/ 	.word	0xffffffff
	.align		4
        /*0008*/ 	.word	0x00000000
	.align		4
        /*000c*/ 	.word	0xfffffffe
	.align		4
        /*0010*/ 	.word	0x00000000
	.align		4
        /*0014*/ 	.word	0xfffffffd
	.align		4
        /*0018*/ 	.word	0x00000000
	.align		4
        /*001c*/ 	.word	0xfffffffc


//--------------------- .text.matmul_kernel       --------------------------
	.section	.text.matmul_kernel,"ax",@progbits
	.align	128
        .global         matmul_kernel
        .type           matmul_kernel,@function
        .size           matmul_kernel,(.L_x_3 - matmul_kernel)
        .other          matmul_kernel,@"STO_CUDA_ENTRY STV_DEFAULT"
matmul_kernel:
.text.matmul_kernel:
[----:B------:R-:W0:Y:S08]  /*0000*/  LDC R1, c[0x0][0x37c] ;  /* 0x0000df00ff017b82 */ /* 0x000e300000000800 */
[----:B------:R-:W1:Y:S01]  /*0010*/  LDC.64 R2, c[0x0][0x398] ;  /* 0x0000e600ff027b82 */ /* 0x000e620000000a00 */
[----:B------:R-:W2:Y:S01]  /*0020*/  S2R R7, SR_CTAID.X ;  /* 0x0000000000077919 */ /* 0x000ea20000002500 */
[----:B0-----:R-:W-:Y:S01]  /*0030*/  VIADD R1, R1, 0xffffa3b8 ;  /* 0xffffa3b801017836 */ /* 0x001fe20000000000 */
[----:B------:R-:W0:Y:S01]  /*0040*/  LDCU UR4, c[0x0][0x3a0] ;  /* 0x00007400ff0477ac */ /* 0x000e220008000800 */
[----:B------:R-:W-:Y:S01]  /*0050*/  CS2R R14, SRZ ;  /* 0x00000000000e7805 */ /* 0x000fe2000001ff00 */
[----:B------:R-:W3:Y:S01]  /*0060*/  S2R R61, SR_TID.X ;  /* 0x00000000003d7919 */ /* 0x000ee20000002100 */
[----:B------:R-:W-:-:S02]  /*0070*/  CS2R R16, SRZ ;  /* 0x0000000000107805 */ /* 0x000fc4000001ff00 */
[----:B------:R-:W-:Y:S01]  /*0080*/  CS2R R18, SRZ ;  /* 0x0000000000127805 */ /* 0x000fe2000001ff00 */
[----:B------:R-:W4:Y:S01]  /*0090*/  S2UR UR6, SR_CgaCtaId ;  /* 0x00000000000679c3 */ /* 0x000f220000008800 */
[----:B------:R-:W-:Y:S02]  /*00a0*/  CS2R R20, SRZ ;  /* 0x0000000000147805 */ /* 0x000fe4000001ff00 */
[----:B------:R-:W-:Y:S02]  /*00b0*/  CS2R R22, SRZ ;  /* 0x0000000000167805 */ /* 0x000fe4000001ff00 */
[----:B------:R-:W-:Y:S02]  /*00c0*/  CS2R R24, SRZ ;  /* 0x0000000000187805 */ /* 0x000fe4000001ff00 */
[----:B------:R-:W-:Y:S02]  /*00d0*/  CS2R R26, SRZ ;  /* 0x00000000001a7805 */ /* 0x000fe4000001ff00 */
[----:B------:R-:W-:-:S02]  /*00e0*/  CS2R R28, SRZ ;  /* 0x00000000001c7805 */ /* 0x000fc4000001ff00 */
[----:B------:R-:W-:Y:S02]  /*00f0*/  CS2R R30, SRZ ;  /* 0x00000000001e7805 */ /* 0x000fe4000001ff00 */
[----:B------:R-:W-:Y:S02]  /*0100*/  CS2R R32, SRZ ;  /* 0x0000000000207805 */ /* 0x000fe4000001ff00 */
[----:B------:R-:W-:Y:S02]  /*0110*/  CS2R R34, SRZ ;  /* 0x0000000000227805 */ /* 0x000fe4000001ff00 */
[----:B------:R-:W-:Y:S02]  /*0120*/  CS2R R36, SRZ ;  /* 0x0000000000247805 */ /* 0x000fe4000001ff00 */
[----:B------:R-:W-:Y:S02]  /*0130*/  CS2R R38, SRZ ;  /* 0x0000000000267805 */ /* 0x000fe4000001ff00 */
[----:B------:R-:W-:-:S02]  /*0140*/  CS2R R40, SRZ ;  /* 0x0000000000287805 */ /* 0x000fc4000001ff00 */
[----:B------:R-:W-:Y:S01]  /*0150*/  CS2R R42, SRZ ;  /* 0x00000000002a7805 */ /* 0x000fe2000001ff00 */
[----:B0-----:R-:W-:Y:S01]  /*0160*/  UIADD3 UR4, UPT, UPT, UR4, 0x7f, URZ ;  /* 0x0000007f04047890 */ /* 0x001fe2000fffe0ff */
[----:B------:R-:W-:Y:S02]  /*0170*/  CS2R R44, SRZ ;  /* 0x00000000002c7805 */ /* 0x000fe4000001ff00 */
[----:B------:R-:W-:Y:S01]  /*0180*/  CS2R R46, SRZ ;  /* 0x00000000002e7805 */ /* 0x000fe2000001ff00 */
[----:B-1----:R-:W-:Y:S01]  /*0190*/  VIADD R0, R3, 0x7f ;  /* 0x0000007f03007836 */ /* 0x002fe20000000000 */
[----:B------:R0:W-:Y:S01]  /*01a0*/  STL [R1+0x2f70], R3 ;  /* 0x002f700301007387 */ /* 0x0001e20000100800 */
[----:B------:R-:W-:Y:S01]  /*01b0*/  UISETP.GE.AND UP0, UPT, UR4, 0x80, UPT ;  /* 0x000000800400788c */ /* 0x000fe2000bf06270 */
[----:B------:R-:W-:Y:S02]  /*01c0*/  CS2R R48, SRZ ;  /* 0x0000000000307805 */ /* 0x000fe4000001ff00 */
[----:B------:R-:W-:-:S02]  /*01d0*/  CS2R R50, SRZ ;  /* 0x0000000000327805 */ /* 0x000fc4000001ff00 */
[----:B------:R-:W-:Y:S01]  /*01e0*/  SHF.R.S32.HI R5, RZ, 0x1f, R0 ;  /* 0x0000001fff057819 */ /* 0x000fe20000011400 */
[----:B------:R1:W-:Y:S01]  /*01f0*/  STL [R1+0x2f74], R2 ;  /* 0x002f740201007387 */ /* 0x0003e20000100800 */
[----:B------:R-:W-:Y:S02]  /*0200*/  CS2R R52, SRZ ;  /* 0x0000000000347805 */ /* 0x000fe4000001ff00 */
[----:B------:R-:W-:Y:S02]  /*0210*/  CS2R R54, SRZ ;  /* 0x0000000000367805 */ /* 0x000fe4000001ff00 */
[----:B------:R-:W-:Y:S01]  /*0220*/  LEA.HI R5, R5, R0, RZ, 0x7 ;  /* 0x0000000005057211 */ /* 0x000fe200078f38ff */
[----:B------:R-:W-:Y:S01]  /*0230*/  STL [R1+0x140], RZ ;  /* 0x000140ff01007387 */ /* 0x000fe20000100800 */
[----:B--2---:R-:W-:Y:S02]  /*0240*/  IABS R10, R7 ;  /* 0x00000007000a7213 */ /* 0x004fe40000000000 */
[----:B------:R-:W-:-:S02]  /*0250*/  CS2R R56, SRZ ;  /* 0x0000000000387805 */ /* 0x000fc4000001ff00 */
[----:B------:R-:W-:Y:S01]  /*0260*/  SHF.R.S32.HI R5, RZ, 0x7, R5 ;  /* 0x00000007ff057819 */ /* 0x000fe20000011405 */
[----:B------:R-:W-:Y:S01]  /*0270*/  STL [R1+0x144], RZ ;  /* 0x000144ff01007387 */ /* 0x000fe20000100800 */
[----:B---3--:R-:W-:Y:S02]  /*0280*/  LOP3.LUT R61, R61, 0x1f, RZ, 0xc0, !PT ;  /* 0x0000001f3d3d7812 */ /* 0x008fe400078ec0ff */
[----:B------:R-:W-:Y:S01]  /*0290*/  CS2R R58, SRZ ;  /* 0x00000000003a7805 */ /* 0x000fe2000001ff00 */
[----:B------:R-:W-:Y:S01]  /*02a0*/  UMOV UR5, 0x400 ;  /* 0x0000040000057882 */ /* 0x000fe20000000000 */
[----:B------:R-:W-:Y:S01]  /*02b0*/  IMAD.SHL.U32 R6, R5, 0x8, RZ ;  /* 0x0000000805067824 */ /* 0x000fe200078e00ff */
[----:B------:R-:W-:Y:S01]  /*02c0*/  STL [R1+0x148], RZ ;  /* 0x000148ff01007387 */ /* 0x000fe20000100800 */
[----:B------:R-:W2:Y:S03]  /*02d0*/  LDCU.64 UR8, c[0x0][0x358] ;  /* 0x00006b00ff0877ac */ /* 0x000ea60008000a00 */
[-C--:B------:R-:W-:Y:S01]  /*02e0*/  IABS R9, R6.reuse ;  /* 0x0000000600097213 */ /* 0x080fe20000000000 */
[----:B------:R-:W-:Y:S01]  /*02f0*/  STL [R1+0x14c], RZ ;  /* 0x00014cff01007387 */ /* 0x000fe20000100800 */
[----:B------:R-:W-:Y:S01]  /*0300*/  IABS R12, R6 ;  /* 0x00000006000c7213 */ /* 0x000fe20000000000 */
[----:B----4-:R-:W-:Y:S01]  /*0310*/  ULEA UR5, UR6, UR5, 0x18 ;  /* 0x0000000506057291 */ /* 0x010fe2000f8ec0ff */
[----:B------:R-:W3:Y:S01]  /*0320*/  I2F.RP R0, R9 ;  /* 0x0000000900007306 */ /* 0x000ee20000209400 */
[----:B------:R-:W-:Y:S04]  /*0330*/  STL [R1+0x130], RZ ;  /* 0x000130ff01007387 */ /* 0x000fe80000100800 */
[----:B------:R-:W-:Y:S04]  /*0340*/  STL [R1+0x134], RZ ;  /* 0x000134ff01007387 */ /* 0x000fe80000100800 */
[----:B------:R-:W-:Y:S04]  /*0350*/  STL [R1+0x138], RZ ;  /* 0x000138ff01007387 */ /* 0x000fe80000100800 */
[----:B------:R-:W-:Y:S01]  /*0360*/  STL [R1+0x13c], RZ ;  /* 0x00013cff01007387 */ /* 0x000fe20000100800 */
[----:B---3--:R-:W3:Y:S03]  /*0370*/  MUFU.RCP R0, R0 ;  /* 0x0000000000007308 */ /* 0x008ee60000001000 */
[----:B------:R-:W-:Y:S04]  /*0380*/  STL [R1+0x120], RZ ;  /* 0x000120ff01007387 */ /* 0x000fe80000100800 */
[----:B------:R-:W-:Y:S04]  /*0390*/  STL [R1+0x124], RZ ;  /* 0x000124ff01007387 */ /* 0x000fe80000100800 */
[----:B------:R-:W-:Y:S04]  /*03a0*/  STL [R1+0x128], RZ ;  /* 0x000128ff01007387 */ /* 0x000fe80000100800 */
[----:B------:R-:W-:Y:S01]  /*03b0*/  STL [R1+0x12c], RZ ;  /* 0x00012cff01007387 */ /* 0x000fe20000100800 */
[----:B---3--:R-:W-:-:S03]  /*03c0*/  VIADD R4, R0, 0xffffffe ;  /* 0x0ffffffe00047836 */ /* 0x008fc60000000000 */
[----:B------:R-:W-:Y:S01]  /*03d0*/  STL [R1+0x110], RZ ;  /* 0x000110ff01007387 */ /* 0x000fe20000100800 */
[----:B------:R-:W-:Y:S01]  /*03e0*/  IMAD.MOV R0, RZ, RZ, -R12 ;  /* 0x000000ffff007224 */ /* 0x000fe200078e0a0c */
[----:B------:R3:W4:Y:S02]  /*03f0*/  F2I.FTZ.U32.TRUNC.NTZ R5, R4 ;  /* 0x0000000400057305 */ /* 0x000724000021f000 */
[----:B------:R-:W-:Y:S04]  /*0400*/  STL [R1+0x114], RZ ;  /* 0x000114ff01007387 */ /* 0x000fe80000100800 */
[----:B------:R-:W-:Y:S01]  /*0410*/  STL [R1+0x118], RZ ;  /* 0x000118ff01007387 */ /* 0x000fe20000100800 */
[----:B---3--:R-:W-:-:S03]  /*0420*/  IMAD.MOV.U32 R4, RZ, RZ, RZ ;  /* 0x000000ffff047224 */ /* 0x008fc600078e00ff */
[----:B------:R-:W-:Y:S04]  /*0430*/  STL [R1+0x11c], RZ ;  /* 0x00011cff01007387 */ /* 0x000fe80000100800 */
[----:B------:R-:W-:Y:S01]  /*0440*/  STL [R1+0x100], RZ ;  /* 0x000100ff01007387 */ /* 0x000fe20000100800 */
[----:B----4-:R-:W-:-:S03]  /*0450*/  IMAD.MOV R8, RZ, RZ, -R5 ;  /* 0x000000ffff087224 */ /* 0x010fc600078e0a05 */
[----:B------:R-:W-:Y:S01]  /*0460*/  STL [R1+0x104], RZ ;  /* 0x000104ff01007387 */ /* 0x000fe20000100800 */
[----:B------:R-:W-:Y:S02]  /*0470*/  IMAD R11, R8, R9, RZ ;  /* 0x00000009080b7224 */ /* 0x000fe400078e02ff */
[----:B------:R-:W-:Y:S01]  /*0480*/  IMAD.MOV.U32 R8, RZ, RZ, R10 ;  /* 0x000000ffff087224 */ /* 0x000fe200078e000a */
[----:B------:R-:W-:Y:S01]  /*0490*/  STL [R1+0x108], RZ ;  /* 0x000108ff01007387 */ /* 0x000fe20000100800 */
[----:B------:R-:W-:-:S03]  /*04a0*/  IMAD.HI.U32 R5, R5, R11, R4 ;  /* 0x0000000b05057227 */ /* 0x000fc600078e0004 */
[----:B------:R-:W-:Y:S03]  /*04b0*/  STL [R1+0x10c], RZ ;  /* 0x00010cff01007387 */ /* 0x000fe60000100800 */
[----:B------:R-:W-:Y:S01]  /*04c0*/  IMAD.HI.U32 R5, R5, R8, RZ ;  /* 0x0000000805057227 */ /* 0x000fe200078e00ff */
[----:B------:R-:W-:Y:S03]  /*04d0*/  STL [R1+0xf0], RZ ;  /* 0x0000f0ff01007387 */ /* 0x000fe60000100800 */
[----:B------:R-:W-:Y:S01]  /*04e0*/  IMAD R0, R5, R0, R8 ;  /* 0x0000000005007224 */ /* 0x000fe200078e0208 */
[----:B------:R-:W-:Y:S04]  /*04f0*/  STL [R1+0xf4], RZ ;  /* 0x0000f4ff01007387 */ /* 0x000fe80000100800 */
[----:B------:R-:W-:Y:S01]  /*0500*/  ISETP.GT.U32.AND P1, PT, R9, R0, PT ;  /* 0x000000000900720c */ /* 0x000fe20003f24070 */
[----:B------:R-:W-:Y:S04]  /*0510*/  STL [R1+0xf8], RZ ;  /* 0x0000f8ff01007387 */ /* 0x000fe80000100800 */
[----:B------:R-:W-:Y:S04]  /*0520*/  STL [R1+0xfc], RZ ;  /* 0x0000fcff01007387 */ /* 0x000fe80000100800 */
[----:B------:R-:W-:Y:S04]  /*0530*/  STL [R1+0xe0], RZ ;  /* 0x0000e0ff01007387 */ /* 0x000fe80000100800 */
[----:B------:R-:W-:Y:S01]  /*0540*/  @!P1 IMAD.IADD R0, R0, 0x1, -R9 ;  /* 0x0000000100009824 */ /* 0x000fe200078e0a09 */
[----:B------:R-:W-:Y:S01]  /*0550*/  STL [R1+0xe4], RZ ;  /* 0x0000e4ff01007387 */ /* 0x000fe20000100800 */
[----:B------:R-:W-:Y:S01]  /*0560*/  @!P1 VIADD R5, R5, 0x1 ;  /* 0x0000000105059836 */ /* 0x000fe20000000000 */
[----:B------:R-:W-:-:S02]  /*0570*/  ISETP.NE.AND P1, PT, R6, RZ, PT ;  /* 0x000000ff0600720c */ /* 0x000fc40003f25270 */
[----:B------:R-:W-:Y:S01]  /*0580*/  ISETP.GE.U32.AND P0, PT, R0, R9, PT ;  /* 0x000000090000720c */ /* 0x000fe20003f06070 */
[----:B------:R-:W-:Y:S01]  /*0590*/  STL [R1+0xe8], RZ ;  /* 0x0000e8ff01007387 */ /* 0x000fe20000100800 */
[----:B------:R-:W-:-:S03]  /*05a0*/  LOP3.LUT R0, R7, R6, RZ, 0x3c, !PT ;  /* 0x0000000607007212 */ /* 0x000fc600078e3cff */
[----:B------:R-:W-:Y:S01]  /*05b0*/  STL [R1+0xec], RZ ;  /* 0x0000ecff01007387 */ /* 0x000fe20000100800 */
[----:B------:R-:W-:Y:S01]  /*05c0*/  ISETP.GE.AND P2, PT, R0, RZ, PT ;  /* 0x000000ff0000720c */ /* 0x000fe20003f46270 */
[----:B------:R-:W-:Y:S02]  /*05d0*/  VIADD R0, R2, 0x7f ;  /* 0x0000007f02007836 */ /* 0x000fe40000000000 */
[----:B------:R-:W-:Y:S04]  /*05e0*/  STL [R1+0xd0], RZ ;  /* 0x0000d0ff01007387 */ /* 0x000fe80000100800 */
[----:B------:R-:W-:Y:S01]  /*05f0*/  STL [R1+0xd4], RZ ;  /* 0x0000d4ff01007387 */ /* 0x000fe20000100800 */
[----:B------:R-:W-:-:S03]  /*0600*/  @P0 VIADD R5, R5, 0x1 ;  /* 0x0000000105050836 */ /* 0x000fc60000000000 */
[----:B------:R-:W-:Y:S01]  /*0610*/  STL [R1+0xd8], RZ ;  /* 0x0000d8ff01007387 */ /* 0x000fe20000100800 */
[----:B------:R-:W-:Y:S01]  /*0620*/  IMAD.MOV.U32 R4, RZ, RZ, R5 ;  /* 0x000000ffff047224 */ /* 0x000fe200078e0005 */
[----:B------:R-:W-:Y:S02]  /*0630*/  SHF.R.S32.HI R5, RZ, 0x1f, R0 ;  /* 0x0000001fff057819 */ /* 0x000fe40000011400 */
[----:B------:R-:W-:Y:S01]  /*0640*/  STL [R1+0xdc], RZ ;  /* 0x0000dcff01007387 */ /* 0x000fe20000100800 */
[----:B------:R-:W-:Y:S01]  /*0650*/  @!P2 IMAD.MOV R4, RZ, RZ, -R4 ;  /* 0x000000ffff04a224 */ /* 0x000fe200078e0a04 */
[----:B------:R-:W-:Y:S02]  /*0660*/  @!P1 LOP3.LUT R4, RZ, R6, RZ, 0x33, !PT ;  /* 0x00000006ff049212 */ /* 0x000fe400078e33ff */
[----:B------:R-:W-:Y:S01]  /*0670*/  STL [R1+0xc0], RZ ;  /* 0x0000c0ff01007387 */ /* 0x000fe20000100800 */
[----:B------:R-:W-:Y:S02]  /*0680*/  LEA.HI R5, R5, R0, RZ, 0x7 ;  /* 0x0000000005057211 */ /* 0x000fe400078f38ff */
[----:B------:R-:W-:Y:S01]  /*0690*/  IMAD.SHL.U32 R8, R4, 0x8, RZ ;  /* 0x0000000804087824 */ /* 0x000fe200078e00ff */
[----:B------:R-:W-:Y:S01]  /*06a0*/  STL [R1+0xc4], RZ ;  /* 0x0000c4ff01007387 */ /* 0x000fe20000100800 */
[----:B------:R-:W-:-:S03]  /*06b0*/  IMAD.MOV R4, RZ, RZ, -R4 ;  /* 0x000000ffff047224 */ /* 0x000fc600078e0a04 */
[----:B------:R-:W-:Y:S01]  /*06c0*/  STL [R1+0xc8], RZ ;  /* 0x0000c8ff01007387 */ /* 0x000fe20000100800 */
[----:B------:R-:W-:Y:S01]  /*06d0*/  LEA.HI.SX32 R5, R5, -R8, 0x19 ;  /* 0x8000000805057211 */ /* 0x000fe200078fcaff */
[----:B------:R-:W-:Y:S02]  /*06e0*/  IMAD R6, R6, R4, R7 ;  /* 0x0000000406067224 */ /* 0x000fe400078e0207 */
[----:B------:R-:W-:Y:S01]  /*06f0*/  STL [R1+0xcc], RZ ;  /* 0x0000ccff01007387 */ /* 0x000fe20000100800 */
[----:B------:R-:W-:Y:S02]  /*0700*/  VIMNMX R13, PT, PT, R5, 0x8, PT ;  /* 0x00000008050d7848 */ /* 0x000fe40003fe0100 */
[----:B------:R-:W-:Y:S01]  /*0710*/  IABS R11, R6 ;  /* 0x00000006000b7213 */ /* 0x000fe20000000000 */
[----:B------:R-:W-:Y:S01]  /*0720*/  STL [R1+0xb0], RZ ;  /* 0x0000b0ff01007387 */ /* 0x000fe20000100800 */
[----:B------:R-:W-:-:S03]  /*0730*/  IABS R9, R13 ;  /* 0x0000000d00097213 */ /* 0x000fc60000000000 */
[----:B------:R-:W-:Y:S01]  /*0740*/  STL [R1+0xb4], RZ ;  /* 0x0000b4ff01007387 */ /* 0x000fe20000100800 */
[----:B------:R-:W3:Y:S03]  /*0750*/  I2F.RP R0, R9 ;  /* 0x0000000900007306 */ /* 0x000ee60000209400 */
        /* <DEDUP_REMOVED lines=10> */
[----:B------:R-:W-:Y:S04]  /*0800*/  STL [R1+0x98], RZ ;  /* 0x000098ff01007387 */ /* 0x000fe80000100800 */
[----:B------:R-:W-:Y:S01]  /*0810*/  STL [R1+0x9c], RZ ;  /* 0x00009cff01007387 */ /* 0x000fe20000100800 */
[----:B------:R-:W3:Y:S03]  /*0820*/  F2I.FTZ.U32.TRUNC.NTZ R5, R5 ;  /* 0x0000000500057305 */ /* 0x000ee6000021f000 */
[----:B------:R-:W-:Y:S04]  /*0830*/  STL [R1+0x80], RZ ;  /* 0x000080ff01007387 */ /* 0x000fe80000100800 */
[----:B------:R-:W-:Y:S04]  /*0840*/  STL [R1+0x84], RZ ;  /* 0x000084ff01007387 */ /* 0x000fe80000100800 */
[----:B------:R-:W-:Y:S04]  /*0850*/  STL [R1+0x88], RZ ;  /* 0x000088ff01007387 */ /* 0x000fe80000100800 */
[----:B------:R-:W-:Y:S01]  /*0860*/  STL [R1+0x8c], RZ ;  /* 0x00008cff01007387 */ /* 0x000fe20000100800 */
[----:B---3--:R-:W-:-:S03]  /*0870*/  IMAD.MOV R10, RZ, RZ, -R5 ;  /* 0x000000ffff0a7224 */ /* 0x008fc600078e0a05 */
[----:B------:R-:W-:Y:S01]  /*0880*/  STL [R1+0x70], RZ ;  /* 0x000070ff01007387 */ /* 0x000fe20000100800 */
[----:B------:R-:W-:Y:S01]  /*0890*/  IMAD.MOV.U32 R4, RZ, RZ, R10 ;  /* 0x000000ffff047224 */ /* 0x000fe200078e000a */
[----:B------:R-:W-:Y:S02]  /*08a0*/  IABS R10, R13 ;  /* 0x0000000d000a7213 */ /* 0x000fe40000000000 */
[----:B------:R-:W-:Y:S01]  /*08b0*/  STL [R1+0x74], RZ ;  /* 0x000074ff01007387 */ /* 0x000fe20000100800 */
[----:B------:R-:W-:Y:S02]  /*08c0*/  IMAD R7, R4, R9, RZ ;  /* 0x0000000904077224 */ /* 0x000fe400078e02ff */
[----:B------:R-:W-:Y:S01]  /*08d0*/  IMAD.MOV.U32 R4, RZ, RZ, RZ ;  /* 0x000000ffff047224 */ /* 0x000fe200078e00ff */
[----:B------:R-:W-:Y:S03]  /*08e0*/  STL [R1+0x78], RZ ;  /* 0x000078ff01007387 */ /* 0x000fe60000100800 */
[----:B------:R-:W-:Y:S01]  /*08f0*/  IMAD.HI.U32 R4, R5, R7, R4 ;  /* 0x0000000705047227 */ /* 0x000fe200078e0004 */
[----:B------:R-:W-:Y:S03]  /*0900*/  STL [R1+0x7c], RZ ;  /* 0x00007cff01007387 */ /* 0x000fe60000100800 */
[----:B------:R-:W-:Y:S01]  /*0910*/  IMAD.MOV R5, RZ, RZ, -R10 ;  /* 0x000000ffff057224 */ /* 0x000fe200078e0a0a */
[----:B------:R-:W-:Y:S01]  /*0920*/  STL [R1+0x60], RZ ;  /* 0x000060ff01007387 */ /* 0x000fe20000100800 */
[----:B------:R-:W-:-:S03]  /*0930*/  IMAD.HI.U32 R0, R4, R11, RZ ;  /* 0x0000000b04007227 */ /* 0x000fc600078e00ff */
[----:B------:R-:W-:Y:S01]  /*0940*/  STL [R1+0x64], RZ ;  /* 0x000064ff01007387 */ /* 0x000fe20000100800 */
[----:B------:R-:W-:Y:S01]  /*0950*/  IMAD R4, R0, R5, R11 ;  /* 0x0000000500047224 */ /* 0x000fe200078e020b */
[----:B------:R-:W-:Y:S02]  /*0960*/  CS2R R10, SRZ ;  /* 0x00000000000a7805 */ /* 0x000fe4000001ff00 */
[----:B------:R-:W-:Y:S02]  /*0970*/  STL [R1+0x68], RZ ;  /* 0x000068ff01007387 */ /* 0x000fe40000100800 */
[----:B------:R-:W-:Y:S02]  /*0980*/  ISETP.GT.U32.AND P1, PT, R9, R4, PT ;  /* 0x000000040900720c */ /* 0x000fe40003f24070 */
[----:B------:R-:W-:Y:S04]  /*0990*/  STL [R1+0x6c], RZ ;  /* 0x00006cff01007387 */ /* 0x000fe80000100800 */
[----:B------:R-:W-:Y:S04]  /*09a0*/  STL [R1+0x50], RZ ;  /* 0x000050ff01007387 */ /* 0x000fe80000100800 */
[----:B------:R-:W-:Y:S03]  /*09b0*/  STL [R1+0x54], RZ ;  /* 0x000054ff01007387 */ /* 0x000fe60000100800 */
[----:B------:R-:W-:Y:S01]  /*09c0*/  @!P1 IMAD.IADD R4, R4, 0x1, -R9 ;  /* 0x0000000104049824 */ /* 0x000fe200078e0a09 */
[----:B------:R-:W-:Y:S01]  /*09d0*/  STL [R1+0x58], RZ ;  /* 0x000058ff01007387 */ /* 0x000fe20000100800 */
[----:B------:R-:W-:Y:S01]  /*09e0*/  @!P1 VIADD R0, R0, 0x1 ;  /* 0x0000000100009836 */ /* 0x000fe20000000000 */
[----:B------:R-:W-:-:S02]  /*09f0*/  ISETP.NE.AND P1, PT, R13, RZ, PT ;  /* 0x000000ff0d00720c */ /* 0x000fc40003f25270 */
[----:B------:R-:W-:Y:S01]  /*0a00*/  STL [R1+0x5c], RZ ;  /* 0x00005cff01007387 */ /* 0x000fe20000100800 */
[----:B------:R-:W-:Y:S02]  /*0a10*/  ISETP.GE.U32.AND P0, PT, R4, R9, PT ;  /* 0x000000090400720c */ /* 0x000fe40003f06070 */
[----:B------:R-:W-:Y:S01]  /*0a20*/  LOP3.LUT R4, R6, R13, RZ, 0x3c, !PT ;  /* 0x0000000d06047212 */ /* 0x000fe200078e3cff */
[----:B------:R-:W-:Y:S03]  /*0a30*/  STL [R1+0x40], RZ ;  /* 0x000040ff01007387 */ /* 0x000fe60000100800 */
[----:B------:R-:W-:Y:S01]  /*0a40*/  ISETP.GE.AND P2, PT, R4, RZ, PT ;  /* 0x000000ff0400720c */ /* 0x000fe20003f46270 */
[----:B------:R-:W-:Y:S01]  /*0a50*/  STL [R1+0x44], RZ ;  /* 0x000044ff01007387 */ /* 0x000fe20000100800 */
[----:B------:R-:W-:-:S03]  /*0a60*/  CS2R R4, SRZ ;  /* 0x0000000000047805 */ /* 0x000fc6000001ff00 */
[----:B------:R-:W-:Y:S02]  /*0a70*/  STL [R1+0x48], RZ ;  /* 0x000048ff01007387 */ /* 0x000fe40000100800 */
[----:B------:R-:W-:Y:S02]  /*0a80*/  @P0 VIADD R0, R0, 0x1 ;  /* 0x0000000100000836 */ /* 0x000fe40000000000 */
[----:B------:R-:W-:Y:S04]  /*0a90*/  STL [R1+0x4c], RZ ;  /* 0x00004cff01007387 */ /* 0x000fe80000100800 */
[----:B------:R-:W-:Y:S01]  /*0aa0*/  STL [R1+0x30], RZ ;  /* 0x000030ff01007387 */ /* 0x000fe20000100800 */
[----:B------:R-:W-:Y:S01]  /*0ab0*/  @!P2 IMAD.MOV R0, RZ, RZ, -R0 ;  /* 0x000000ffff00a224 */ /* 0x000fe200078e0a00 */
[----:B------:R-:W-:-:S02]  /*0ac0*/  @!P1 LOP3.LUT R0, RZ, R13, RZ, 0x33, !PT ;  /* 0x0000000dff009212 */ /* 0x000fc400078e33ff */
[----:B------:R-:W-:Y:S03]  /*0ad0*/  STL [R1+0x34], RZ ;  /* 0x000034ff01007387 */ /* 0x000fe60000100800 */
[----:B0-----:R-:W-:Y:S01]  /*0ae0*/  IMAD.SHL.U32 R3, R0, 0x80, RZ ;  /* 0x0000008000037824 */ /* 0x001fe200078e00ff */
[----:B------:R-:W-:Y:S01]  /*0af0*/  STL [R1+0x38], RZ ;  /* 0x000038ff01007387 */ /* 0x000fe20000100800 */
[----:B------:R-:W-:Y:S02]  /*0b00*/  IMAD.MOV R60, RZ, RZ, -R0 ;  /* 0x000000ffff3c7224 */ /* 0x000fe400078e0a00 */
[C---:B------:R-:W-:Y:S01]  /*0b10*/  VIADD R0, R3.reuse, 0x1 ;  /* 0x0000000103007836 */ /* 0x040fe20000000000 */
[----:B------:R-:W-:Y:S01]  /*0b20*/  STL [R1+0x3c], RZ ;  /* 0x00003cff01007387 */ /* 0x000fe20000100800 */
[----:B-1----:R-:W-:Y:S02]  /*0b30*/  VIADD R2, R3, 0x2 ;  /* 0x0000000203027836 */ /* 0x002fe40000000000 */
[----:B------:R-:W-:Y:S01]  /*0b40*/  IMAD R60, R13, R60, R6 ;  /* 0x0000003c0d3c7224 */ /* 0x000fe200078e0206 */
[----:B------:R-:W-:Y:S01]  /*0b50*/  STL [R1+0x20], RZ ;  /* 0x000020ff01007387 */ /* 0x000fe20000100800 */
[----:B------:R-:W-:-:S02]  /*0b60*/  CS2R R6, SRZ ;  /* 0x0000000000067805 */ /* 0x000fc4000001ff00 */
[----:B------:R-:W-:Y:S01]  /*0b70*/  CS2R R12, SRZ ;  /* 0x00000000000c7805 */ /* 0x000fe2000001ff00 */
[----:B------:R-:W-:Y:S01]  /*0b80*/  IMAD.IADD R60, R8, 0x1, R60 ;  /* 0x00000001083c7824 */ /* 0x000fe200078e023c */
[----:B------:R-:W-:Y:S01]  /*0b90*/  STL [R1+0x24], RZ ;  /* 0x000024ff01007387 */ /* 0x000fe20000100800 */
[----:B------:R-:W-:-:S03]  /*0ba0*/  CS2R R8, SRZ ;  /* 0x0000000000087805 */ /* 0x000fc6000001ff00 */
[----:B------:R-:W-:Y:S04]  /*0bb0*/  STL [R1+0x28], RZ ;  /* 0x000028ff01007387 */ /* 0x000fe80000100800 */
[----:B------:R-:W-:Y:S04]  /*0bc0*/  STL [R1+0x2c], RZ ;  /* 0x00002cff01007387 */ /* 0x000fe80000100800 */
[----:B------:R-:W-:Y:S04]  /*0bd0*/  STL [R1+0x10], RZ ;  /* 0x000010ff01007387 */ /* 0x000fe80000100800 */
[----:B------:R-:W-:Y:S04]  /*0be0*/  STL [R1+0x14], RZ ;  /* 0x000014ff01007387 */ /* 0x000fe80000100800 */
[----:B------:R-:W-:Y:S04]  /*0bf0*/  STL [R1+0x18], RZ ;  /* 0x000018ff01007387 */ /* 0x000fe80000100800 */
[----:B------:R-:W-:Y:S04]  /*0c00*/  STL [R1+0x1c], RZ ;  /* 0x00001cff01007387 */ /* 0x000fe80000100800 */
[----:B------:R-:W-:Y:S04]  /*0c10*/  STL [R1], RZ ;  /* 0x000000ff01007387 */ /* 0x000fe80000100800 */
[----:B------:R-:W-:Y:S04]  /*0c20*/  STL [R1+0x4], RZ ;  /* 0x000004ff01007387 */ /* 0x000fe80000100800 */
        /* <DEDUP_REMOVED lines=118> */
[----:B------:R-:W-:Y:S04]  /*1390*/  STL [R1+0xb70], R3 ;  /* 0x000b700301007387 */ /* 0x000fe80000100800 */
[----:B------:R0:W-:Y:S04]  /*13a0*/  STL [R1+0x510], R0 ;  /* 0x0005100001007387 */ /* 0x0001e80000100800 */
[----:B------:R1:W-:Y:S01]  /*13b0*/  STL [R1+0x50c], R2 ;  /* 0x00050c0201007387 */ /* 0x0003e20000100800 */
[----:B0-----:R-:W-:-:S02]  /*13c0*/  VIADD R0, R3, 0x3 ;  /* 0x0000000303007836 */ /* 0x001fc40000000000 */
[----:B-1----:R-:W-:-:S03]  /*13d0*/  VIADD R2, R3, 0x4 ;  /* 0x0000000403027836 */ /* 0x002fc60000000000 */
[----:B------:R0:W-:Y:S04]  /*13e0*/  STL [R1+0x508], R0 ;  /* 0x0005080001007387 */ /* 0x0001e80000100800 */
[----:B------:R1:W-:Y:S01]  /*13f0*/  STL [R1+0x504], R2 ;  /* 0x0005040201007387 */ /* 0x0003e20000100800 */
[C---:B0-----:R-:W-:Y:S02]  /*1400*/  VIADD R0, R3.reuse, 0x5 ;  /* 0x0000000503007836 */ /* 0x041fe40000000000 */
        /* <DEDUP_REMOVED lines=187> */
[----:B0-----:R-:W-:Y:S02]  /*1fc0*/  IMAD.SHL.U32 R0, R60, 0x80, RZ ;  /* 0x000000803c007824 */ /* 0x001fe400078e00ff */
[----:B------:R-:W0:Y:S01]  /*1fd0*/  S2R R60, SR_TID.X ;  /* 0x00000000003c7919 */ /* 0x000e220000002100 */
[----:B-1----:R-:W-:-:S05]  /*1fe0*/  VIADD R2, R3, 0x63 ;  /* 0x0000006303027836 */ /* 0x002fca0000000000 */
[----:B------:R1:W-:Y:S02]  /*1ff0*/  STL [R1+0x388], R2 ;  /* 0x0003880201007387 */ /* 0x0003e40000100800 */
[----:B-1----:R-:W-:-:S05]  /*2000*/  VIADD R2, R3, 0x64 ;  /* 0x0000006403027836 */ /* 0x002fca0000000000 */
[----:B------:R1:W-:Y:S02]  /*2010*/  STL [R1+0x384], R2 ;  /* 0x0003840201007387 */ /* 0x0003e40000100800 */
[----:B-1----:R-:W-:Y:S01]  /*2020*/  VIADD R2, R3, 0x65 ;  /* 0x0000006503027836 */ /* 0x002fe20000000000 */
[----:B0-----:R-:W-:-:S04]  /*2030*/  LOP3.LUT R60, R0, 0x1f, R60, 0xf8, !PT ;  /* 0x0000001f003c7812 */ /* 0x001fc800078ef83c */
[----:B------:R0:W-:Y:S04]  /*2040*/  STL [R1+0x380], R2 ;  /* 0x0003800201007387 */ /* 0x0001e80000100800 */
[----:B0-----:R0:W5:Y:S04]  /*2050*/  LDL.LU R2, [R1+0x2f74] ;  /* 0x002f740001027983 */ /* 0x0011680000300800 */
[----:B------:R1:W-:Y:S02]  /*2060*/  STL [R1+0xf70], R60 ;  /* 0x000f703c01007387 */ /* 0x0003e40000100800 */
[----:B-1----:R-:W-:-:S05]  /*2070*/  LOP3.LUT R60, R0, 0x20, R61, 0xfe, !PT ;  /* 0x00000020003c7812 */ /* 0x002fca00078efe3d */
[----:B------:R1:W-:Y:S02]  /*2080*/  STL [R1+0xf6c], R60 ;  /* 0x000f6c3c01007387 */ /* 0x0003e40000100800 */
[C-C-:B-1----:R-:W-:Y:S02]  /*2090*/  LOP3.LUT R60, R0.reuse, 0x40, R61.reuse, 0xfe, !PT ;  /* 0x00000040003c7812 */ /* 0x142fe400078efe3d */
[----:B------:R-:W-:Y:S01]  /*20a0*/  LOP3.LUT R61, R0, 0x60, R61, 0xfe, !PT ;  /* 0x00000060003d7812 */ /* 0x000fe200078efe3d */
[C---:B------:R-:W-:Y:S02]  /*20b0*/  VIADD R0, R3.reuse, 0x67 ;  /* 0x0000006703007836 */ /* 0x040fe40000000000 */
[----:B------:R1:W-:Y:S04]  /*20c0*/  STL [R1+0xf68], R60 ;  /* 0x000f683c01007387 */ /* 0x0003e80000100800 */
[----:B------:R3:W-:Y:S01]  /*20d0*/  STL [R1+0xf74], R61 ;  /* 0x000f743d01007387 */ /* 0x0007e20000100800 */
[----:B-1----:R-:W-:-:S02]  /*20e0*/  VIADD R60, R3, 0x66 ;  /* 0x00000066033c7836 */ /* 0x002fc40000000000 */
[----:B---3--:R-:W-:-:S03]  /*20f0*/  VIADD R61, R3, 0x68 ;  /* 0x00000068033d7836 */ /* 0x008fc60000000000 */
[----:B------:R1:W-:Y:S04]  /*2100*/  STL [R1+0x37c], R60 ;  /* 0x00037c3c01007387 */ /* 0x0003e80000100800 */
[----:B------:R3:W-:Y:S04]  /*2110*/  STL [R1+0x378], R0 ;  /* 0x0003780001007387 */ /* 0x0007e80000100800 */
[----:B------:R4:W-:Y:S01]  /*2120*/  STL [R1+0x374], R61 ;  /* 0x0003743d01007387 */ /* 0x0009e20000100800 */
[C---:B-1----:R-:W-:Y:S02]  /*2130*/  VIADD R60, R3.reuse, 0x69 ;  /* 0x00000069033c7836 */ /* 0x042fe40000000000 */
[----:B---3--:R-:W-:-:S03]  /*2140*/  VIADD R0, R3, 0x6a ;  /* 0x0000006a03007836 */ /* 0x008fc60000000000 */
[----:B------:R1:W-:Y:S01]  /*2150*/  STL [R1+0x370], R60 ;  /* 0x0003703c01007387 */ /* 0x0003e20000100800 */
[----:B----4-:R-:W-:-:S03]  /*2160*/  VIADD R61, R3, 0x6b ;  /* 0x0000006b033d7836 */ /* 0x010fc60000000000 */
        /* <DEDUP_REMOVED lines=17> */
[----:B----4-:R-:W-:-:S05]  /*2280*/  VIADD R61, R3, 0x74 ;  /* 0x00000074033d7836 */ /* 0x010fca0000000000 */
[----:B------:R3:W-:Y:S01]  /*2290*/  STL [R1+0x344], R61 ;  /* 0x0003443d01007387 */ /* 0x0007e20000100800 */
[----:B-1----:R-:W-:-:S05]  /*22a0*/  VIADD R60, R3, 0x75 ;  /* 0x00000075033c7836 */ /* 0x002fca0000000000 */
[----:B------:R1:W-:Y:S01]  /*22b0*/  STL [R1+0x340], R60 ;  /* 0x0003403c01007387 */ /* 0x0003e20000100800 */
[----:B---3--:R-:W-:-:S05]  /*22c0*/  VIADD R61, R3, 0x76 ;  /* 0x00000076033d7836 */ /* 0x008fca0000000000 */
        /* <DEDUP_REMOVED lines=15> */
[C---:B---3--:R-:W-:Y:S02]  /*23c0*/  VIADD R61, R3.reuse, 0x7e ;  /* 0x0000007e033d7836 */ /* 0x048fe40000000000 */
[----:B-1----:R-:W-:Y:S02]  /*23d0*/  VIADD R60, R3, 0x7f ;  /* 0x0000007f033c7836 */ /* 0x002fe40000000000 */
[----:B------:R0:W5:Y:S01]  /*23e0*/  LDL.LU R3, [R1+0x2f70] ;  /* 0x002f700001037983 */ /* 0x0001620000300800 */
[----:B--2---:R-:W-:Y:S05]  /*23f0*/  BRA.U !UP0, `(.L_x_0) ;  /* 0x0000097508847547 */ /* 0x004fea000b800000 */
[----:B------:R-:W2:Y:S01]  /*2400*/  LDL.LU R26, [R1+0x330] ;  /* 0x00033000011a7983 */ /* 0x000ea20000300800 */
[----:B-----5:R-:W-:Y:S01]  /*2410*/  IABS R8, R2 ;  /* 0x0000000200087213 */ /* 0x020fe20000000000 */
[----:B------:R-:W-:Y:S01]  /*2420*/  IMAD.MOV.U32 R34, RZ, RZ, R0 ;  /* 0x000000ffff227224 */ /* 0x000fe200078e0000 */
[----:B------:R-:W-:Y:S01]  /*2430*/  ISETP.GE.AND P4, PT, R60, RZ, PT ;  /* 0x000000ff3c00720c */ /* 0x000fe20003f86270 */
[----:B------:R-:W3:Y:S01]  /*2440*/  LDL R21, [R1+0xf6c] ;  /* 0x000f6c0001157983 */ /* 0x000ee20000100800 */
[----:B------:R-:W-:Y:S01]  /*2450*/  ISETP.GE.AND P2, PT, R61, RZ, PT ;  /* 0x000000ff3d00720c */ /* 0x000fe20003f46270 */
[----:B------:R-:W1:Y:S02]  /*2460*/  LDCU.128 UR12, c[0x0][0x380] ;  /* 0x00007000ff0c77ac */ /* 0x000e640008000c00 */
[----:B------:R-:W4:Y:S01]  /*2470*/  LDL R27, [R1+0xf74] ;  /* 0x000f7400011b7983 */ /* 0x000f220000100800 */
[----:B------:R-:W0:Y:S03]  /*2480*/  LDCU UR6, c[0x0][0x3a4] ;  /* 0x00007480ff0677ac */ /* 0x000e260008000800 */
[----:B------:R-:W2:Y:S01]  /*2490*/  LDL R22, [R1+0xf68] ;  /* 0x000f680001167983 */ /* 0x000ea20000100800 */
[----:B------:R-:W0:Y:S03]  /*24a0*/  LDCU UR7, c[0x0][0x3b0] ;  /* 0x00007600ff0777ac */ /* 0x000e260008000800 */
[----:B------:R-:W2:Y:S04]  /*24b0*/  LDL.LU R52, [R1+0x398] ;  /* 0x0003980001347983 */ /* 0x000ea80000300800 */
        /* <DEDUP_REMOVED lines=20> */
[----:B------:R-:W2:Y:S04]  /*2600*/  LDL R20, [R1+0xf70] ;  /* 0x000f700001147983 */ /* 0x000ea80000100800 */
        /* <DEDUP_REMOVED lines=9> */
[----:B------:R-:W2:Y:S01]  /*26a0*/  LDL.LU R29, [R1+0x320] ;  /* 0x00032000011d7983 */ /* 0x000ea20000300800 */
[----:B------:R-:W0:Y:S01]  /*26b0*/  I2F.RP R5, R8 ;  /* 0x0000000800057306 */ /* 0x000e220000209400 */
[----:B------:R-:W-:-:S02]  /*26c0*/  IABS R0, R3 ;  /* 0x0000000300007213 */ /* 0x000fc40000000000 */
[----:B------:R-:W2:Y:S04]  /*26d0*/  LDL.LU R23, [R1+0x324] ;  /* 0x0003240001177983 */ /* 0x000ea80000300800 */
[----:B------:R-:W2:Y:S01]  /*26e0*/  LDL.LU R24, [R1+0x328] ;  /* 0x0003280001187983 */ /* 0x000ea20000300800 */
[----:B------:R-:W1:Y:S03]  /*26f0*/  I2F.RP R4, R0 ;  /* 0x0000000000047306 */ /* 0x000e660000209400 */
[----:B------:R-:W2:Y:S01]  /*2700*/  LDL.LU R25, [R1+0x32c] ;  /* 0x00032c0001197983 */ /* 0x000ea20000300800 */
[----:B------:R-:W-:-:S04]  /*2710*/  IABS R60, R60 ;  /* 0x0000003c003c7213 */ /* 0x000fc80000000000 */
[----:B0-----:R-:W0:Y:S08]  /*2720*/  MUFU.RCP R5, R5 ;  /* 0x0000000500057308 */ /* 0x001e300000001000 */
[----:B-1----:R-:W1:Y:S01]  /*2730*/  MUFU.RCP R4, R4 ;  /* 0x0000000400047308 */ /* 0x002e620000001000 */
[----:B0-----:R-:W-:-:S07]  /*2740*/  VIADD R5, R5, 0xffffffe ;  /* 0x0ffffffe05057836 */ /* 0x001fce0000000000 */
[----:B------:R-:W0:Y:S01]  /*2750*/  F2I.FTZ.U32.TRUNC.NTZ R5, R5 ;  /* 0x0000000500057305 */ /* 0x000e22000021f000 */
[----:B-1----:R-:W-:-:S07]  /*2760*/  VIADD R4, R4, 0xffffffe ;  /* 0x0ffffffe04047836 */ /* 0x002fce0000000000 */
[----:B------:R1:W1:Y:S01]  /*2770*/  F2I.FTZ.U32.TRUNC.NTZ R7, R4 ;  /* 0x0000000400077305 */ /* 0x000262000021f000 */
[----:B0-----:R-:W-:Y:S02]  /*2780*/  IMAD.MOV R13, RZ, RZ, -R5 ;  /* 0x000000ffff0d7224 */ /* 0x001fe400078e0a05 */
[----:B-1----:R-:W-:Y:S02]  /*2790*/  IMAD.MOV.U32 R4, RZ, RZ, RZ ;  /* 0x000000ffff047224 */ /* 0x002fe400078e00ff */
[----:B------:R-:W-:-:S04]  /*27a0*/  IMAD R13, R13, R8, RZ ;  /* 0x000000080d0d7224 */ /* 0x000fc800078e02ff */
[----:B------:R-:W-:-:S04]  /*27b0*/  IMAD.HI.U32 R13, R5, R13, R4 ;  /* 0x0000000d050d7227 */ /* 0x000fc800078e0004 */
[----:B------:R-:W-:-:S04]  /*27c0*/  IMAD.MOV R6, RZ, RZ, -R7 ;  /* 0x000000ffff067224 */ /* 0x000fc800078e0a07 */
[----:B------:R-:W-:Y:S02]  /*27d0*/  IMAD R4, R6, R0, RZ ;  /* 0x0000000006047224 */ /* 0x000fe400078e02ff */
[----:B------:R-:W-:-:S04]  /*27e0*/  IMAD.MOV.U32 R6, RZ, RZ, RZ ;  /* 0x000000ffff067224 */ /* 0x000fc800078e00ff */
[----:B------:R-:W-:Y:S01]  /*27f0*/  IMAD.HI.U32 R4, R7, R4, R6 ;  /* 0x0000000407047227 */ /* 0x000fe200078e0006 */
[----:B---3--:R-:W-:Y:S02]  /*2800*/  IABS R10, R21 ;  /* 0x00000015000a7213 */ /* 0x008fe40000000000 */
[----:B----4-:R-:W-:-:S03]  /*2810*/  IABS R7, R27 ;  /* 0x0000001b00077213 */ /* 0x010fc60000000000 */
[----:B------:R-:W-:Y:S01]  /*2820*/  IMAD.HI.U32 R14, R13, R10, RZ ;  /* 0x0000000a0d0e7227 */ /* 0x000fe200078e00ff */
[----:B--2---:R-:W-:-:S03]  /*2830*/  IABS R6, R22 ;  /* 0x0000001600067213 */ /* 0x004fc60000000000 */
[----:B------:R-:W-:-:S04]  /*2840*/  IMAD.MOV R14, RZ, RZ, -R14 ;  /* 0x000000ffff0e7224 */ /* 0x000fc800078e0a0e */
[----:B------:R-:W-:-:S05]  /*2850*/  IMAD R10, R8, R14, R10 ;  /* 0x0000000e080a7224 */ /* 0x000fca00078e020a */
[----:B------:R-:W-:-:S13]  /*2860*/  ISETP.GT.U32.AND P1, PT, R8, R10, PT ;  /* 0x0000000a0800720c */ /* 0x000fda0003f24070 */
[----:B------:R-:W-:Y:S01]  /*2870*/  @!P1 IMAD.IADD R10, R10, 0x1, -R8 ;  /* 0x000000010a0a9824 */ /* 0x000fe200078e0a08 */
[----:B------:R-:W-:-:S05]  /*2880*/  IABS R9, R20 ;  /* 0x0000001400097213 */ /* 0x000fca0000000000 */
[----:B------:R-:W-:-:S04]  /*2890*/  IMAD.MOV.U32 R5, RZ, RZ, R9 ;  /* 0x000000ffff057224 */ /* 0x000fc800078e0009 */
[----:B------:R-:W-:-:S04]  /*28a0*/  IMAD.HI.U32 R11, R13, R5, RZ ;  /* 0x000000050d0b7227 */ /* 0x000fc800078e00ff */
[----:B------:R-:W-:-:S04]  /*28b0*/  IMAD.MOV R11, RZ, RZ, -R11 ;  /* 0x000000ffff0b7224 */ /* 0x000fc800078e0a0b */
[----:B------:R-:W-:Y:S02]  /*28c0*/  IMAD R5, R8, R11, R5 ;  /* 0x0000000b08057224 */ /* 0x000fe400078e0205 */
[----:B------:R-:W-:-:S03]  /*28d0*/  IMAD.HI.U32 R11, R13, R6, RZ ;  /* 0x000000060d0b7227 */ /* 0x000fc600078e00ff */
[----:B------:R-:W-:Y:S01]  /*28e0*/  ISETP.GT.U32.AND P0, PT, R8, R5, PT ;  /* 0x000000050800720c */ /* 0x000fe20003f04070 */
[----:B------:R-:W-:-:S04]  /*28f0*/  IMAD.HI.U32 R13, R13, R7, RZ ;  /* 0x000000070d0d7227 */ /* 0x000fc800078e00ff */
[----:B------:R-:W-:Y:S02]  /*2900*/  IMAD.MOV R11, RZ, RZ, -R11 ;  /* 0x000000ffff0b7224 */ /* 0x000fe400078e0a0b */
[----:B------:R-:W-:Y:S02]  /*2910*/  IMAD.MOV R13, RZ, RZ, -R13 ;  /* 0x000000ffff0d7224 */ /* 0x000fe400078e0a0d */
[C---:B------:R-:W-:Y:S02]  /*2920*/  IMAD R6, R8.reuse, R11, R6 ;  /* 0x0000000b08067224 */ /* 0x040fe400078e0206 */
[C---:B------:R-:W-:Y:S02]  /*2930*/  IMAD R7, R8.reuse, R13, R7 ;  /* 0x0000000d08077224 */ /* 0x040fe400078e0207 */
[----:B------:R-:W-:Y:S01]  /*2940*/  @!P0 IMAD.IADD R5, R5, 0x1, -R8 ;  /* 0x0000000105058824 */ /* 0x000fe200078e0a08 */
[C---:B------:R-:W-:Y:S01]  /*2950*/  ISETP.GT.U32.AND P3, PT, R8.reuse, R6, PT ;  /* 0x000000060800720c */ /* 0x040fe20003f64070 */
[----:B------:R-:W-:Y:S01]  /*2960*/  IMAD.MOV.U32 R11, RZ, RZ, R60 ;  /* 0x000000ffff0b7224 */ /* 0x000fe200078e003c */
[----:B------:R-:W-:-:S02]  /*2970*/  ISETP.GT.U32.AND P6, PT, R8, R7, PT ;  /* 0x000000070800720c */ /* 0x000fc40003fc4070 */
[----:B------:R-:W-:Y:S01]  /*2980*/  ISETP.GT.U32.AND P5, PT, R8, R5, PT ;  /* 0x000000050800720c */ /* 0x000fe20003fa4070 */
[----:B------:R-:W-:Y:S01]  /*2990*/  IMAD.HI.U32 R16, R4, R11, RZ ;  /* 0x0000000b04107227 */ /* 0x000fe200078e00ff */
[----:B------:R-:W-:Y:S02]  /*29a0*/  ISETP.GE.AND P0, PT, R20, RZ, PT ;  /* 0x000000ff1400720c */ /* 0x000fe40003f06270 */
[----:B------:R-:W-:Y:S01]  /*29b0*/  IABS R13, R29 ;  /* 0x0000001d000d7213 */ /* 0x000fe20000000000 */
[----:B------:R-:W-:Y:S01]  /*29c0*/  IMAD.MOV R16, RZ, RZ, -R16 ;  /* 0x000000ffff107224 */ /* 0x000fe200078e0a10 */
[----:B------:R-:W-:Y:S02]  /*29d0*/  IABS R9, R28 ;  /* 0x0000001c00097213 */ /* 0x000fe40000000000 */
[----:B------:R-:W-:Y:S01]  /*29e0*/  IABS R15, R24 ;  /* 0x00000018000f7213 */ /* 0x000fe20000000000 */
[--C-:B------:R-:W-:Y:S01]  /*29f0*/  @!P3 IMAD.IADD R6, R6, 0x1, -R8.reuse ;  /* 0x000000010606b824 */ /* 0x100fe200078e0a08 */
[C---:B------:R-:W-:Y:S01]  /*2a00*/  ISETP.GT.U32.AND P3, PT, R8.reuse, R10, PT ;  /* 0x0000000a0800720c */ /* 0x040fe20003f64070 */
[--C-:B------:R-:W-:Y:S01]  /*2a10*/  @!P6 IMAD.IADD R7, R7, 0x1, -R8.reuse ;  /* 0x000000010707e824 */ /* 0x100fe200078e0a08 */
[----:B------:R-:W-:Y:S01]  /*2a20*/  IABS R14, R23 ;  /* 0x00000017000e7213 */ /* 0x000fe20000000000 */
[----:B------:R-:W-:Y:S01]  /*2a30*/  @!P5 IMAD.IADD R5, R5, 0x1, -R8 ;  /* 0x000000010505d824 */ /* 0x000fe200078e0a08 */
[----:B------:R-:W-:Y:S01]  /*2a40*/  ISETP.GT.U32.AND P1, PT, R8, R6, PT ;  /* 0x000000060800720c */ /* 0x000fe20003f24070 */
[----:B------:R-:W-:Y:S01]  /*2a50*/  IMAD R11, R0, R16, R11 ;  /* 0x00000010000b7224 */ /* 0x000fe200078e020b */
[----:B------:R-:W-:Y:S01]  /*2a60*/  ISETP.GT.U32.AND P6, PT, R8, R7, PT ;  /* 0x000000070800720c */ /* 0x000fe20003fc4070 */
[----:B------:R-:W-:Y:S01]  /*2a70*/  @!P0 IMAD.MOV R5, RZ, RZ, -R5 ;  /* 0x000000ffff058224 */ /* 0x000fe200078e0a05 */
[----:B------:R-:W-:Y:S01]  /*2a80*/  ISETP.GE.AND P5, PT, R21, RZ, PT ;  /* 0x000000ff1500720c */ /* 0x000fe20003fa6270 */
[----:B------:R-:W-:Y:S01]  /*2a90*/  IMAD.HI.U32 R18, R4, R13, RZ ;  /* 0x0000000d04127227 */ /* 0x000fe200078e00ff */
[----:B------:R-:W-:-:S03]  /*2aa0*/  ISETP.GE.AND P0, PT, R27, RZ, PT ;  /* 0x000000ff1b00720c */ /* 0x000fc60003f06270 */
[----:B------:R-:W-:Y:S02]  /*2ab0*/  @!P3 IMAD.IADD R10, R10, 0x1, -R8 ;  /* 0x000000010a0ab824 */ /* 0x000fe400078e0a08 */
[----:B------:R-:W-:Y:S02]  /*2ac0*/  IMAD.MOV R18, RZ, RZ, -R18 ;  /* 0x000000ffff127224 */ /* 0x000fe400078e0a12 */
[--C-:B------:R-:W-:Y:S01]  /*2ad0*/  @!P1 IMAD.IADD R6, R6, 0x1, -R8.reuse ;  /* 0x0000000106069824 */ /* 0x100fe200078e0a08 */
[----:B------:R-:W-:Y:S01]  /*2ae0*/  ISETP.GT.U32.AND P1, PT, R0, R11, PT ;  /* 0x0000000b0000720c */ /* 0x000fe20003f24070 */
[----:B------:R-:W-:Y:S01]  /*2af0*/  @!P6 IMAD.IADD R7, R7, 0x1, -R8 ;  /* 0x000000010707e824 */ /* 0x000fe200078e0a08 */
[----:B------:R-:W-:Y:S01]  /*2b00*/  LOP3.LUT R8, RZ, R2, RZ, 0x33, !PT ;  /* 0x00000002ff087212 */ /* 0x000fe200078e33ff */
[----:B------:R-:W-:Y:S01]  /*2b10*/  @!P5 IMAD.MOV R10, RZ, RZ, -R10 ;  /* 0x000000ffff0ad224 */ /* 0x000fe200078e0a0a */
[----:B------:R-:W-:Y:S01]  /*2b20*/  ISETP.NE.AND P5, PT, R2, RZ, PT ;  /* 0x000000ff0200720c */ /* 0x000fe20003fa5270 */
[----:B------:R-:W-:Y:S01]  /*2b30*/  IMAD R13, R0, R18, R13 ;  /* 0x00000012000d7224 */ /* 0x000fe200078e020d */
[----:B------:R-:W-:Y:S01]  /*2b40*/  ISETP.GE.AND P6, PT, R22, RZ, PT ;  /* 0x000000ff1600720c */ /* 0x000fe20003fc6270 */
[----:B------:R-:W-:Y:S01]  /*2b50*/  @!P0 IMAD.MOV R7, RZ, RZ, -R7 ;  /* 0x000000ffff078224 */ /* 0x000fe200078e0a07 */
[----:B------:R-:W-:Y:S01]  /*2b60*/  SEL R5, R8, R5, !P5 ;  /* 0x0000000508057207 */ /* 0x000fe20006800000 */
[----:B------:R-:W-:Y:S01]  /*2b70*/  IMAD.HI.U32 R12, R4, R9, RZ ;  /* 0x00000009040c7227 */ /* 0x000fe200078e00ff */
[----:B------:R-:W-:-:S02]  /*2b80*/  ISETP.GT.U32.AND P0, PT, R0, R13, PT ;  /* 0x0000000d0000720c */ /* 0x000fc40003f04070 */
[----:B------:R-:W-:Y:S01]  /*2b90*/  IABS R2, R26 ;  /* 0x0000001a00027213 */ /* 0x000fe20000000000 */
[----:B------:R0:W-:Y:S01]  /*2ba0*/  STL [R1+0x1e8], R5 ;  /* 0x0001e80501007387 */ /* 0x0001e20000100800 */
[----:B------:R-:W-:Y:S02]  /*2bb0*/  @!P1 IMAD.IADD R11, R11, 0x1, -R0 ;  /* 0x000000010b0b9824 */ /* 0x000fe400078e0a00 */
[----:B------:R-:W-:Y:S01]  /*2bc0*/  IMAD.MOV R12, RZ, RZ, -R12 ;  /* 0x000000ffff0c7224 */ /* 0x000fe200078e0a0c */
[----:B------:R-:W2:Y:S01]  /*2bd0*/  LDL.LU R27, [R1+0x334] ;  /* 0x00033400011b7983 */ /* 0x000ea20000300800 */
[----:B------:R-:W-:Y:S01]  /*2be0*/  IMAD.HI.U32 R19, R4, R15, RZ ;  /* 0x0000000f04137227 */ /* 0x000fe200078e00ff */
[----:B------:R-:W-:-:S03]  /*2bf0*/  ISETP.GT.U32.AND P1, PT, R0, R11, PT ;  /* 0x0000000b0000720c */ /* 0x000fc60003f24070 */
[----:B------:R-:W-:Y:S01]  /*2c00*/  @!P6 IMAD.MOV R6, RZ, RZ, -R6 ;  /* 0x000000ffff06e224 */ /* 0x000fe200078e0a06 */
[----:B0-----:R-:W-:Y:S01]  /*2c10*/  SEL R5, R8, R10, !P5 ;  /* 0x0000000a08057207 */ /* 0x001fe20006800000 */
[----:B------:R-:W-:Y:S02]  /*2c20*/  @!P0 IMAD.IADD R13, R13, 0x1, -R0 ;  /* 0x000000010d0d8824 */ /* 0x000fe400078e0a00 */
[----:B------:R-:W-:Y:S02]  /*2c30*/  IMAD R9, R0, R12, R9 ;  /* 0x0000000c00097224 */ /* 0x000fe400078e0209 */
[----:B------:R0:W-:Y:S01]  /*2c40*/  STL [R1+0x1e4], R5 ;  /* 0x0001e40501007387 */ /* 0x0001e20000100800 */
[----:B------:R-:W-:Y:S02]  /*2c50*/  IMAD.MOV R19, RZ, RZ, -R19 ;  /* 0x000000ffff137224 */ /* 0x000fe400078e0a13 */
[----:B------:R-:W-:-:S04]  /*2c60*/  IMAD.HI.U32 R16, R4, R14, RZ ;  /* 0x0000000e04107227 */ /* 0x000fc800078e00ff */
[----:B------:R-:W-:Y:S01]  /*2c70*/  @!P1 IMAD.IADD R11, R11, 0x1, -R0 ;  /* 0x000000010b0b9824 */ /* 0x000fe200078e0a00 */
[----:B------:R-:W-:Y:S02]  /*2c80*/  ISETP.GE.AND P1, PT, R28, RZ, PT ;  /* 0x000000ff1c00720c */ /* 0x000fe40003f26270 */
[----:B0-----:R-:W-:Y:S01]  /*2c90*/  SEL R5, R8, R6, !P5 ;  /* 0x0000000608057207 */ /* 0x001fe20006800000 */
[----:B------:R-:W-:Y:S01]  /*2ca0*/  IMAD.MOV.U32 R28, RZ, RZ, R30 ;  /* 0x000000ffff1c7224 */ /* 0x000fe200078e001e */
[----:B------:R-:W-:Y:S01]  /*2cb0*/  ISETP.GE.AND P0, PT, R29, RZ, PT ;  /* 0x000000ff1d00720c */ /* 0x000fe20003f06270 */
[----:B------:R-:W-:Y:S01]  /*2cc0*/  IMAD.MOV.U32 R30, RZ, RZ, R31 ;  /* 0x000000ffff1e7224 */ /* 0x000fe200078e001f */
[----:B------:R-:W-:Y:S01]  /*2cd0*/  IABS R12, R61 ;  /* 0x0000003d000c7213 */ /* 0x000fe20000000000 */
[----:B------:R0:W-:Y:S01]  /*2ce0*/  STL [R1+0x1e0], R5 ;  /* 0x0001e00501007387 */ /* 0x0001e20000100800 */
[----:B------:R-:W-:Y:S01]  /*2cf0*/  IMAD.MOV.U32 R31, RZ, RZ, R32 ;  /* 0x000000ffff1f7224 */ /* 0x000fe200078e0020 */
[----:B------:R-:W-:Y:S01]  /*2d00*/  ISETP.GT.U32.AND P3, PT, R0, R9, PT ;  /* 0x000000090000720c */ /* 0x000fe20003f64070 */
[----:B------:R-:W-:-:S02]  /*2d10*/  IMAD.MOV.U32 R32, RZ, RZ, R35 ;  /* 0x000000ffff207224 */ /* 0x000fc400078e0023 */
[----:B------:R-:W-:Y:S02]  /*2d20*/  IMAD.MOV.U32 R35, RZ, RZ, R36 ;  /* 0x000000ffff237224 */ /* 0x000fe400078e0024 */
[----:B------:R-:W-:Y:S02]  /*2d30*/  IMAD.MOV.U32 R36, RZ, RZ, R37 ;  /* 0x000000ffff247224 */ /* 0x000fe400078e0025 */
[----:B------:R-:W-:Y:S01]  /*2d40*/  IMAD.MOV.U32 R29, RZ, RZ, R30 ;  /* 0x000000ffff1d7224 */ /* 0x000fe200078e001e */
[----:B0-----:R-:W-:Y:S01]  /*2d50*/  SEL R5, R8, R7, !P5 ;  /* 0x0000000708057207 */ /* 0x001fe20006800000 */
[----:B------:R-:W-:Y:S02]  /*2d60*/  IMAD.MOV.U32 R37, RZ, RZ, R40 ;  /* 0x000000ffff257224 */ /* 0x000fe400078e0028 */
[----:B------:R-:W-:Y:S02]  /*2d70*/  IMAD.MOV.U32 R40, RZ, RZ, R41 ;  /* 0x000000ffff287224 */ /* 0x000fe400078e0029 */
[----:B------:R-:W-:Y:S01]  /*2d80*/  IMAD.MOV.U32 R30, RZ, RZ, R31 ;  /* 0x000000ffff1e7224 */ /* 0x000fe200078e001f */
[----:B------:R0:W-:Y:S01]  /*2d90*/  STL [R1+0x1dc], R5 ;  /* 0x0001dc0501007387 */ /* 0x0001e20000100800 */
[----:B------:R-:W-:-:S02]  /*2da0*/  IMAD.MOV.U32 R41, RZ, RZ, R44 ;  /* 0x000000ffff297224 */ /* 0x000fc400078e002c */
[----:B------:R-:W-:Y:S01]  /*2db0*/  IMAD.MOV.U32 R31, RZ, RZ, R32 ;  /* 0x000000ffff1f7224 */ /* 0x000fe200078e0020 */
[----:B------:R-:W3:Y:S01]  /*2dc0*/  LDL.LU R44, [R1+0x378] ;  /* 0x00037800012c7983 */ /* 0x000ee20000300800 */
[----:B------:R-:W-:Y:S02]  /*2dd0*/  IMAD.MOV.U32 R32, RZ, RZ, R34 ;  /* 0x000000ffff207224 */ /* 0x000fe400078e0022 */
[----:B------:R-:W-:Y:S01]  /*2de0*/  IMAD.HI.U32 R17, R4, R12, RZ ;  /* 0x0000000c04117227 */ /* 0x000fe200078e00ff */
[----:B------:R-:W4:Y:S03]  /*2df0*/  LDL.LU R34, [R1+0x350] ;  /* 0x0003500001227983 */ /* 0x000f260000300800 */
[----:B------:R-:W-:Y:S02]  /*2e00*/  IMAD.MOV R17, RZ, RZ, -R17 ;  /* 0x000000ffff117224 */ /* 0x000fe400078e0a11 */
[----:B------:R-:W-:-:S02]  /*2e10*/  @!P3 IMAD.IADD R9, R9, 0x1, -R0 ;  /* 0x000000010909b824 */ /* 0x000fc400078e0a00 */
[C---:B------:R-:W-:Y:S02]  /*2e20*/  IMAD R12, R0.reuse, R17, R12 ;  /* 0x00000011000c7224 */ /* 0x040fe400078e020c */
[C---:B------:R-:W-:Y:S01]  /*2e30*/  IMAD R15, R0.reuse, R19, R15 ;  /* 0x00000013000f7224 */ /* 0x040fe200078e020f */
[C---:B------:R-:W-:Y:S01]  /*2e40*/  ISETP.GT.U32.AND P6, PT, R0.reuse, R9, PT ;  /* 0x000000090000720c */ /* 0x040fe20003fc4070 */
[----:B------:R-:W-:Y:S01]  /*2e50*/  IMAD.MOV R16, RZ, RZ, -R16 ;  /* 0x000000ffff107224 */ /* 0x000fe200078e0a10 */
[----:B------:R-:W-:-:S03]  /*2e60*/  ISETP.GT.U32.AND P3, PT, R0, R12, PT ;  /* 0x0000000c0000720c */ /* 0x000fc60003f64070 */
[----:B------:R-:W-:Y:S01]  /*2e70*/  IMAD R14, R0, R16, R14 ;  /* 0x00000010000e7224 */ /* 0x000fe200078e020e */
[----:B------:R-:W-:-:S09]  /*2e80*/  IABS R16, R25 ;  /* 0x0000001900107213 */ /* 0x000fd20000000000 */
[----:B------:R-:W-:Y:S01]  /*2e90*/  @!P3 IMAD.IADD R12, R12, 0x1, -R0 ;  /* 0x000000010c0cb824 */ /* 0x000fe200078e0a00 */
[C---:B------:R-:W-:Y:S02]  /*2ea0*/  ISETP.GT.U32.AND P3, PT, R0.reuse, R15, PT ;  /* 0x0000000f0000720c */ /* 0x040fe40003f64070 */
[----:B------:R-:W-:Y:S01]  /*2eb0*/  ISETP.GT.U32.AND P5, PT, R0, R14, PT ;  /* 0x0000000e0000720c */ /* 0x000fe20003fa4070 */
[----:B------:R-:W-:-:S04]  /*2ec0*/  IMAD.HI.U32 R6, R4, R16, RZ ;  /* 0x0000001004067227 */ /* 0x000fc800078e00ff */
[----:B------:R-:W-:Y:S02]  /*2ed0*/  @!P6 IMAD.IADD R9, R9, 0x1, -R0 ;  /* 0x000000010909e824 */ /* 0x000fe400078e0a00 */
[----:B0-----:R-:W-:-:S04]  /*2ee0*/  IMAD.HI.U32 R5, R4, R2, RZ ;  /* 0x0000000204057227 */ /* 0x001fc800078e00ff */
[----:B------:R-:W-:Y:S01]  /*2ef0*/  @!P3 IMAD.IADD R15, R15, 0x1, -R0 ;  /* 0x000000010f0fb824 */ /* 0x000fe200078e0a00 */
[----:B------:R-:W-:Y:S01]  /*2f00*/  ISETP.GT.U32.AND P3, PT, R0, R13, PT ;  /* 0x0000000d0000720c */ /* 0x000fe20003f64070 */
[----:B------:R-:W-:Y:S02]  /*2f10*/  IMAD.MOV R6, RZ, RZ, -R6 ;  /* 0x000000ffff067224 */ /* 0x000fe400078e0a06 */
[----:B------:R-:W-:Y:S02]  /*2f20*/  @!P5 IMAD.IADD R14, R14, 0x1, -R0 ;  /* 0x000000010e0ed824 */ /* 0x000fe400078e0a00 */
[----:B------:R-:W-:Y:S02]  /*2f30*/  IMAD R16, R0, R6, R16 ;  /* 0x0000000600107224 */ /* 0x000fe400078e0210 */
[----:B------:R-:W-:Y:S02]  /*2f40*/  IMAD.MOV R5, RZ, RZ, -R5 ;  /* 0x000000ffff057224 */ /* 0x000fe400078e0a05 */
[----:B------:R-:W-:-:S02]  /*2f50*/  IMAD.MOV.U32 R7, RZ, RZ, R9 ;  /* 0x000000ffff077224 */ /* 0x000fc400078e0009 */
[----:B------:R-:W-:Y:S02]  /*2f60*/  IMAD.MOV.U32 R8, RZ, RZ, R11 ;  /* 0x000000ffff087224 */ /* 0x000fe400078e000b */
[----:B------:R-:W-:Y:S01]  /*2f70*/  @!P1 IMAD.MOV R7, RZ, RZ, -R7 ;  /* 0x000000ffff079224 */ /* 0x000fe200078e0a07 */
[C---:B------:R-:W-:Y:S01]  /*2f80*/  ISETP.GT.U32.AND P1, PT, R0.reuse, R14, PT ;  /* 0x0000000e0000720c */ /* 0x040fe20003f24070 */
[----:B------:R-:W-:Y:S01]  /*2f90*/  @!P4 IMAD.MOV R8, RZ, RZ, -R8 ;  /* 0x000000ffff08c224 */ /* 0x000fe200078e0a08 */
[C---:B------:R-:W-:Y:S01]  /*2fa0*/  ISETP.GT.U32.AND P4, PT, R0.reuse, R16, PT ;  /* 0x000000100000720c */ /* 0x040fe20003f84070 */
[C---:B------:R-:W-:Y:S02]  /*2fb0*/  IMAD R5, R0.reuse, R5, R2 ;  /* 0x0000000500057224 */ /* 0x040fe400078e0202 */
[----:B------:R-:W-:Y:S01]  /*2fc0*/  @!P3 IMAD.IADD R13, R13, 0x1, -R0 ;  /* 0x000000010d0db824 */ /* 0x000fe200078e0a00 */
[C---:B------:R-:W-:Y:S02]  /*2fd0*/  ISETP.GT.U32.AND P6, PT, R0.reuse, R12, PT ;  /* 0x0000000c0000720c */ /* 0x040fe40003fc4070 */
[----:B------:R-:W-:-:S02]  /*2fe0*/  ISETP.GT.U32.AND P3, PT, R0, R5, PT ;  /* 0x000000050000720c */ /* 0x000fc40003f64070 */
[----:B------:R-:W-:-:S03]  /*2ff0*/  ISETP.GE.AND P5, PT, R23, RZ, PT ;  /* 0x000000ff1700720c */ /* 0x000fc60003fa6270 */
[--C-:B------:R-:W-:Y:S02]  /*3000*/  @!P1 IMAD.IADD R14, R14, 0x1, -R0.reuse ;  /* 0x000000010e0e9824 */ /* 0x100fe400078e0a00 */
[----:B------:R-:W-:Y:S02]  /*3010*/  @!P4 IMAD.IADD R16, R16, 0x1, -R0 ;  /* 0x000000011010c824 */ /* 0x000fe400078e0a00 */
[----:B------:R-:W-:Y:S02]  /*3020*/  IMAD.MOV.U32 R11, RZ, RZ, R14 ;  /* 0x000000ffff0b7224 */ /* 0x000fe400078e000e */
[--C-:B------:R-:W-:Y:S02]  /*3030*/  @!P6 IMAD.IADD R12, R12, 0x1, -R0.reuse ;  /* 0x000000010c0ce824 */ /* 0x100fe400078e0a00 */
[----:B------:R-:W-:Y:S01]  /*3040*/  @!P3 IMAD.IADD R5, R5, 0x1, -R0 ;  /* 0x000000010505b824 */ /* 0x000fe200078e0a00 */
[C---:B------:R-:W-:Y:S01]  /*3050*/  ISETP.GT.U32.AND P3, PT, R0.reuse, R16, PT ;  /* 0x000000100000720c */ /* 0x040fe20003f64070 */
[----:B------:R0:W-:Y:S01]  /*3060*/  STL [R1+0xa0], R7 ;  /* 0x0000a00701007387 */ /* 0x0001e20000100800 */
[----:B------:R-:W-:Y:S01]  /*3070*/  @!P5 IMAD.MOV R11, RZ, RZ, -R11 ;  /* 0x000000ffff0bd224 */ /* 0x000fe200078e0a0b */
[----:B------:R-:W-:-:S02]  /*3080*/  ISETP.GT.U32.AND P6, PT, R0, R15, PT ;  /* 0x0000000f0000720c */ /* 0x000fc40003fc4070 */
[----:B------:R1:W-:Y:S01]  /*3090*/  STL [R1+0xbc], R8 ;  /* 0x0000bc0801007387 */ /* 0x0003e20000100800 */
[----:B------:R-:W-:Y:S01]  /*30a0*/  ISETP.GE.AND P1, PT, R25, RZ, PT ;  /* 0x000000ff1900720c */ /* 0x000fe20003f26270 */
[----:B0-----:R-:W-:Y:S02]  /*30b0*/  IMAD.MOV.U32 R7, RZ, RZ, R12 ;  /* 0x000000ffff077224 */ /* 0x001fe400078e000c */
[----:B-1----:R-:W-:Y:S02]  /*30c0*/  IMAD.MOV.U32 R8, RZ, RZ, R13 ;  /* 0x000000ffff087224 */ /* 0x002fe400078e000d */
[----:B------:R-:W-:Y:S02]  /*30d0*/  @!P2 IMAD.MOV R7, RZ, RZ, -R7 ;  /* 0x000000ffff07a224 */ /* 0x000fe400078e0a07 */
[----:B------:R-:W-:Y:S01]  /*30e0*/  @!P0 IMAD.MOV R8, RZ, RZ, -R8 ;  /* 0x000000ffff088224 */ /* 0x000fe200078e0a08 */
[----:B------:R-:W-:Y:S01]  /*30f0*/  ISETP.GT.U32.AND P0, PT, R0, R5, PT ;  /* 0x000000050000720c */ /* 0x000fe20003f04070 */
[--C-:B------:R-:W-:Y:S01]  /*3100*/  @!P3 IMAD.IADD R16, R16, 0x1, -R0.reuse ;  /* 0x000000011010b824 */ /* 0x100fe200078e0a00 */
[----:B------:R0:W-:Y:S01]  /*3110*/  STL [R1+0xb8], R7 ;  /* 0x0000b80701007387 */ /* 0x0001e20000100800 */
[----:B------:R-:W-:Y:S01]  /*3120*/  ISETP.GE.AND P2, PT, R24, RZ, PT ;  /* 0x000000ff1800720c */ /* 0x000fe20003f46270 */
[----:B------:R-:W-:-:S02]  /*3130*/  @!P6 IMAD.IADD R15, R15, 0x1, -R0 ;  /* 0x000000010f0fe824 */ /* 0x000fc400078e0a00 */
[----:B------:R-:W-:Y:S01]  /*3140*/  STL [R1+0x90], R8 ;  /* 0x0000900801007387 */ /* 0x000fe20000100800 */
[----:B------:R-:W-:-:S03]  /*3150*/  ISETP.GE.AND P6, PT, R26, RZ, PT ;  /* 0x000000ff1a00720c */ /* 0x000fc60003fc6270 */
[----:B------:R1:W-:Y:S01]  /*3160*/  STL [R1+0x8c], R11 ;  /* 0x00008c0b01007387 */ /* 0x0003e20000100800 */
[----:B0-----:R-:W-:Y:S02]  /*3170*/  IABS R7, R28 ;  /* 0x0000001c00077213 */ /* 0x001fe40000000000 */
[----:B------:R-:W-:Y:S01]  /*3180*/  IABS R9, R29 ;  /* 0x0000001d00097213 */ /* 0x000fe20000000000 */
[----:B------:R-:W-:Y:S02]  /*3190*/  IMAD.MOV.U32 R10, RZ, RZ, R15 ;  /* 0x000000ffff0a7224 */ /* 0x000fe400078e000f */
[----:B-1----:R-:W-:Y:S02]  /*31a0*/  IMAD.MOV.U32 R11, RZ, RZ, R16 ;  /* 0x000000ffff0b7224 */ /* 0x002fe400078e0010 */
[----:B------:R-:W-:-:S04]  /*31b0*/  IMAD.HI.U32 R8, R4, R9, RZ ;  /* 0x0000000904087227 */ /* 0x000fc800078e00ff */
[----:B------:R-:W-:Y:S02]  /*31c0*/  @!P1 IMAD.MOV R11, RZ, RZ, -R11 ;  /* 0x000000ffff0b9224 */ /* 0x000fe400078e0a0b */
[----:B------:R-:W-:Y:S02]  /*31d0*/  @!P0 IMAD.IADD R5, R5, 0x1, -R0 ;  /* 0x0000000105058824 */ /* 0x000fe400078e0a00 */
[----:B------:R-:W-:Y:S02]  /*31e0*/  @!P2 IMAD.MOV R10, RZ, RZ, -R10 ;  /* 0x000000ffff0aa224 */ /* 0x000fe400078e0a0a */
[----:B------:R-:W-:Y:S02]  /*31f0*/  IMAD.MOV R8, RZ, RZ, -R8 ;  /* 0x000000ffff087224 */ /* 0x000fe400078e0a08 */
[----:B------:R-:W-:Y:S01]  /*3200*/  IMAD.MOV.U32 R14, RZ, RZ, R5 ;  /* 0x000000ffff0e7224 */ /* 0x000fe200078e0005 */
[----:B------:R0:W-:Y:S01]  /*3210*/  STL [R1+0x7c], R10 ;  /* 0x00007c0a01007387 */ /* 0x0001e20000100800 */
[----:B------:R-:W-:-:S02]  /*3220*/  IMAD R9, R0, R8, R9 ;  /* 0x0000000800097224 */ /* 0x000fc400078e0209 */
[----:B------:R-:W-:Y:S01]  /*3230*/  @!P6 IMAD.MOV R14, RZ, RZ, -R14 ;  /* 0x000000ffff0ee224 */ /* 0x000fe200078e0a0e */
[----:B0-----:R-:W-:-:S05]  /*3240*/  IABS R10, R30 ;  /* 0x0000001e000a7213 */ /* 0x001fca0000000000 */
[----:B------:R-:W-:-:S04]  /*3250*/  IMAD.HI.U32 R13, R4, R10, RZ ;  /* 0x0000000a040d7227 */ /* 0x000fc800078e00ff */
[----:B------:R-:W-:-:S04]  /*3260*/  IMAD.MOV R13, RZ, RZ, -R13 ;  /* 0x000000ffff0d7224 */ /* 0x000fc800078e0a0d */
[----:B------:R-:W-:Y:S01]  /*3270*/  IMAD R10, R0, R13, R10 ;  /* 0x0000000d000a7224 */ /* 0x000fe200078e020a */
[----:B------:R-:W-:Y:S01]  /*3280*/  IABS R12, R31 ;  /* 0x0000001f000c7213 */ /* 0x000fe20000000000 */
[----:B------:R0:W-:Y:S01]  /*3290*/  STL [R1+0x60], R11 ;  /* 0x0000600b01007387 */ /* 0x0001e20000100800 */
[----:B------:R-:W-:-:S03]  /*32a0*/  ISETP.GE.AND P2, PT, R28, RZ, PT ;  /* 0x000000ff1c00720c */ /* 0x000fc60003f46270 */
[C---:B------:R-:W-:Y:S01]  /*32b0*/  IMAD.HI.U32 R5, R4.reuse, R12, RZ ;  /* 0x0000000c04057227 */ /* 0x040fe200078e00ff */
[----:B------:R1:W-:Y:S01]  /*32c0*/  STL [R1+0x40], R14 ;  /* 0x0000400e01007387 */ /* 0x0003e20000100800 */
[----:B0-----:R-:W-:Y:S02]  /*32d0*/  IABS R11, R32 ;  /* 0x00000020000b7213 */ /* 0x001fe40000000000 */
[----:B------:R-:W-:Y:S01]  /*32e0*/  IMAD.MOV R5, RZ, RZ, -R5 ;  /* 0x000000ffff057224 */ /* 0x000fe200078e0a05 */
[----:B------:R-:W-:Y:S02]  /*32f0*/  IABS R8, R33 ;  /* 0x0000002100087213 */ /* 0x000fe40000000000 */
[----:B-1----:R-:W-:Y:S01]  /*3300*/  IMAD.HI.U32 R14, R4, R11, RZ ;  /* 0x0000000b040e7227 */ /* 0x002fe200078e00ff */
[----:B--2---:R-:W-:-:S05]  /*3310*/  IABS R6, R27 ;  /* 0x0000001b00067213 */ /* 0x004fca0000000000 */
[----:B------:R-:W-:-:S04]  /*3320*/  IMAD.HI.U32 R2, R4, R6, RZ ;  /* 0x0000000604027227 */ /* 0x000fc800078e00ff */
[----:B------:R-:W-:-:S04]  /*3330*/  IMAD.MOV R2, RZ, RZ, -R2 ;  /* 0x000000ffff027224 */ /* 0x000fc800078e0a02 */
[----:B------:R-:W-:-:S05]  /*3340*/  IMAD R2, R0, R2, R6 ;  /* 0x0000000200027224 */ /* 0x000fca00078e0206 */
[----:B------:R-:W-:Y:S01]  /*3350*/  ISETP.GT.U32.AND P5, PT, R0, R2, PT ;  /* 0x000000020000720c */ /* 0x000fe20003fa4070 */
[----:B------:R-:W-:-:S04]  /*3360*/  IMAD.HI.U32 R6, R4, R7, RZ ;  /* 0x0000000704067227 */ /* 0x000fc800078e00ff */
[----:B------:R-:W-:-:S08]  /*3370*/  IMAD.MOV R6, RZ, RZ, -R6 ;  /* 0x000000ffff067224 */ /* 0x000fd000078e0a06 */
[----:B------:R-:W-:-:S05]  /*3380*/  @!P5 IMAD.IADD R2, R2, 0x1, -R0 ;  /* 0x000000010202d824 */ /* 0x000fca00078e0a00 */
[C---:B------:R-:W-:Y:S01]  /*3390*/  ISETP.GT.U32.AND P1, PT, R0.reuse, R2, PT ;  /* 0x000000020000720c */ /* 0x040fe20003f24070 */
[----:B------:R-:W-:-:S05]  /*33a0*/  IMAD R7, R0, R6, R7 ;  /* 0x0000000600077224 */ /* 0x000fca00078e0207 */
[----:B------:R-:W-:-:S07]  /*33b0*/  ISETP.GT.U32.AND P6, PT, R0, R7, PT ;  /* 0x000000070000720c */ /* 0x000fce0003fc4070 */
[----:B------:R-:W-:Y:S01]  /*33c0*/  @!P1 IMAD.IADD R2, R2, 0x1, -R0 ;  /* 0x0000000102029824 */ /* 0x000fe200078e0a00 */
[----:B------:R-:W-:-:S05]  /*33d0*/  ISETP.GT.U32.AND P1, PT, R0, R9, PT ;  /* 0x000000090000720c */ /* 0x000fca0003f24070 */
[----:B------:R-:W-:Y:S01]  /*33e0*/  @!P6 IMAD.IADD R7, R7, 0x1, -R0 ;  /* 0x000000010707e824 */ /* 0x000fe200078e0a00 */
[----:B------:R-:W-:Y:S02]  /*33f0*/  ISETP.GT.U32.AND P6, PT, R0, R10, PT ;  /* 0x0000000a0000720c */ /* 0x000fe40003fc4070 */
[----:B------:R-:W-:-:S05]  /*3400*/  ISETP.GE.AND P4, PT, R27, RZ, PT ;  /* 0x000000ff1b00720c */ /* 0x000fca0003f86270 */
[----:B------:R-:W-:Y:S01]  /*3410*/  @!P1 IMAD.IADD R9, R9, 0x1, -R0 ;  /* 0x0000000109099824 */ /* 0x000fe200078e0a00 */
[C---:B------:R-:W-:Y:S01]  /*3420*/  ISETP.GT.U32.AND P1, PT, R0.reuse, R7, PT ;  /* 0x000000070000720c */ /* 0x040fe20003f24070 */
[----:B------:R-:W-:Y:S02]  /*3430*/  IMAD.MOV.U32 R15, RZ, RZ, R2 ;  /* 0x000000ffff0f7224 */ /* 0x000fe400078e0002 */
[----:B------:R-:W-:Y:S02]  /*3440*/  IMAD R12, R0, R5, R12 ;  /* 0x00000005000c7224 */ /* 0x000fe400078e020c */
[----:B------:R-:W-:Y:S02]  /*3450*/  IMAD.MOV R14, RZ, RZ, -R14 ;  /* 0x000000ffff0e7224 */ /* 0x000fe400078e0a0e */
[----:B------:R-:W-:Y:S01]  /*3460*/  @!P6 IMAD.IADD R10, R10, 0x1, -R0 ;  /* 0x000000010a0ae824 */ /* 0x000fe200078e0a00 */
[----:B----4-:R-:W-:Y:S01]  /*3470*/  IABS R6, R34 ;  /* 0x0000002200067213 */ /* 0x010fe20000000000 */
[----:B------:R-:W-:Y:S01]  /*3480*/  @!P4 IMAD.MOV R15, RZ, RZ, -R15 ;  /* 0x000000ffff0fc224 */ /* 0x000fe200078e0a0f */
[----:B------:R-:W-:-:S03]  /*3490*/  ISETP.GT.U32.AND P4, PT, R0, R9, PT ;  /* 0x000000090000720c */ /* 0x000fc60003f84070 */
[----:B------:R-:W-:Y:S01]  /*34a0*/  @!P1 IMAD.IADD R7, R7, 0x1, -R0 ;  /* 0x0000000107079824 */ /* 0x000fe200078e0a00 */
[----:B------:R-:W-:Y:S01]  /*34b0*/  ISETP.GT.U32.AND P6, PT, R0, R10, PT ;  /* 0x0000000a0000720c */ /* 0x000fe20003fc4070 */
[----:B------:R-:W-:Y:S01]  /*34c0*/  IMAD.HI.U32 R13, R4, R8, RZ ;  /* 0x00000008040d7227 */ /* 0x000fe200078e00ff */
[----:B------:R-:W-:-:S03]  /*34d0*/  ISETP.GT.U32.AND P1, PT, R0, R12, PT ;  /* 0x0000000c0000720c */ /* 0x000fc60003f24070 */
[----:B------:R-:W-:Y:S02]  /*34e0*/  IMAD R11, R0, R14, R11 ;  /* 0x0000000e000b7224 */ /* 0x000fe400078e020b */
[----:B------:R-:W-:Y:S01]  /*34f0*/  IMAD.MOV.U32 R16, RZ, RZ, R7 ;  /* 0x000000ffff107224 */ /* 0x000fe200078e0007 */
[----:B------:R-:W-:Y:S01]  /*3500*/  IABS R2, R37 ;  /* 0x0000002500027213 */ /* 0x000fe20000000000 */
[----:B------:R-:W-:Y:S01]  /*3510*/  IMAD.HI.U32 R5, R4, R6, RZ ;  /* 0x0000000604057227 */ /* 0x000fe200078e00ff */
[----:B------:R-:W-:-:S03]  /*3520*/  IABS R14, R35 ;  /* 0x00000023000e7213 */ /* 0x000fc60000000000 */
[----:B------:R-:W-:Y:S02]  /*3530*/  IMAD.MOV R13, RZ, RZ, -R13 ;  /* 0x000000ffff0d7224 */ /* 0x000fe400078e0a0d */
[----:B------:R-:W-:Y:S01]  /*3540*/  @!P2 IMAD.MOV R16, RZ, RZ, -R16 ;  /* 0x000000ffff10a224 */ /* 0x000fe200078e0a10 */
[----:B------:R-:W-:Y:S01]  /*3550*/  ISETP.GT.U32.AND P2, PT, R0, R11, PT ;  /* 0x0000000b0000720c */ /* 0x000fe20003f44070 */
[----:B------:R-:W-:Y:S01]  /*3560*/  IMAD.MOV R5, RZ, RZ, -R5 ;  /* 0x000000ffff057224 */ /* 0x000fe200078e0a05 */
[----:B------:R-:W-:Y:S01]  /*3570*/  ISETP.GE.AND P0, PT, R30, RZ, PT ;  /* 0x000000ff1e00720c */ /* 0x000fe20003f06270 */
[----:B------:R-:W-:Y:S02]  /*3580*/  IMAD R8, R0, R13, R8 ;  /* 0x0000000d00087224 */ /* 0x000fe400078e0208 */
[----:B------:R-:W-:-:S04]  /*3590*/  IMAD.HI.U32 R13, R4, R2, RZ ;  /* 0x00000002040d7227 */ /* 0x000fc800078e00ff */
[----:B------:R-:W-:-:S04]  /*35a0*/  IMAD.HI.U32 R7, R4, R14, RZ ;  /* 0x0000000e04077227 */ /* 0x000fc800078e00ff */
[C---:B------:R-:W-:Y:S02]  /*35b0*/  IMAD R6, R0.reuse, R5, R6 ;  /* 0x0000000500067224 */ /* 0x040fe400078e0206 */
[--C-:B------:R-:W-:Y:S01]  /*35c0*/  @!P4 IMAD.IADD R9, R9, 0x1, -R0.reuse ;  /* 0x000000010909c824 */ /* 0x100fe200078e0a00 */
[----:B------:R-:W-:Y:S01]  /*35d0*/  ISETP.GT.U32.AND P4, PT, R0, R8, PT ;  /* 0x000000080000720c */ /* 0x000fe20003f84070 */
[----:B------:R-:W-:Y:S01]  /*35e0*/  IMAD.MOV R13, RZ, RZ, -R13 ;  /* 0x000000ffff0d7224 */ /* 0x000fe200078e0a0d */
[----:B------:R-:W-:Y:S01]  /*35f0*/  IABS R5, R36 ;  /* 0x0000002400057213 */ /* 0x000fe20000000000 */
[----:B------:R-:W-:Y:S02]  /*3600*/  IMAD.MOV R7, RZ, RZ, -R7 ;  /* 0x000000ffff077224 */ /* 0x000fe400078e0a07 */
[--C-:B------:R-:W-:Y:S02]  /*3610*/  @!P6 IMAD.IADD R10, R10, 0x1, -R0.reuse ;  /* 0x000000010a0ae824 */ /* 0x100fe400078e0a00 */
[----:B------:R-:W-:Y:S01]  /*3620*/  @!P1 IMAD.IADD R12, R12, 0x1, -R0 ;  /* 0x000000010c0c9824 */ /* 0x000fe200078e0a00 */
[C---:B------:R-:W-:Y:S01]  /*3630*/  ISETP.GT.U32.AND P6, PT, R0.reuse, R6, PT ;  /* 0x000000060000720c */ /* 0x040fe20003fc4070 */
[C---:B------:R-:W-:Y:S01]  /*3640*/  IMAD R2, R0.reuse, R13, R2 ;  /* 0x0000000d00027224 */ /* 0x040fe200078e0202 */
[----:B------:R-:W-:Y:S01]  /*3650*/  ISETP.GE.AND P3, PT, R29, RZ, PT ;  /* 0x000000ff1d00720c */ /* 0x000fe20003f66270 */
[C---:B------:R-:W-:Y:S01]  /*3660*/  IMAD R7, R0.reuse, R7, R14 ;  /* 0x0000000700077224 */ /* 0x040fe200078e020e */
[----:B------:R0:W-:Y:S01]  /*3670*/  STL [R1+0x3c], R15 ;  /* 0x00003c0f01007387 */ /* 0x0001e20000100800 */
[----:B------:R-:W-:Y:S01]  /*3680*/  @!P2 IMAD.IADD R11, R11, 0x1, -R0 ;  /* 0x000000010b0ba824 */ /* 0x000fe200078e0a00 */
[----:B------:R-:W-:Y:S01]  /*3690*/  ISETP.GT.U32.AND P2, PT, R0, R12, PT ;  /* 0x0000000c0000720c */ /* 0x000fe20003f44070 */
[----:B------:R-:W-:-:S04]  /*36a0*/  IMAD.MOV.U32 R13, RZ, RZ, R10 ;  /* 0x000000ffff0d7224 */ /* 0x000fc800078e000a */
[----:B------:R-:W-:Y:S02]  /*36b0*/  @!P0 IMAD.MOV R13, RZ, RZ, -R13 ;  /* 0x000000ffff0d8224 */ /* 0x000fe400078e0a0d */
[----:B0-----:R-:W-:Y:S01]  /*36c0*/  IMAD.HI.U32 R15, R4, R5, RZ ;  /* 0x00000005040f7227 */ /* 0x001fe200078e00ff */
[----:B------:R-:W-:-:S03]  /*36d0*/  ISETP.GT.U32.AND P0, PT, R0, R7, PT ;  /* 0x000000070000720c */ /* 0x000fc60003f04070 */
[----:B------:R-:W-:Y:S01]  /*36e0*/  IMAD.MOV R15, RZ, RZ, -R15 ;  /* 0x000000ffff0f7224 */ /* 0x000fe200078e0a0f */
[----:B------:R-:W-:Y:S01]  /*36f0*/  ISETP.GE.AND P5, PT, R31, RZ, PT ;  /* 0x000000ff1f00720c */ /* 0x000fe20003fa6270 */
[--C-:B------:R-:W-:Y:S01]  /*3700*/  @!P4 IMAD.IADD R8, R8, 0x1, -R0.reuse ;  /* 0x000000010808c824 */ /* 0x100fe200078e0a00 */
[C---:B------:R-:W-:Y:S01]  /*3710*/  ISETP.GT.U32.AND P4, PT, R0.reuse, R11, PT ;  /* 0x0000000b0000720c */ /* 0x040fe20003f84070 */
[----:B------:R-:W-:Y:S02]  /*3720*/  IMAD R5, R0, R15, R5 ;  /* 0x0000000f00057224 */ /* 0x000fe400078e0205 */
[--C-:B------:R-:W-:Y:S01]  /*3730*/  @!P6 IMAD.IADD R6, R6, 0x1, -R0.reuse ;  /* 0x000000010606e824 */ /* 0x100fe200078e0a00 */
[----:B------:R-:W-:Y:S01]  /*3740*/  ISETP.GE.AND P1, PT, R32, RZ, PT ;  /* 0x000000ff2000720c */ /* 0x000fe20003f26270 */
[----:B------:R-:W-:Y:S01]  /*3750*/  @!P3 IMAD.MOV R9, RZ, RZ, -R9 ;  /* 0x000000ffff09b224 */ /* 0x000fe200078e0a09 */
[----:B------:R-:W-:Y:S01]  /*3760*/  ISETP.GT.U32.AND P6, PT, R0, R8, PT ;  /* 0x000000080000720c */ /* 0x000fe20003fc4070 */
[--C-:B------:R-:W-:Y:S01]  /*3770*/  @!P2 IMAD.IADD R12, R12, 0x1, -R0.reuse ;  /* 0x000000010c0ca824 */ /* 0x100fe200078e0a00 */
[C---:B------:R-:W-:Y:S01]  /*3780*/  ISETP.GT.U32.AND P2, PT, R0.reuse, R5, PT ;  /* 0x000000050000720c */ /* 0x040fe20003f44070 */
[----:B------:R-:W-:Y:S01]  /*3790*/  STL [R1+0x34], R16 ;  /* 0x0000341001007387 */ /* 0x000fe20000100800 */
[----:B------:R-:W-:Y:S01]  /*37a0*/  ISETP.GT.U32.AND P3, PT, R0, R6, PT ;  /* 0x000000060000720c */ /* 0x000fe20003f64070 */
[----:B------:R-:W-:-:S02]  /*37b0*/  @!P0 IMAD.IADD R7, R7, 0x1, -R0 ;  /* 0x0000000107078824 */ /* 0x000fc400078e0a00 */
[----:B------:R0:W-:Y:S01]  /*37c0*/  STL [R1+0x24], R9 ;  /* 0x0000240901007387 */ /* 0x0001e20000100800 */
[----:B------:R-:W-:Y:S01]  /*37d0*/  @!P4 IMAD.IADD R11, R11, 0x1, -R0 ;  /* 0x000000010b0bc824 */ /* 0x000fe200078e0a00 */
[----:B------:R-:W-:Y:S01]  /*37e0*/  IABS R10, R39 ;  /* 0x00000027000a7213 */ /* 0x000fe20000000000 */
[----:B------:R-:W-:Y:S01]  /*37f0*/  @!P5 IMAD.MOV R12, RZ, RZ, -R12 ;  /* 0x000000ffff0cd224 */ /* 0x000fe200078e0a0c */
[----:B------:R1:W-:Y:S01]  /*3800*/  STL [R1+0x20], R13 ;  /* 0x0000200d01007387 */ /* 0x0003e20000100800 */
[----:B------:R-:W-:Y:S02]  /*3810*/  ISETP.GE.AND P4, PT, R33, RZ, PT ;  /* 0x000000ff2100720c */ /* 0x000fe40003f86270 */
[----:B0-----:R-:W-:Y:S02]  /*3820*/  IABS R9, R38 ;  /* 0x0000002600097213 */ /* 0x001fe40000000000 */
[----:B------:R-:W-:-:S03]  /*3830*/  ISETP.GT.U32.AND P5, PT, R0, R7, PT ;  /* 0x000000070000720c */ /* 0x000fc60003fa4070 */
[----:B-1----:R-:W-:-:S04]  /*3840*/  IMAD.HI.U32 R13, R4, R9, RZ ;  /* 0x00000009040d7227 */ /* 0x002fc800078e00ff */
[----:B------:R-:W-:Y:S02]  /*3850*/  @!P1 IMAD.MOV R11, RZ, RZ, -R11 ;  /* 0x000000ffff0b9224 */ /* 0x000fe400078e0a0b */
[----:B------:R-:W-:Y:S02]  /*3860*/  IMAD.MOV R14, RZ, RZ, -R13 ;  /* 0x000000ffff0e7224 */ /* 0x000fe400078e0a0d */
[--C-:B------:R-:W-:Y:S02]  /*3870*/  @!P6 IMAD.IADD R8, R8, 0x1, -R0.reuse ;  /* 0x000000010808e824 */ /* 0x100fe400078e0a00 */
[----:B------:R-:W-:Y:S01]  /*3880*/  IMAD.HI.U32 R13, R4, R10, RZ ;  /* 0x0000000a040d7227 */ /* 0x000fe200078e00ff */
[----:B------:R-:W-:Y:S03]  /*3890*/  STL [R1+0x1c], R12 ;  /* 0x00001c0c01007387 */ /* 0x000fe60000100800 */
[----:B------:R-:W-:-:S02]  /*38a0*/  @!P2 IMAD.IADD R5, R5, 0x1, -R0 ;  /* 0x000000010505a824 */ /* 0x000fc400078e0a00 */
[--C-:B------:R-:W-:Y:S01]  /*38b0*/  @!P3 IMAD.IADD R6, R6, 0x1, -R0.reuse ;  /* 0x000000010606b824 */ /* 0x100fe200078e0a00 */
[----:B------:R-:W-:Y:S01]  /*38c0*/  ISETP.GE.AND P3, PT, R34, RZ, PT ;  /* 0x000000ff2200720c */ /* 0x000fe20003f66270 */
[----:B------:R0:W-:Y:S01]  /*38d0*/  STL [R1+0x18], R11 ;  /* 0x0000180b01007387 */ /* 0x0001e20000100800 */
[----:B------:R-:W-:Y:S01]  /*38e0*/  ISETP.GE.AND P0, PT, R35, RZ, PT ;  /* 0x000000ff2300720c */ /* 0x000fe20003f06270 */
[C---:B------:R-:W-:Y:S01]  /*38f0*/  IMAD R9, R0.reuse, R14, R9 ;  /* 0x0000000e00097224 */ /* 0x040fe200078e0209 */
[C---:B------:R-:W-:Y:S01]  /*3900*/  ISETP.GT.U32.AND P1, PT, R0.reuse, R5, PT ;  /* 0x000000050000720c */ /* 0x040fe20003f24070 */
[----:B------:R-:W-:Y:S01]  /*3910*/  IMAD.MOV R13, RZ, RZ, -R13 ;  /* 0x000000ffff0d7224 */ /* 0x000fe200078e0a0d */
[C---:B------:R-:W-:Y:S01]  /*3920*/  ISETP.GT.U32.AND P6, PT, R0.reuse, R2, PT ;  /* 0x000000020000720c */ /* 0x040fe20003fc4070 */
[----:B------:R-:W-:Y:S02]  /*3930*/  @!P5 IMAD.IADD R7, R7, 0x1, -R0 ;  /* 0x000000010707d824 */ /* 0x000fe400078e0a00 */
[----:B0-----:R-:W-:Y:S01]  /*3940*/  IMAD.MOV.U32 R11, RZ, RZ, R8 ;  /* 0x000000ffff0b7224 */ /* 0x001fe200078e0008 */
[----:B------:R-:W-:Y:S01]  /*3950*/  IABS R8, R40 ;  /* 0x0000002800087213 */ /* 0x000fe20000000000 */
[----:B------:R-:W-:-:S02]  /*3960*/  IMAD R10, R0, R13, R10 ;  /* 0x0000000d000a7224 */ /* 0x000fc400078e020a */
[----:B------:R-:W-:Y:S01]  /*3970*/  @!P4 IMAD.MOV R11, RZ, RZ, -R11 ;  /* 0x000000ffff0bc224 */ /* 0x000fe200078e0a0b */
[----:B------:R-:W-:Y:S01]  /*3980*/  ISETP.GT.U32.AND P4, PT, R0, R9, PT ;  /* 0x000000090000720c */ /* 0x000fe20003f84070 */
[----:B------:R-:W-:Y:S01]  /*3990*/  IMAD.MOV.U32 R13, RZ, RZ, R7 ;  /* 0x000000ffff0d7224 */ /* 0x000fe200078e0007 */
[----:B------:R-:W-:Y:S02]  /*39a0*/  ISETP.GE.AND P2, PT, R36, RZ, PT ;  /* 0x000000ff2400720c */ /* 0x000fe40003f46270 */
[----:B------:R0:W-:Y:S01]  /*39b0*/  STL [R1+0x14], R11 ;  /* 0x0000140b01007387 */ /* 0x0001e20000100800 */
[----:B------:R-:W-:Y:S01]  /*39c0*/  ISETP.GT.U32.AND P5, PT, R0, R10, PT ;  /* 0x0000000a0000720c */ /* 0x000fe20003fa4070 */
[----:B------:R-:W-:Y:S02]  /*39d0*/  @!P3 IMAD.MOV R6, RZ, RZ, -R6 ;  /* 0x000000ffff06b224 */ /* 0x000fe400078e0a06 */
[----:B------:R-:W-:Y:S02]  /*39e0*/  @!P0 IMAD.MOV R13, RZ, RZ, -R13 ;  /* 0x000000ffff0d8224 */ /* 0x000fe400078e0a0d */
[----:B------:R-:W-:-:S02]  /*39f0*/  @!P1 IMAD.IADD R5, R5, 0x1, -R0 ;  /* 0x0000000105059824 */ /* 0x000fc400078e0a00 */
[----:B0-----:R-:W-:Y:S01]  /*3a00*/  IMAD.HI.U32 R11, R4, R8, RZ ;  /* 0x00000008040b7227 */ /* 0x001fe200078e00ff */
[----:B------:R-:W-:Y:S03]  /*3a10*/  STL [R1+0x10], R6 ;  /* 0x0000100601007387 */ /* 0x000fe60000100800 */
[----:B------:R-:W-:Y:S01]  /*3a20*/  IMAD.MOV R11, RZ, RZ, -R11 ;  /* 0x000000ffff0b7224 */ /* 0x000fe200078e0a0b */
[----:B------:R0:W-:Y:S01]  /*3a30*/  STL [R1+0xc], R13 ;  /* 0x00000c0d01007387 */ /* 0x0001e20000100800 */
[--C-:B------:R-:W-:Y:S02]  /*3a40*/  @!P6 IMAD.IADD R2, R2, 0x1, -R0.reuse ;  /* 0x000000010202e824 */ /* 0x100fe400078e0a00 */
[----:B------:R-:W-:Y:S02]  /*3a50*/  @!P4 IMAD.IADD R9, R9, 0x1, -R0 ;  /* 0x000000010909c824 */ /* 0x000fe400078e0a00 */
[----:B------:R-:W-:-:S02]  /*3a60*/  IMAD R60, R0, R11, R8 ;  /* 0x0000000b003c7224 */ /* 0x000fc400078e0208 */
[----:B0-----:R-:W-:Y:S01]  /*3a70*/  IMAD.MOV.U32 R13, RZ, RZ, R5 ;  /* 0x000000ffff0d7224 */ /* 0x001fe200078e0005 */
[----:B------:R-:W-:Y:S01]  /*3a80*/  ISETP.GT.U32.AND P6, PT, R0, R2, PT ;  /* 0x000000020000720c */ /* 0x000fe20003fc4070 */
[----:B------:R-:W-:Y:S01]  /*3a90*/  @!P5 IMAD.IADD R10, R10, 0x1, -R0 ;  /* 0x000000010a0ad824 */ /* 0x000fe200078e0a00 */
[C---:B------:R-:W-:Y:S01]  /*3aa0*/  ISETP.GT.U32.AND P5, PT, R0.reuse, R9, PT ;  /* 0x000000090000720c */ /* 0x040fe20003fa4070 */
[----:B------:R-:W-:Y:S01]  /*3ab0*/  @!P2 IMAD.MOV R13, RZ, RZ, -R13 ;  /* 0x000000ffff0da224 */ /* 0x000fe200078e0a0d */
[----:B------:R-:W-:Y:S02]  /*3ac0*/  ISETP.GT.U32.AND P2, PT, R0, R60, PT ;  /* 0x0000003c0000720c */ /* 0x000fe40003f44070 */
[----:B------:R-:W-:Y:S02]  /*3ad0*/  ISETP.GE.AND P1, PT, R38, RZ, PT ;  /* 0x000000ff2600720c */ /* 0x000fe40003f26270 */
[----:B------:R-:W-:Y:S02]  /*3ae0*/  ISETP.GT.U32.AND P0, PT, R0, R10, PT ;  /* 0x0000000a0000720c */ /* 0x000fe40003f04070 */
[----:B------:R-:W-:-:S02]  /*3af0*/  IABS R12, R42 ;  /* 0x0000002a000c7213 */ /* 0x000fc40000000000 */
[----:B------:R-:W-:Y:S01]  /*3b00*/  IABS R6, R41 ;  /* 0x0000002900067213 */ /* 0x000fe20000000000 */
[--C-:B------:R-:W-:Y:S01]  /*3b10*/  @!P6 IMAD.IADD R2, R2, 0x1, -R0.reuse ;  /* 0x000000010202e824 */ /* 0x100fe200078e0a00 */
[----:B------:R-:W-:Y:S01]  /*3b20*/  ISETP.GE.AND P6, PT, R39, RZ, PT ;  /* 0x000000ff2700720c */ /* 0x000fe20003fc6270 */
[--C-:B------:R-:W-:Y:S02]  /*3b30*/  @!P5 IMAD.IADD R9, R9, 0x1, -R0.reuse ;  /* 0x000000010909d824 */ /* 0x100fe400078e0a00 */
[----:B------:R-:W-:Y:S02]  /*3b40*/  @!P2 IMAD.IADD R60, R60, 0x1, -R0 ;  /* 0x000000013c3ca824 */ /* 0x000fe400078e0a00 */
[----:B------:R-:W-:Y:S02]  /*3b50*/  IMAD.MOV.U32 R7, RZ, RZ, R12 ;  /* 0x000000ffff077224 */ /* 0x000fe400078e000c */
[----:B------:R-:W-:-:S04]  /*3b60*/  IMAD.HI.U32 R8, R4, R6, RZ ;  /* 0x0000000604087227 */ /* 0x000fc800078e00ff */
[----:B------:R-:W-:Y:S01]  /*3b70*/  @!P1 IMAD.MOV R9, RZ, RZ, -R9 ;  /* 0x000000ffff099224 */ /* 0x000fe200078e0a09 */
[----:B------:R-:W-:Y:S01]  /*3b80*/  ISETP.GT.U32.AND P1, PT, R0, R60, PT ;  /* 0x0000003c0000720c */ /* 0x000fe20003f24070 */
[----:B------:R-:W-:-:S04]  /*3b90*/  IMAD.HI.U32 R5, R4, R7, RZ ;  /* 0x0000000704057227 */ /* 0x000fc800078e00ff */
[----:B------:R-:W-:Y:S02]  /*3ba0*/  IMAD.MOV R8, RZ, RZ, -R8 ;  /* 0x000000ffff087224 */ /* 0x000fe400078e0a08 */
[----:B------:R-:W-:Y:S02]  /*3bb0*/  @!P0 IMAD.IADD R10, R10, 0x1, -R0 ;  /* 0x000000010a0a8824 */ /* 0x000fe400078e0a00 */
[----:B------:R-:W-:Y:S02]  /*3bc0*/  IMAD.MOV.U32 R12, RZ, RZ, R2 ;  /* 0x000000ffff0c7224 */ /* 0x000fe400078e0002 */
[----:B------:R-:W-:Y:S02]  /*3bd0*/  IMAD.MOV R2, RZ, RZ, -R5 ;  /* 0x000000ffff027224 */ /* 0x000fe400078e0a05 */
[----:B------:R-:W-:Y:S02]  /*3be0*/  IMAD R5, R0, R8, R6 ;  /* 0x0000000800057224 */ /* 0x000fe400078e0206 */
[----:B------:R-:W-:-:S02]  /*3bf0*/  IMAD.MOV.U32 R61, RZ, RZ, R10 ;  /* 0x000000ffff3d7224 */ /* 0x000fc400078e000a */
[C---:B------:R-:W-:Y:S02]  /*3c00*/  IMAD R2, R0.reuse, R2, R7 ;  /* 0x0000000200027224 */ /* 0x040fe400078e0207 */
[----:B------:R-:W-:Y:S01]  /*3c10*/  @!P6 IMAD.MOV R61, RZ, RZ, -R61 ;  /* 0x000000ffff3de224 */ /* 0x000fe200078e0a3d */
[----:B------:R-:W-:Y:S01]  /*3c20*/  ISETP.GT.U32.AND P6, PT, R0, R5, PT ;  /* 0x000000050000720c */ /* 0x000fe20003fc4070 */
[----:B------:R-:W-:Y:S01]  /*3c30*/  @!P1 IMAD.IADD R60, R60, 0x1, -R0 ;  /* 0x000000013c3c9824 */ /* 0x000fe200078e0a00 */
[----:B------:R-:W-:Y:S02]  /*3c40*/  ISETP.GE.AND P3, PT, R37, RZ, PT ;  /* 0x000000ff2500720c */ /* 0x000fe40003f66270 */
[----:B------:R-:W-:Y:S02]  /*3c50*/  IABS R11, R43 ;  /* 0x0000002b000b7213 */ /* 0x000fe40000000000 */
[----:B------:R-:W-:-:S03]  /*3c60*/  ISETP.GT.U32.AND P1, PT, R0, R2, PT ;  /* 0x000000020000720c */ /* 0x000fc60003f24070 */
[----:B------:R-:W-:Y:S01]  /*3c70*/  IMAD.HI.U32 R7, R4, R11, RZ ;  /* 0x0000000b04077227 */ /* 0x000fe200078e00ff */
[----:B------:R-:W-:-:S03]  /*3c80*/  ISETP.GE.AND P4, PT, R40, RZ, PT ;  /* 0x000000ff2800720c */ /* 0x000fc60003f86270 */
[----:B------:R-:W-:Y:S02]  /*3c90*/  IMAD.MOV R7, RZ, RZ, -R7 ;  /* 0x000000ffff077224 */ /* 0x000fe400078e0a07 */
[----:B------:R-:W-:Y:S02]  /*3ca0*/  @!P6 IMAD.IADD R5, R5, 0x1, -R0 ;  /* 0x000000010505e824 */ /* 0x000fe400078e0a00 */
[----:B------:R-:W-:Y:S02]  /*3cb0*/  @!P3 IMAD.MOV R12, RZ, RZ, -R12 ;  /* 0x000000ffff0cb224 */ /* 0x000fe400078e0a0c */
[----:B------:R-:W-:Y:S02]  /*3cc0*/  IMAD R11, R0, R7, R11 ;  /* 0x00000007000b7224 */ /* 0x000fe400078e020b */
[----:B------:R-:W-:Y:S01]  /*3cd0*/  @!P1 IMAD.IADD R2, R2, 0x1, -R0 ;  /* 0x0000000102029824 */ /* 0x000fe200078e0a00 */
[C---:B------:R-:W-:Y:S01]  /*3ce0*/  ISETP.GT.U32.AND P1, PT, R0.reuse, R5, PT ;  /* 0x000000050000720c */ /* 0x040fe20003f24070 */
[----:B------:R0:W-:Y:S01]  /*3cf0*/  STL [R1+0x8], R13 ;  /* 0x0000080d01007387 */ /* 0x0001e20000100800 */
[----:B------:R-:W-:-:S03]  /*3d00*/  ISETP.GT.U32.AND P6, PT, R0, R11, PT ;  /* 0x0000000b0000720c */ /* 0x000fc60003fc4070 */
[----:B------:R3:W-:Y:S01]  /*3d10*/  STL [R1+0x4], R12 ;  /* 0x0000040c01007387 */ /* 0x0007e20000100800 */
[----:B------:R-:W-:Y:S02]  /*3d20*/  ISETP.GE.AND P3, PT, R41, RZ, PT ;  /* 0x000000ff2900720c */ /* 0x000fe40003f66270 */
[----:B0-----:R-:W-:Y:S02]  /*3d30*/  IABS R13, R45 ;  /* 0x0000002d000d7213 */ /* 0x001fe40000000000 */
[----:B---3--:R-:W-:-:S03]  /*3d40*/  IABS R12, R44 ;  /* 0x0000002c000c7213 */ /* 0x008fc60000000000 */
[----:B------:R-:W-:Y:S01]  /*3d50*/  IMAD.HI.U32 R8, R4, R13, RZ ;  /* 0x0000000d04087227 */ /* 0x000fe200078e00ff */
[----:B------:R-:W-:-:S03]  /*3d60*/  IABS R14, R46 ;  /* 0x0000002e000e7213 */ /* 0x000fc60000000000 */
[----:B------:R-:W-:-:S04]  /*3d70*/  IMAD.HI.U32 R6, R4, R12, RZ ;  /* 0x0000000c04067227 */ /* 0x000fc800078e00ff */
[----:B------:R-:W-:Y:S01]  /*3d80*/  @!P4 IMAD.MOV R60, RZ, RZ, -R60 ;  /* 0x000000ffff3cc224 */ /* 0x000fe200078e0a3c */
[----:B------:R-:W-:Y:S01]  /*3d90*/  ISETP.GT.U32.AND P4, PT, R0, R2, PT ;  /* 0x000000020000720c */ /* 0x000fe20003f84070 */
[----:B------:R-:W-:Y:S02]  /*3da0*/  IMAD.MOV R6, RZ, RZ, -R6 ;  /* 0x000000ffff067224 */ /* 0x000fe400078e0a06 */
[----:B------:R-:W-:Y:S01]  /*3db0*/  IMAD.HI.U32 R7, R4, R14, RZ ;  /* 0x0000000e04077227 */ /* 0x000fe200078e00ff */
[----:B------:R0:W-:Y:S03]  /*3dc0*/  STL [R1], R9 ;  /* 0x0000000901007387 */ /* 0x0001e60000100800 */
[----:B------:R-:W-:Y:S02]  /*3dd0*/  IMAD.MOV R8, RZ, RZ, -R8 ;  /* 0x000000ffff087224 */ /* 0x000fe400078e0a08 */
[----:B------:R-:W-:Y:S01]  /*3de0*/  @!P1 IMAD.IADD R5, R5, 0x1, -R0 ;  /* 0x0000000105059824 */ /* 0x000fe200078e0a00 */
[----:B------:R-:W-:Y:S01]  /*3df0*/  IABS R15, R47 ;  /* 0x0000002f000f7213 */ /* 0x000fe20000000000 */
[----:B------:R-:W-:-:S02]  /*3e00*/  IMAD R12, R0, R6, R12 ;  /* 0x00000006000c7224 */ /* 0x000fc400078e020c */
[----:B------:R-:W-:Y:S02]  /*3e10*/  IMAD.MOV R7, RZ, RZ, -R7 ;  /* 0x000000ffff077224 */ /* 0x000fe400078e0a07 */
[C---:B------:R-:W-:Y:S02]  /*3e20*/  IMAD R13, R0.reuse, R8, R13 ;  /* 0x00000008000d7224 */ /* 0x040fe400078e020d */
[----:B------:R-:W-:Y:S02]  /*3e30*/  @!P6 IMAD.IADD R11, R11, 0x1, -R0 ;  /* 0x000000010b0be824 */ /* 0x000fe400078e0a00 */
[----:B0-----:R-:W-:Y:S01]  /*3e40*/  IMAD.MOV.U32 R9, RZ, RZ, R5 ;  /* 0x000000ffff097224 */ /* 0x001fe200078e0005 */
[----:B------:R-:W-:Y:S01]  /*3e50*/  IABS R16, R48 ;  /* 0x0000003000107213 */ /* 0x000fe20000000000 */
[C---:B------:R-:W-:Y:S01]  /*3e60*/  IMAD R14, R0.reuse, R7, R14 ;  /* 0x00000007000e7224 */ /* 0x040fe200078e020e */
[C---:B------:R-:W-:Y:S01]  /*3e70*/  ISETP.GT.U32.AND P6, PT, R0.reuse, R11, PT ;  /* 0x0000000b0000720c */ /* 0x040fe20003fc4070 */
[----:B------:R-:W-:Y:S01]  /*3e80*/  @!P3 IMAD.MOV R9, RZ, RZ, -R9 ;  /* 0x000000ffff09b224 */ /* 0x000fe200078e0a09 */
[----:B------:R-:W-:Y:S01]  /*3e90*/  ISETP.GT.U32.AND P1, PT, R0, R12, PT ;  /* 0x0000000c0000720c */ /* 0x000fe20003f24070 */
[----:B------:R-:W-:Y:S01]  /*3ea0*/  IMAD.HI.U32 R6, R4, R15, RZ ;  /* 0x0000000f04067227 */ /* 0x000fe200078e00ff */
[----:B------:R-:W-:-:S02]  /*3eb0*/  ISETP.GT.U32.AND P3, PT, R0, R13, PT ;  /* 0x0000000d0000720c */ /* 0x000fc40003f64070 */
[----:B------:R-:W-:Y:S01]  /*3ec0*/  ISETP.GE.AND P0, PT, R43, RZ, PT ;  /* 0x000000ff2b00720c */ /* 0x000fe20003f06270 */
[----:B------:R-:W-:Y:S01]  /*3ed0*/  @!P4 IMAD.IADD R2, R2, 0x1, -R0 ;  /* 0x000000010202c824 */ /* 0x000fe200078e0a00 */
[----:B------:R-:W-:Y:S01]  /*3ee0*/  ISETP.GT.U32.AND P4, PT, R0, R14, PT ;  /* 0x0000000e0000720c */ /* 0x000fe20003f84070 */
[----:B------:R-:W-:Y:S02]  /*3ef0*/  IMAD.MOV R6, RZ, RZ, -R6 ;  /* 0x000000ffff067224 */ /* 0x000fe400078e0a06 */
[----:B------:R-:W-:-:S04]  /*3f00*/  IMAD.HI.U32 R7, R4, R16, RZ ;  /* 0x0000001004077227 */ /* 0x000fc800078e00ff */
[C---:B------:R-:W-:Y:S02]  /*3f10*/  IMAD R15, R0.reuse, R6, R15 ;  /* 0x00000006000f7224 */ /* 0x040fe400078e020f */
[----:B------:R-:W-:Y:S02]  /*3f20*/  IMAD.MOV R7, RZ, RZ, -R7 ;  /* 0x000000ffff077224 */ /* 0x000fe400078e0a07 */
[--C-:B------:R-:W-:Y:S01]  /*3f30*/  @!P6 IMAD.IADD R11, R11, 0x1, -R0.reuse ;  /* 0x000000010b0be824 */ /* 0x100fe200078e0a00 */
[----:B------:R-:W-:Y:S01]  /*3f40*/  ISETP.GT.U32.AND P6, PT, R0, R15, PT ;  /* 0x0000000f0000720c */ /* 0x000fe20003fc4070 */
[----:B------:R-:W-:Y:S02]  /*3f50*/  @!P1 IMAD.IADD R12, R12, 0x1, -R0 ;  /* 0x000000010c0c9824 */ /* 0x000fe400078e0a00 */
[----:B------:R-:W-:Y:S02]  /*3f60*/  IMAD R16, R0, R7, R16 ;  /* 0x0000000700107224 */ /* 0x000fe400078e0210 */
[--C-:B------:R-:W-:Y:S01]  /*3f70*/  @!P3 IMAD.IADD R13, R13, 0x1, -R0.reuse ;  /* 0x000000010d0db824 */ /* 0x100fe200078e0a00 */
[----:B------:R-:W-:Y:S01]  /*3f80*/  IABS R17, R49 ;  /* 0x0000003100117213 */ /* 0x000fe20000000000 */
[----:B------:R-:W-:Y:S01]  /*3f90*/  @!P4 IMAD.IADD R14, R14, 0x1, -R0 ;  /* 0x000000010e0ec824 */ /* 0x000fe200078e0a00 */
[C---:B------:R-:W-:Y:S01]  /*3fa0*/  ISETP.GT.U32.AND P3, PT, R0.reuse, R12, PT ;  /* 0x0000000c0000720c */ /* 0x040fe20003f64070 */
[----:B------:R-:W-:Y:S01]  /*3fb0*/  @!P0 IMAD.MOV R11, RZ, RZ, -R11 ;  /* 0x000000ffff0b8224 */ /* 0x000fe200078e0a0b */
[----:B------:R-:W-:-:S02]  /*3fc0*/  ISETP.GT.U32.AND P4, PT, R0, R13, PT ;  /* 0x0000000d0000720c */ /* 0x000fc40003f84070 */
[----:B------:R-:W-:Y:S01]  /*3fd0*/  ISETP.GT.U32.AND P0, PT, R0, R16, PT ;  /* 0x000000100000720c */ /* 0x000fe20003f04070 */
[----:B------:R-:W-:Y:S01]  /*3fe0*/  IMAD.HI.U32 R6, R4, R17, RZ ;  /* 0x0000001104067227 */ /* 0x000fe200078e00ff */
[----:B------:R-:W-:Y:S02]  /*3ff0*/  ISETP.GE.AND P2, PT, R44, RZ, PT ;  /* 0x000000ff2c00720c */ /* 0x000fe40003f46270 */
[----:B------:R-:W-:Y:S02]  /*4000*/  IABS R18, R50 ;  /* 0x0000003200127213 */ /* 0x000fe40000000000 */
[----:B------:R-:W-:Y:S01]  /*4010*/  ISETP.GE.AND P5, PT, R42, RZ, PT ;  /* 0x000000ff2a00720c */ /* 0x000fe20003fa6270 */
[----:B------:R-:W-:Y:S01]  /*4020*/  IMAD.MOV R6, RZ, RZ, -R6 ;  /* 0x000000ffff067224 */ /* 0x000fe200078e0a06 */
[----:B------:R-:W-:Y:S01]  /*4030*/  IABS R19, R51 ;  /* 0x0000003300137213 */ /* 0x000fe20000000000 */
[----:B------:R-:W-:-:S04]  /*4040*/  IMAD.HI.U32 R5, R4, R18, RZ ;  /* 0x0000001204057227 */ /* 0x000fc800078e00ff */
[----:B------:R-:W-:Y:S01]  /*4050*/  @!P6 IMAD.IADD R15, R15, 0x1, -R0 ;  /* 0x000000010f0fe824 */ /* 0x000fe200078e0a00 */
[C---:B------:R-:W-:Y:S01]  /*4060*/  ISETP.GT.U32.AND P6, PT, R0.reuse, R14, PT ;  /* 0x0000000e0000720c */ /* 0x040fe20003fc4070 */
[----:B------:R-:W-:Y:S01]  /*4070*/  IMAD.MOV R5, RZ, RZ, -R5 ;  /* 0x000000ffff057224 */ /* 0x000fe200078e0a05 */
[----:B------:R-:W-:Y:S01]  /*4080*/  IABS R20, R52 ;  /* 0x0000003400147213 */ /* 0x000fe20000000000 */
[----:B------:R-:W-:Y:S02]  /*4090*/  IMAD R17, R0, R6, R17 ;  /* 0x0000000600117224 */ /* 0x000fe400078e0211 */
[----:B------:R-:W-:Y:S02]  /*40a0*/  IMAD.MOV.U32 R10, RZ, RZ, R2 ;  /* 0x000000ffff0a7224 */ /* 0x000fe400078e0002 */
[--C-:B------:R-:W-:Y:S02]  /*40b0*/  @!P3 IMAD.IADD R12, R12, 0x1, -R0.reuse ;  /* 0x000000010c0cb824 */ /* 0x100fe400078e0a00 */
[--C-:B------:R-:W-:Y:S01]  /*40c0*/  @!P4 IMAD.IADD R13, R13, 0x1, -R0.reuse ;  /* 0x000000010d0dc824 */ /* 0x100fe200078e0a00 */
[----:B------:R-:W-:Y:S01]  /*40d0*/  ISETP.GE.AND P4, PT, R46, RZ, PT ;  /* 0x000000ff2e00720c */ /* 0x000fe20003f86270 */
[----:B------:R-:W-:-:S02]  /*40e0*/  @!P0 IMAD.IADD R16, R16, 0x1, -R0 ;  /* 0x0000000110108824 */ /* 0x000fc400078e0a00 */
[----:B------:R-:W-:Y:S01]  /*40f0*/  IMAD.HI.U32 R2, R4, R19, RZ ;  /* 0x0000001304027227 */ /* 0x000fe200078e00ff */
[----:B------:R-:W-:-:S03]  /*4100*/  ISETP.GT.U32.AND P3, PT, R0, R17, PT ;  /* 0x000000110000720c */ /* 0x000fc60003f64070 */
[C---:B------:R-:W-:Y:S02]  /*4110*/  IMAD R18, R0.reuse, R5, R18 ;  /* 0x0000000500127224 */ /* 0x040fe400078e0212 */
[----:B------:R-:W-:Y:S01]  /*4120*/  @!P2 IMAD.MOV R12, RZ, RZ, -R12 ;  /* 0x000000ffff0ca224 */ /* 0x000fe200078e0a0c */
[----:B------:R-:W-:Y:S01]  /*4130*/  ISETP.GT.U32.AND P2, PT, R0, R16, PT ;  /* 0x000000100000720c */ /* 0x000fe20003f44070 */
[----:B------:R-:W-:Y:S02]  /*4140*/  IMAD.MOV R5, RZ, RZ, -R2 ;  /* 0x000000ffff057224 */ /* 0x000fe400078e0a02 */
[----:B------:R-:W-:Y:S01]  /*4150*/  IMAD.HI.U32 R2, R4, R20, RZ ;  /* 0x0000001404027227 */ /* 0x000fe200078e00ff */
[----:B------:R-:W-:-:S03]  /*4160*/  ISETP.GE.AND P1, PT, R45, RZ, PT ;  /* 0x000000ff2d00720c */ /* 0x000fc60003f26270 */
[----:B------:R-:W-:Y:S01]  /*4170*/  @!P5 IMAD.MOV R10, RZ, RZ, -R10 ;  /* 0x000000ffff0ad224 */ /* 0x000fe200078e0a0a */
[----:B------:R-:W-:Y:S01]  /*4180*/  ISETP.GT.U32.AND P5, PT, R0, R15, PT ;  /* 0x0000000f0000720c */ /* 0x000fe20003fa4070 */
[----:B------:R-:W-:Y:S02]  /*4190*/  @!P6 IMAD.IADD R14, R14, 0x1, -R0 ;  /* 0x000000010e0ee824 */ /* 0x000fe400078e0a00 */
[C---:B------:R-:W-:Y:S02]  /*41a0*/  IMAD R19, R0.reuse, R5, R19 ;  /* 0x0000000500137224 */ /* 0x040fe400078e0213 */
[----:B------:R-:W-:Y:S01]  /*41b0*/  IMAD.MOV R2, RZ, RZ, -R2 ;  /* 0x000000ffff027224 */ /* 0x000fe200078e0a02 */
[C---:B------:R-:W-:Y:S01]  /*41c0*/  ISETP.GT.U32.AND P6, PT, R0.reuse, R18, PT ;  /* 0x000000120000720c */ /* 0x040fe20003fc4070 */
[----:B------:R-:W-:Y:S01]  /*41d0*/  @!P4 IMAD.MOV R14, RZ, RZ, -R14 ;  /* 0x000000ffff0ec224 */ /* 0x000fe200078e0a0e */
[C---:B------:R-:W-:Y:S01]  /*41e0*/  ISETP.GT.U32.AND P4, PT, R0.reuse, R19, PT ;  /* 0x000000130000720c */ /* 0x040fe20003f84070 */
[----:B------:R-:W-:-:S02]  /*41f0*/  IMAD R20, R0, R2, R20 ;  /* 0x0000000200147224 */ /* 0x000fc400078e0214 */
[--C-:B------:R-:W-:Y:S02]  /*4200*/  @!P3 IMAD.IADD R17, R17, 0x1, -R0.reuse ;  /* 0x000000011111b824 */ /* 0x100fe400078e0a00 */
[--C-:B------:R-:W-:Y:S01]  /*4210*/  @!P2 IMAD.IADD R16, R16, 0x1, -R0.reuse ;  /* 0x000000011010a824 */ /* 0x100fe200078e0a00 */
[C---:B------:R-:W-:Y:S01]  /*4220*/  ISETP.GT.U32.AND P2, PT, R0.reuse, R20, PT ;  /* 0x000000140000720c */ /* 0x040fe20003f44070 */
[--C-:B------:R-:W-:Y:S01]  /*4230*/  @!P5 IMAD.IADD R15, R15, 0x1, -R0.reuse ;  /* 0x000000010f0fd824 */ /* 0x100fe200078e0a00 */
[----:B------:R-:W-:Y:S01]  /*4240*/  ISETP.GE.AND P5, PT, R47, RZ, PT ;  /* 0x000000ff2f00720c */ /* 0x000fe20003fa6270 */
[----:B------:R-:W-:Y:S01]  /*4250*/  @!P1 IMAD.MOV R13, RZ, RZ, -R13 ;  /* 0x000000ffff0d9224 */ /* 0x000fe200078e0a0d */
[----:B------:R-:W-:Y:S01]  /*4260*/  ISETP.GT.U32.AND P1, PT, R0, R17, PT ;  /* 0x000000110000720c */ /* 0x000fe20003f24070 */
[--C-:B------:R-:W-:Y:S01]  /*4270*/  @!P6 IMAD.IADD R18, R18, 0x1, -R0.reuse ;  /* 0x000000011212e824 */ /* 0x100fe200078e0a00 */
[----:B------:R-:W-:Y:S01]  /*4280*/  ISETP.GE.AND P0, PT, R48, RZ, PT ;  /* 0x000000ff3000720c */ /* 0x000fe20003f06270 */
[----:B------:R-:W-:-:S03]  /*4290*/  @!P4 IMAD.IADD R19, R19, 0x1, -R0 ;  /* 0x000000011313c824 */ /* 0x000fc600078e0a00 */
[----:B------:R-:W-:-:S03]  /*42a0*/  ISETP.GT.U32.AND P6, PT, R0, R18, PT ;  /* 0x000000120000720c */ /* 0x000fc60003fc4070 */
[--C-:B------:R-:W-:Y:S01]  /*42b0*/  @!P2 IMAD.IADD R20, R20, 0x1, -R0.reuse ;  /* 0x000000011414a824 */ /* 0x100fe200078e0a00 */
[----:B------:R-:W-:Y:S01]  /*42c0*/  ISETP.GT.U32.AND P2, PT, R0, R19, PT ;  /* 0x000000130000720c */ /* 0x000fe20003f44070 */
[----:B------:R-:W-:Y:S01]  /*42d0*/  @!P5 IMAD.MOV R15, RZ, RZ, -R15 ;  /* 0x000000ffff0fd224 */ /* 0x000fe200078e0a0f */
[----:B------:R-:W-:Y:S01]  /*42e0*/  ISETP.GE.AND P3, PT, R49, RZ, PT ;  /* 0x000000ff3100720c */ /* 0x000fe20003f66270 */
[----:B------:R-:W-:Y:S01]  /*42f0*/  @!P1 IMAD.IADD R17, R17, 0x1, -R0 ;  /* 0x0000000111119824 */ /* 0x000fe200078e0a00 */
[----:B------:R-:W-:Y:S02]  /*4300*/  ISETP.GE.AND P5, PT, R50, RZ, PT ;  /* 0x000000ff3200720c */ /* 0x000fe40003fa6270 */
[----:B------:R-:W-:Y:S01]  /*4310*/  ISETP.GE.AND P1, PT, R51, RZ, PT ;  /* 0x000000ff3300720c */ /* 0x000fe20003f26270 */
[----:B------:R-:W-:Y:S01]  /*4320*/  @!P0 IMAD.MOV R16, RZ, RZ, -R16 ;  /* 0x000000ffff108224 */ /* 0x000fe200078e0a10 */
[----:B------:R-:W-:Y:S02]  /*4330*/  IABS R21, R53 ;  /* 0x0000003500157213 */ /* 0x000fe40000000000 */
[----:B------:R-:W-:Y:S01]  /*4340*/  ISETP.GT.U32.AND P0, PT, R0, R20, PT ;  /* 0x000000140000720c */ /* 0x000fe20003f04070 */
[----:B------:R-:W-:Y:S01]  /*4350*/  STL [R1+0x31b4], R61 ;  /* 0x0031b43d01007387 */ /* 0x000fe20000100800 */
[----:B------:R-:W-:Y:S01]  /*4360*/  IABS R22, R54 ;  /* 0x0000003600167213 */ /* 0x000fe20000000000 */
[----:B------:R-:W-:-:S02]  /*4370*/  @!P6 IMAD.IADD R18, R18, 0x1, -R0 ;  /* 0x000000011212e824 */ /* 0x000fc400078e0a00 */
[----:B------:R-:W-:Y:S01]  /*4380*/  STL [R1+0x31b8], R60 ;  /* 0x0031b83c01007387 */ /* 0x000fe20000100800 */
[----:B------:R-:W-:-:S03]  /*4390*/  IMAD.HI.U32 R2, R4, R21, RZ ;  /* 0x0000001504027227 */ /* 0x000fc600078e00ff */
[----:B------:R0:W-:Y:S01]  /*43a0*/  STL [R1+0x31bc], R9 ;  /* 0x0031bc0901007387 */ /* 0x0001e20000100800 */
[----:B------:R-:W-:-:S03]  /*43b0*/  @!P2 IMAD.IADD R19, R19, 0x1, -R0 ;  /* 0x000000011313a824 */ /* 0x000fc600078e0a00 */
[----:B------:R-:W-:Y:S01]  /*43c0*/  STL [R1+0x31c0], R10 ;  /* 0x0031c00a01007387 */ /* 0x000fe20000100800 */
[----:B------:R-:W-:-:S03]  /*43d0*/  @!P3 IMAD.MOV R17, RZ, RZ, -R17 ;  /* 0x000000ffff11b224 */ /* 0x000fc600078e0a11 */
[----:B------:R-:W-:Y:S01]  /*43e0*/  STL [R1+0x31c4], R11 ;  /* 0x0031c40b01007387 */ /* 0x000fe20000100800 */
[----:B------:R-:W-:Y:S02]  /*43f0*/  IMAD.MOV R5, RZ, RZ, -R2 ;  /* 0x000000ffff057224 */ /* 0x000fe400078e0a02 */
[----:B------:R-:W-:Y:S01]  /*4400*/  @!P5 IMAD.MOV R18, RZ, RZ, -R18 ;  /* 0x000000ffff12d224 */ /* 0x000fe200078e0a12 */
[----:B------:R-:W-:Y:S01]  /*4410*/  STL [R1+0x31c8], R12 ;  /* 0x0031c80c01007387 */ /* 0x000fe20000100800 */
[----:B------:R-:W-:-:S03]  /*4420*/  IMAD.HI.U32 R2, R4, R22, RZ ;  /* 0x0000001604027227 */ /* 0x000fc600078e00ff */
[----:B------:R-:W-:Y:S01]  /*4430*/  STL [R1+0x31cc], R13 ;  /* 0x0031cc0d01007387 */ /* 0x000fe20000100800 */
[----:B------:R-:W-:-:S03]  /*4440*/  @!P1 IMAD.MOV R19, RZ, RZ, -R19 ;  /* 0x000000ffff139224 */ /* 0x000fc600078e0a13 */
[----:B------:R-:W-:Y:S01]  /*4450*/  STL [R1+0x31d0], R14 ;  /* 0x0031d00e01007387 */ /* 0x000fe20000100800 */
[----:B------:R-:W-:-:S03]  /*4460*/  IMAD R21, R0, R5, R21 ;  /* 0x0000000500157224 */ /* 0x000fc600078e0215 */
[----:B------:R-:W-:Y:S01]  /*4470*/  STL [R1+0x31d4], R15 ;  /* 0x0031d40f01007387 */ /* 0x000fe20000100800 */
[----:B------:R-:W-:-:S03]  /*4480*/  IMAD.MOV R5, RZ, RZ, -R2 ;  /* 0x000000ffff057224 */ /* 0x000fc600078e0a02 */
[----:B------:R-:W-:Y:S01]  /*4490*/  STL [R1+0x31d8], R16 ;  /* 0x0031d81001007387 */ /* 0x000fe20000100800 */
[----:B------:R-:W-:Y:S01]  /*44a0*/  @!P0 IMAD.IADD R20, R20, 0x1, -R0 ;  /* 0x0000000114148824 */ /* 0x000fe200078e0a00 */
[----:B------:R-:W-:Y:S02]  /*44b0*/  IABS R2, R56 ;  /* 0x0000003800027213 */ /* 0x000fe40000000000 */
[----:B------:R-:W-:Y:S01]  /*44c0*/  STL [R1+0x31dc], R17 ;  /* 0x0031dc1101007387 */ /* 0x000fe20000100800 */
[----:B------:R-:W-:-:S03]  /*44d0*/  ISETP.GE.AND P0, PT, R56, RZ, PT ;  /* 0x000000ff3800720c */ /* 0x000fc60003f06270 */
[----:B------:R-:W-:Y:S04]  /*44e0*/  STL [R1+0x31e0], R18 ;  /* 0x0031e01201007387 */ /* 0x000fe80000100800 */
[----:B------:R-:W-:Y:S04]  /*44f0*/  STL [R1+0x31e4], R19 ;  /* 0x0031e41301007387 */ /* 0x000fe80000100800 */
[----:B------:R-:W2:Y:S01]  /*4500*/  LDL.LU R56, [R1+0x3b8] ;  /* 0x0003b80001387983 */ /* 0x000ea20000300800 */
[----:B------:R-:W-:Y:S02]  /*4510*/  ISETP.GT.U32.AND P3, PT, R0, R21, PT ;  /* 0x000000150000720c */ /* 0x000fe40003f64070 */
[----:B------:R-:W-:-:S11]  /*4520*/  IABS R24, R58 ;  /* 0x0000003a00187213 */ /* 0x000fd60000000000 */
[----:B------:R-:W-:Y:S01]  /*4530*/  @!P3 IMAD.IADD R21, R21, 0x1, -R0 ;  /* 0x000000011515b824 */ /* 0x000fe200078e0a00 */
[----:B------:R-:W-:Y:S01]  /*4540*/  ISETP.GE.AND P3, PT, R58, RZ, PT ;  /* 0x000000ff3a00720c */ /* 0x000fe20003f66270 */
[----:B------:R-:W-:Y:S02]  /*4550*/  IMAD.MOV.U32 R58, RZ, RZ, R59 ;  /* 0x000000ffff3a7224 */ /* 0x000fe400078e003b */
[----:B------:R-:W3:Y:S01]  /*4560*/  LDL.LU R59, [R1+0x3bc] ;  /* 0x0003bc00013b7983 */ /* 0x000ee20000300800 */
[----:B------:R-:W-:Y:S01]  /*4570*/  IMAD R22, R0, R5, R22 ;  /* 0x0000000500167224 */ /* 0x000fe200078e0216 */
[----:B------:R-:W-:Y:S02]  /*4580*/  ISETP.GE.AND P6, PT, R52, RZ, PT ;  /* 0x000000ff3400720c */ /* 0x000fe40003fc6270 */
[----:B------:R-:W4:Y:S02]  /*4590*/  LDL.LU R52, [R1+0x3c0] ;  /* 0x0003c00001347983 */ /* 0x000f240000300800 */
[----:B------:R-:W-:-:S02]  /*45a0*/  ISETP.GT.U32.AND P2, PT, R0, R22, PT ;  /* 0x000000160000720c */ /* 0x000fc40003f44070 */
[----:B------:R-:W-:Y:S02]  /*45b0*/  ISETP.GT.U32.AND P1, PT, R0, R21, PT ;  /* 0x000000150000720c */ /* 0x000fe40003f24070 */
[----:B------:R-:W-:-:S09]  /*45c0*/  ISETP.GE.AND P4, PT, R53, RZ, PT ;  /* 0x000000ff3500720c */ /* 0x000fd20003f86270 */
[----:B------:R-:W-:Y:S01]  /*45d0*/  @!P2 IMAD.IADD R22, R22, 0x1, -R0 ;  /* 0x000000011616a824 */ /* 0x000fe200078e0a00 */
[----:B------:R-:W-:-:S04]  /*45e0*/  ISETP.GE.AND P5, PT, R54, RZ, PT ;  /* 0x000000ff3600720c */ /* 0x000fc80003fa6270 */
[----:B------:R-:W-:Y:S01]  /*45f0*/  ISETP.GT.U32.AND P2, PT, R0, R22, PT ;  /* 0x000000160000720c */ /* 0x000fe20003f44070 */
[----:B------:R-:W-:Y:S02]  /*4600*/  @!P1 IMAD.IADD R21, R21, 0x1, -R0 ;  /* 0x0000000115159824 */ /* 0x000fe400078e0a00 */
[----:B------:R-:W-:Y:S02]  /*4610*/  @!P6 IMAD.MOV R20, RZ, RZ, -R20 ;  /* 0x000000ffff14e224 */ /* 0x000fe400078e0a14 */
[----:B------:R-:W-:-:S08]  /*4620*/  @!P4 IMAD.MOV R21, RZ, RZ, -R21 ;  /* 0x000000ffff15c224 */ /* 0x000fd000078e0a15 */
[----:B------:R-:W-:Y:S01]  /*4630*/  @!P2 IMAD.IADD R22, R22, 0x1, -R0 ;  /* 0x000000011616a824 */ /* 0x000fe200078e0a00 */
[----:B------:R-:W-:Y:S03]  /*4640*/  STL [R1+0x31e8], R20 ;  /* 0x0031e81401007387 */ /* 0x000fe60000100800 */
[----:B------:R-:W-:Y:S01]  /*4650*/  @!P5 IMAD.MOV R22, RZ, RZ, -R22 ;  /* 0x000000ffff16d224 */ /* 0x000fe200078e0a16 */
[----:B------:R-:W-:Y:S01]  /*4660*/  STL [R1+0x31ec], R21 ;  /* 0x0031ec1501007387 */ /* 0x000fe20000100800 */
[----:B------:R-:W-:Y:S02]  /*4670*/  IABS R25, R55 ;  /* 0x0000003700197213 */ /* 0x000fe40000000000 */
[----:B------:R-:W-:Y:S01]  /*4680*/  ISETP.GE.AND P1, PT, R55, RZ, PT ;  /* 0x000000ff3700720c */ /* 0x000fe20003f26270 */
[----:B------:R-:W-:Y:S01]  /*4690*/  STL [R1+0x31f0], R22 ;  /* 0x0031f01601007387 */ /* 0x000fe20000100800 */
[----:B------:R-:W-:-:S02]  /*46a0*/  IABS R26, R57 ;  /* 0x00000039001a7213 */ /* 0x000fc40000000000 */
[----:B------:R-:W-:Y:S01]  /*46b0*/  ISETP.GE.AND P4, PT, R57, RZ, PT ;  /* 0x000000ff3900720c */ /* 0x000fe20003f86270 */
[----:B------:R-:W4:Y:S04]  /*46c0*/  LDL.LU R55, [R1+0x3c4] ;  /* 0x0003c40001377983 */ /* 0x000f280000300800 */
[----:B------:R-:W4:Y:S01]  /*46d0*/  LDL.LU R57, [R1+0x3c8] ;  /* 0x0003c80001397983 */ /* 0x000f220000300800 */
[----:B------:R-:W-:Y:S02]  /*46e0*/  ISETP.GE.AND P5, PT, R58, RZ, PT ;  /* 0x000000ff3a00720c */ /* 0x000fe40003fa6270 */
[----:B------:R-:W-:Y:S02]  /*46f0*/  IABS R27, R58 ;  /* 0x0000003a001b7213 */ /* 0x000fe40000000000 */
[----:B------:R-:W4:Y:S01]  /*4700*/  LDL.LU R58, [R1+0x3cc] ;  /* 0x0003cc00013a7983 */ /* 0x000f220000300800 */
[----:B------:R-:W-:-:S04]  /*4710*/  IMAD.HI.U32 R5, R4, R2, RZ ;  /* 0x0000000204057227 */ /* 0x000fc800078e00ff */
[----:B------:R-:W-:-:S04]  /*4720*/  IMAD.MOV R5, RZ, RZ, -R5 ;  /* 0x000000ffff057224 */ /* 0x000fc800078e0a05 */
[----:B------:R-:W-:-:S05]  /*4730*/  IMAD R23, R0, R5, R2 ;  /* 0x0000000500177224 */ /* 0x000fca00078e0202 */
[----:B------:R-:W-:Y:S01]  /*4740*/  ISETP.GT.U32.AND P6, PT, R0, R23, PT ;  /* 0x000000170000720c */ /* 0x000fe20003fc4070 */
[----:B------:R-:W-:-:S04]  /*4750*/  IMAD.HI.U32 R5, R4, R24, RZ ;  /* 0x0000001804057227 */ /* 0x000fc800078e00ff */
[----:B------:R-:W-:Y:S02]  /*4760*/  IMAD.MOV R5, RZ, RZ, -R5 ;  /* 0x000000ffff057224 */ /* 0x000fe400078e0a05 */
[----:B------:R-:W-:-:S06]  /*4770*/  IMAD.HI.U32 R2, R4, R25, RZ ;  /* 0x0000001904027227 */ /* 0x000fcc00078e00ff */
[----:B------:R-:W-:-:S05]  /*4780*/  @!P6 IMAD.IADD R23, R23, 0x1, -R0 ;  /* 0x000000011717e824 */ /* 0x000fca00078e0a00 */
[C---:B------:R-:W-:Y:S01]  /*4790*/  ISETP.GT.U32.AND P6, PT, R0.reuse, R23, PT ;  /* 0x000000170000720c */ /* 0x040fe20003fc4070 */
[----:B------:R-:W-:Y:S02]  /*47a0*/  IMAD R24, R0, R5, R24 ;  /* 0x0000000500187224 */ /* 0x000fe400078e0218 */
[----:B------:R-:W-:-:S04]  /*47b0*/  IMAD.HI.U32 R5, R4, R26, RZ ;  /* 0x0000001a04057227 */ /* 0x000fc800078e00ff */
[----:B------:R-:W-:Y:S02]  /*47c0*/  IMAD.MOV R2, RZ, RZ, -R2 ;  /* 0x000000ffff027224 */ /* 0x000fe400078e0a02 */
[----:B------:R-:W-:Y:S02]  /*47d0*/  IMAD.MOV R5, RZ, RZ, -R5 ;  /* 0x000000ffff057224 */ /* 0x000fe400078e0a05 */
[C---:B------:R-:W-:Y:S02]  /*47e0*/  IMAD R25, R0.reuse, R2, R25 ;  /* 0x0000000200197224 */ /* 0x040fe400078e0219 */
[C---:B------:R-:W-:Y:S02]  /*47f0*/  IMAD R26, R0.reuse, R5, R26 ;  /* 0x00000005001a7224 */ /* 0x040fe400078e021a */
[----:B------:R-:W-:Y:S01]  /*4800*/  @!P6 IMAD.IADD R23, R23, 0x1, -R0 ;  /* 0x000000011717e824 */ /* 0x000fe200078e0a00 */
[----:B------:R-:W-:-:S03]  /*4810*/  ISETP.GT.U32.AND P6, PT, R0, R25, PT ;  /* 0x000000190000720c */ /* 0x000fc60003fc4070 */
[----:B------:R-:W-:Y:S01]  /*4820*/  @!P0 IMAD.MOV R23, RZ, RZ, -R23 ;  /* 0x000000ffff178224 */ /* 0x000fe200078e0a17 */
[C---:B------:R-:W-:Y:S02]  /*4830*/  ISETP.GT.U32.AND P0, PT, R0.reuse, R26, PT ;  /* 0x0000001a0000720c */ /* 0x040fe40003f04070 */
[----:B------:R-:W-:Y:S02]  /*4840*/  ISETP.GT.U32.AND P2, PT, R0, R24, PT ;  /* 0x000000180000720c */ /* 0x000fe40003f44070 */
[----:B------:R-:W-:Y:S04]  /*4850*/  STL [R1+0x31f4], R23 ;  /* 0x0031f41701007387 */ /* 0x000fe80000100800 */
[----:B------:R-:W4:Y:S01]  /*4860*/  LDL.LU R53, [R1+0x3d0] ;  /* 0x0003d00001357983 */ /* 0x000f220000300800 */
[----:B------:R-:W-:-:S03]  /*4870*/  @!P6 IMAD.IADD R25, R25, 0x1, -R0 ;  /* 0x000000011919e824 */ /* 0x000fc600078e0a00 */
[----:B------:R-:W4:Y:S01]  /*4880*/  LDL.LU R54, [R1+0x3d4] ;  /* 0x0003d40001367983 */ /* 0x000f220000300800 */
[--C-:B------:R-:W-:Y:S01]  /*4890*/  @!P0 IMAD.IADD R26, R26, 0x1, -R0.reuse ;  /* 0x000000011a1a8824 */ /* 0x100fe200078e0a00 */
[----:B------:R-:W-:Y:S01]  /*48a0*/  ISETP.GT.U32.AND P0, PT, R0, R25, PT ;  /* 0x000000190000720c */ /* 0x000fe20003f04070 */
[----:B------:R-:W-:-:S05]  /*48b0*/  @!P2 IMAD.IADD R24, R24, 0x1, -R0 ;  /* 0x000000011818a824 */ /* 0x000fca00078e0a00 */
[----:B------:R-:W-:-:S07]  /*48c0*/  ISETP.GT.U32.AND P2, PT, R0, R24, PT ;  /* 0x000000180000720c */ /* 0x000fce0003f44070 */
[----:B------:R-:W-:-:S06]  /*48d0*/  @!P0 IMAD.IADD R25, R25, 0x1, -R0 ;  /* 0x0000000119198824 */ /* 0x000fcc00078e0a00 */
[----:B------:R-:W-:Y:S02]  /*48e0*/  @!P2 IMAD.IADD R24, R24, 0x1, -R0 ;  /* 0x000000011818a824 */ /* 0x000fe400078e0a00 */
[----:B------:R-:W-:Y:S02]  /*48f0*/  @!P1 IMAD.MOV R25, RZ, RZ, -R25 ;  /* 0x000000ffff199224 */ /* 0x000fe400078e0a19 */
[----:B------:R-:W-:Y:S01]  /*4900*/  @!P3 IMAD.MOV R24, RZ, RZ, -R24 ;  /* 0x000000ffff18b224 */ /* 0x000fe200078e0a18 */
[----:B--2---:R-:W-:-:S05]  /*4910*/  IABS R28, R56 ;  /* 0x00000038001c7213 */ /* 0x004fca0000000000 */
[----:B------:R-:W-:-:S04]  /*4920*/  IMAD.HI.U32 R5, R4, R28, RZ ;  /* 0x0000001c04057227 */ /* 0x000fc800078e00ff */
[----:B------:R-:W-:-:S04]  /*4930*/  IMAD.MOV R5, RZ, RZ, -R5 ;  /* 0x000000ffff057224 */ /* 0x000fc800078e0a05 */
[----:B------:R-:W-:-:S05]  /*4940*/  IMAD R28, R0, R5, R28 ;  /* 0x00000005001c7224 */ /* 0x000fca00078e021c */
[----:B------:R-:W-:Y:S02]  /*4950*/  ISETP.GT.U32.AND P0, PT, R0, R28, PT ;  /* 0x0000001c0000720c */ /* 0x000fe40003f04070 */
[----:B------:R-:W-:Y:S02]  /*4960*/  ISETP.GE.AND P2, PT, R56, RZ, PT ;  /* 0x000000ff3800720c */ /* 0x000fe40003f46270 */
[----:B------:R-:W2:Y:S01]  /*4970*/  LDL.LU R56, [R1+0x3d8] ;  /* 0x0003d80001387983 */ /* 0x000ea20000300800 */
[----:B---3--:R-:W-:-:S03]  /*4980*/  IABS R29, R59 ;  /* 0x0000003b001d7213 */ /* 0x008fc60000000000 */
[----:B------:R-:W-:Y:S04]  /*4990*/  STL [R1+0x31f8], R24 ;  /* 0x0031f81801007387 */ /* 0x000fe80000100800 */
[----:B------:R-:W-:Y:S01]  /*49a0*/  STL [R1+0x31fc], R25 ;  /* 0x0031fc1901007387 */ /* 0x000fe20000100800 */
[----:B------:R-:W-:Y:S01]  /*49b0*/  @!P0 IMAD.IADD R28, R28, 0x1, -R0 ;  /* 0x000000011c1c8824 */ /* 0x000fe200078e0a00 */
[----:B------:R-:W-:Y:S02]  /*49c0*/  ISETP.GE.AND P0, PT, R59, RZ, PT ;  /* 0x000000ff3b00720c */ /* 0x000fe40003f06270 */
[----:B------:R-:W3:Y:S01]  /*49d0*/  LDL.LU R59, [R1+0x3dc] ;  /* 0x0003dc00013b7983 */ /* 0x000ee20000300800 */
[----:B------:R-:W-:Y:S01]  /*49e0*/  IMAD.HI.U32 R2, R4, R27, RZ ;  /* 0x0000001b04027227 */ /* 0x000fe200078e00ff */
[----:B----4-:R-:W-:-:S03]  /*49f0*/  IABS R30, R52 ;  /* 0x00000034001e7213 */ /* 0x010fc60000000000 */
[----:B------:R-:W-:Y:S01]  /*4a00*/  IMAD.MOV R2, RZ, RZ, -R2 ;  /* 0x000000ffff027224 */ /* 0x000fe200078e0a02 */
[----:B------:R-:W-:-:S03]  /*4a10*/  ISETP.GT.U32.AND P3, PT, R0, R26, PT ;  /* 0x0000001a0000720c */ /* 0x000fc60003f64070 */
[----:B------:R-:W-:Y:S02]  /*4a20*/  IMAD R27, R0, R2, R27 ;  /* 0x00000002001b7224 */ /* 0x000fe400078e021b */
[----:B------:R-:W-:-:S04]  /*4a30*/  IMAD.HI.U32 R2, R4, R30, RZ ;  /* 0x0000001e04027227 */ /* 0x000fc800078e00ff */
[----:B------:R-:W-:-:S04]  /*4a40*/  IMAD.MOV R2, RZ, RZ, -R2 ;  /* 0x000000ffff027224 */ /* 0x000fc800078e0a02 */
[----:B------:R-:W-:Y:S02]  /*4a50*/  IMAD R30, R0, R2, R30 ;  /* 0x00000002001e7224 */ /* 0x000fe400078e021e */
[----:B------:R-:W-:Y:S01]  /*4a60*/  @!P3 IMAD.IADD R26, R26, 0x1, -R0 ;  /* 0x000000011a1ab824 */ /* 0x000fe200078e0a00 */
[C---:B------:R-:W-:Y:S02]  /*4a70*/  ISETP.GT.U32.AND P6, PT, R0.reuse, R27, PT ;  /* 0x0000001b0000720c */ /* 0x040fe40003fc4070 */
[----:B------:R-:W-:Y:S01]  /*4a80*/  ISETP.GT.U32.AND P3, PT, R0, R30, PT ;  /* 0x0000001e0000720c */ /* 0x000fe20003f64070 */
[----:B------:R-:W-:-:S10]  /*4a90*/  @!P4 IMAD.MOV R26, RZ, RZ, -R26 ;  /* 0x000000ffff1ac224 */ /* 0x000fd400078e0a1a */
[--C-:B------:R-:W-:Y:S02]  /*4aa0*/  @!P6 IMAD.IADD R27, R27, 0x1, -R0.reuse ;  /* 0x000000011b1be824 */ /* 0x100fe400078e0a00 */
[----:B------:R-:W-:Y:S01]  /*4ab0*/  @!P3 IMAD.IADD R30, R30, 0x1, -R0 ;  /* 0x000000011e1eb824 */ /* 0x000fe200078e0a00 */
[----:B------:R-:W-:Y:S02]  /*4ac0*/  IABS R7, R57 ;  /* 0x0000003900077213 */ /* 0x000fe40000000000 */
[C---:B------:R-:W-:Y:S02]  /*4ad0*/  ISETP.GT.U32.AND P6, PT, R0.reuse, R27, PT ;  /* 0x0000001b0000720c */ /* 0x040fe40003fc4070 */
[----:B------:R-:W-:Y:S01]  /*4ae0*/  ISETP.GT.U32.AND P4, PT, R0, R30, PT ;  /* 0x0000001e0000720c */ /* 0x000fe20003f84070 */
[----:B------:R-:W-:-:S04]  /*4af0*/  IMAD.HI.U32 R5, R4, R29, RZ ;  /* 0x0000001d04057227 */ /* 0x000fc800078e00ff */
[----:B------:R-:W-:-:S04]  /*4b00*/  IMAD.HI.U32 R6, R4, R7, RZ ;  /* 0x0000000704067227 */ /* 0x000fc800078e00ff */
[----:B------:R-:W-:Y:S02]  /*4b10*/  IMAD.MOV R5, RZ, RZ, -R5 ;  /* 0x000000ffff057224 */ /* 0x000fe400078e0a05 */
[----:B------:R-:W-:Y:S01]  /*4b20*/  IMAD.MOV R6, RZ, RZ, -R6 ;  /* 0x000000ffff067224 */ /* 0x000fe200078e0a06 */
[----:B------:R-:W-:Y:S01]  /*4b30*/  IABS R31, R55 ;  /* 0x00000037001f7213 */ /* 0x000fe20000000000 */
[--C-:B------:R-:W-:Y:S01]  /*4b40*/  @!P4 IMAD.IADD R30, R30, 0x1, -R0.reuse ;  /* 0x000000011e1ec824 */ /* 0x100fe200078e0a00 */
[----:B------:R-:W-:Y:S01]  /*4b50*/  ISETP.GE.AND P4, PT, R55, RZ, PT ;  /* 0x000000ff3700720c */ /* 0x000fe20003f86270 */
[C---:B------:R-:W-:Y:S01]  /*4b60*/  IMAD R29, R0.reuse, R5, R29 ;  /* 0x00000005001d7224 */ /* 0x040fe200078e021d */
[----:B------:R-:W4:Y:S01]  /*4b70*/  LDL.LU R55, [R1+0x3e0] ;  /* 0x0003e00001377983 */ /* 0x000f220000300800 */
[----:B------:R-:W-:Y:S02]  /*4b80*/  @!P6 IMAD.IADD R27, R27, 0x1, -R0 ;  /* 0x000000011b1be824 */ /* 0x000fe400078e0a00 */
[C---:B------:R-:W-:Y:S01]  /*4b90*/  IMAD R7, R0.reuse, R6, R7 ;  /* 0x0000000600077224 */ /* 0x040fe200078e0207 */
[----:B------:R-:W-:Y:S01]  /*4ba0*/  ISETP.GT.U32.AND P1, PT, R0, R29, PT ;  /* 0x0000001d0000720c */ /* 0x000fe20003f24070 */
[----:B------:R-:W-:-:S03]  /*4bb0*/  @!P5 IMAD.MOV R27, RZ, RZ, -R27 ;  /* 0x000000ffff1bd224 */ /* 0x000fc600078e0a1b */
[----:B------:R-:W-:Y:S01]  /*4bc0*/  ISETP.GT.U32.AND P5, PT, R0, R7, PT ;  /* 0x000000070000720c */ /* 0x000fe20003fa4070 */
[----:B------:R-:W-:Y:S01]  /*4bd0*/  IMAD.HI.U32 R5, R4, R31, RZ ;  /* 0x0000001f04057227 */ /* 0x000fe200078e00ff */
[----:B------:R-:W-:-:S03]  /*4be0*/  IABS R2, R58 ;  /* 0x0000003a00027213 */ /* 0x000fc60000000000 */
[----:B------:R-:W-:-:S04]  /*4bf0*/  IMAD.MOV R5, RZ, RZ, -R5 ;  /* 0x000000ffff057224 */ /* 0x000fc800078e0a05 */
[----:B------:R-:W-:-:S04]  /*4c00*/  @!P1 IMAD.IADD R29, R29, 0x1, -R0 ;  /* 0x000000011d1d9824 */ /* 0x000fc800078e0a00 */
[----:B------:R-:W-:Y:S01]  /*4c10*/  @!P5 IMAD.IADD R7, R7, 0x1, -R0 ;  /* 0x000000010707d824 */ /* 0x000fe200078e0a00 */
[----:B------:R-:W-:Y:S02]  /*4c20*/  ISETP.GE.AND P5, PT, R57, RZ, PT ;  /* 0x000000ff3900720c */ /* 0x000fe40003fa6270 */
[----:B------:R-:W4:Y:S01]  /*4c30*/  LDL.LU R57, [R1+0x3e4] ;  /* 0x0003e40001397983 */ /* 0x000f220000300800 */
[C---:B------:R-:W-:Y:S01]  /*4c40*/  IMAD R31, R0.reuse, R5, R31 ;  /* 0x00000005001f7224 */ /* 0x040fe200078e021f */
[----:B------:R-:W-:Y:S01]  /*4c50*/  ISETP.GT.U32.AND P3, PT, R0, R29, PT ;  /* 0x0000001d0000720c */ /* 0x000fe20003f64070 */
[----:B------:R-:W-:-:S04]  /*4c60*/  IMAD.HI.U32 R5, R4, R2, RZ ;  /* 0x0000000204057227 */ /* 0x000fc800078e00ff */
[----:B------:R-:W-:-:S04]  /*4c70*/  IMAD.MOV R5, RZ, RZ, -R5 ;  /* 0x000000ffff057224 */ /* 0x000fc800078e0a05 */
[----:B------:R-:W-:-:S04]  /*4c80*/  IMAD R2, R0, R5, R2 ;  /* 0x0000000500027224 */ /* 0x000fc800078e0202 */
[----:B------:R-:W-:Y:S01]  /*4c90*/  @!P3 IMAD.IADD R29, R29, 0x1, -R0 ;  /* 0x000000011d1db824 */ /* 0x000fe200078e0a00 */
[----:B------:R-:W-:-:S13]  /*4ca0*/  ISETP.GT.U32.AND P3, PT, R0, R2, PT ;  /* 0x000000020000720c */ /* 0x000fda0003f64070 */
[----:B------:R-:W-:Y:S01]  /*4cb0*/  @!P3 IMAD.IADD R2, R2, 0x1, -R0 ;  /* 0x000000010202b824 */ /* 0x000fe200078e0a00 */
[----:B------:R-:W-:Y:S02]  /*4cc0*/  ISETP.GE.AND P3, PT, R58, RZ, PT ;  /* 0x000000ff3a00720c */ /* 0x000fe40003f66270 */
[----:B------:R-:W4:Y:S01]  /*4cd0*/  LDL.LU R58, [R1+0x3e8] ;  /* 0x0003e800013a7983 */ /* 0x000f220000300800 */
[----:B------:R-:W-:Y:S02]  /*4ce0*/  ISETP.GT.U32.AND P1, PT, R0, R28, PT ;  /* 0x0000001c0000720c */ /* 0x000fe40003f24070 */
[----:B------:R-:W-:-:S05]  /*4cf0*/  IABS R6, R54 ;  /* 0x0000003600067213 */ /* 0x000fca0000000000 */
[----:B------:R-:W-:-:S06]  /*4d00*/  IMAD.HI.U32 R33, R4, R6, RZ ;  /* 0x0000000604217227 */ /* 0x000fcc00078e00ff */
[----:B------:R-:W-:Y:S01]  /*4d10*/  @!P1 IMAD.IADD R28, R28, 0x1, -R0 ;  /* 0x000000011c1c9824 */ /* 0x000fe200078e0a00 */
[----:B------:R-:W-:Y:S01]  /*4d20*/  ISETP.GE.AND P1, PT, R52, RZ, PT ;  /* 0x000000ff3400720c */ /* 0x000fe20003f26270 */
[----:B------:R-:W-:-:S04]  /*4d30*/  IMAD.MOV R33, RZ, RZ, -R33 ;  /* 0x000000ffff217224 */ /* 0x000fc800078e0a21 */
[----:B------:R-:W-:-:S08]  /*4d40*/  IMAD R33, R0, R33, R6 ;  /* 0x0000002100217224 */ /* 0x000fd000078e0206 */
[----:B------:R-:W-:Y:S01]  /*4d50*/  @!P1 IMAD.MOV R30, RZ, RZ, -R30 ;  /* 0x000000ffff1e9224 */ /* 0x000fe200078e0a1e */
[----:B------:R-:W-:-:S13]  /*4d60*/  ISETP.GT.U32.AND P1, PT, R0, R33, PT ;  /* 0x000000210000720c */ /* 0x000fda0003f24070 */
[----:B------:R-:W-:Y:S01]  /*4d70*/  @!P1 IMAD.IADD R33, R33, 0x1, -R0 ;  /* 0x0000000121219824 */ /* 0x000fe200078e0a00 */
[----:B------:R-:W-:Y:S02]  /*4d80*/  ISETP.GT.U32.AND P6, PT, R0, R31, PT ;  /* 0x0000001f0000720c */ /* 0x000fe40003fc4070 */
[----:B------:R-:W-:-:S05]  /*4d90*/  IABS R32, R53 ;  /* 0x0000003500207213 */ /* 0x000fca0000000000 */
[----:B------:R-:W-:-:S06]  /*4da0*/  IMAD.HI.U32 R5, R4, R32, RZ ;  /* 0x0000002004057227 */ /* 0x000fcc00078e00ff */
[----:B------:R-:W-:-:S05]  /*4db0*/  @!P6 IMAD.IADD R31, R31, 0x1, -R0 ;  /* 0x000000011f1fe824 */ /* 0x000fca00078e0a00 */
[----:B------:R-:W-:Y:S01]  /*4dc0*/  ISETP.GT.U32.AND P6, PT, R0, R31, PT ;  /* 0x0000001f0000720c */ /* 0x000fe20003fc4070 */
[----:B------:R-:W-:-:S04]  /*4dd0*/  IMAD.MOV R5, RZ, RZ, -R5 ;  /* 0x000000ffff057224 */ /* 0x000fc800078e0a05 */
[----:B------:R-:W-:-:S08]  /*4de0*/  IMAD R32, R0, R5, R32 ;  /* 0x0000000500207224 */ /* 0x000fd000078e0220 */
[----:B------:R-:W-:Y:S01]  /*4df0*/  @!P6 IMAD.IADD R31, R31, 0x1, -R0 ;  /* 0x000000011f1fe824 */ /* 0x000fe200078e0a00 */
[----:B---3--:R-:W-:Y:S02]  /*4e00*/  IABS R34, R59 ;  /* 0x0000003b00227213 */ /* 0x008fe40000000000 */
[----:B------:R-:W-:Y:S02]  /*4e10*/  ISETP.GE.AND P1, PT, R59, RZ, PT ;  /* 0x000000ff3b00720c */ /* 0x000fe40003f26270 */
[----:B------:R-:W3:Y:S01]  /*4e20*/  LDL.LU R59, [R1+0x3ec] ;  /* 0x0003ec00013b7983 */ /* 0x000ee20000300800 */
[C---:B------:R-:W-:Y:S01]  /*4e30*/  ISETP.GT.U32.AND P6, PT, R0.reuse, R32, PT ;  /* 0x000000200000720c */ /* 0x040fe20003fc4070 */
[----:B------:R-:W-:Y:S02]  /*4e40*/  @!P0 IMAD.MOV R29, RZ, RZ, -R29 ;  /* 0x000000ffff1d8224 */ /* 0x000fe400078e0a1d */
[----:B------:R-:W-:Y:S01]  /*4e50*/  @!P2 IMAD.MOV R28, RZ, RZ, -R28 ;  /* 0x000000ffff1ca224 */ /* 0x000fe200078e0a1c */
[----:B------:R-:W-:Y:S01]  /*4e60*/  ISETP.GT.U32.AND P2, PT, R0, R7, PT ;  /* 0x000000070000720c */ /* 0x000fe20003f44070 */
[----:B------:R-:W-:Y:S01]  /*4e70*/  @!P4 IMAD.MOV R31, RZ, RZ, -R31 ;  /* 0x000000ffff1fc224 */ /* 0x000fe200078e0a1f */
[----:B--2---:R-:W-:Y:S01]  /*4e80*/  IABS R8, R56 ;  /* 0x0000003800087213 */ /* 0x004fe20000000000 */
[----:B------:R-:W2:Y:S06]  /*4e90*/  LDL.LU R52, [R1+0x3f0] ;  /* 0x0003f00001347983 */ /* 0x000eac0000300800 */
[----:B------:R-:W-:-:S05]  /*4ea0*/  @!P6 IMAD.IADD R32, R32, 0x1, -R0 ;  /* 0x000000012020e824 */ /* 0x000fca00078e0a00 */
[C---:B------:R-:W-:Y:S02]  /*4eb0*/  ISETP.GT.U32.AND P0, PT, R0.reuse, R32, PT ;  /* 0x000000200000720c */ /* 0x040fe40003f04070 */
[----:B------:R-:W-:Y:S01]  /*4ec0*/  ISETP.GT.U32.AND P6, PT, R0, R2, PT ;  /* 0x000000020000720c */ /* 0x000fe20003fc4070 */
[----:B------:R-:W-:Y:S01]  /*4ed0*/  @!P2 IMAD.IADD R7, R7, 0x1, -R0 ;  /* 0x000000010707a824 */ /* 0x000fe200078e0a00 */
[----:B------:R-:W-:-:S03]  /*4ee0*/  ISETP.GE.AND P4, PT, R53, RZ, PT ;  /* 0x000000ff3500720c */ /* 0x000fc60003f86270 */
[----:B0-----:R-:W-:-:S06]  /*4ef0*/  IMAD.MOV.U32 R9, RZ, RZ, R7 ;  /* 0x000000ffff097224 */ /* 0x001fcc00078e0007 */
[--C-:B------:R-:W-:Y:S01]  /*4f00*/  @!P0 IMAD.IADD R32, R32, 0x1, -R0.reuse ;  /* 0x0000000120208824 */ /* 0x100fe200078e0a00 */
[----:B------:R-:W-:Y:S02]  /*4f10*/  ISETP.GE.AND P0, PT, R56, RZ, PT ;  /* 0x000000ff3800720c */ /* 0x000fe40003f06270 */
[----:B------:R-:W2:Y:S01]  /*4f20*/  LDL.LU R56, [R1+0x3f4] ;  /* 0x0003f40001387983 */ /* 0x000ea20000300800 */
[----:B------:R-:W-:-:S03]  /*4f30*/  @!P6 IMAD.IADD R2, R2, 0x1, -R0 ;  /* 0x000000010202e824 */ /* 0x000fc600078e0a00 */
[----:B------:R-:W2:Y:S01]  /*4f40*/  LDL.LU R53, [R1+0x3f8] ;  /* 0x0003f80001357983 */ /* 0x000ea20000300800 */
[----:B------:R-:W-:Y:S02]  /*4f50*/  @!P5 IMAD.MOV R9, RZ, RZ, -R9 ;  /* 0x000000ffff09d224 */ /* 0x000fe400078e0a09 */
[----:B------:R-:W-:Y:S02]  /*4f60*/  @!P3 IMAD.MOV R2, RZ, RZ, -R2 ;  /* 0x000000ffff02b224 */ /* 0x000fe400078e0a02 */
[----:B------:R-:W-:Y:S01]  /*4f70*/  @!P4 IMAD.MOV R32, RZ, RZ, -R32 ;  /* 0x000000ffff20c224 */ /* 0x000fe200078e0a20 */
[----:B------:R-:W-:Y:S01]  /*4f80*/  STL [R1+0xa8], R9 ;  /* 0x0000a80901007387 */ /* 0x000fe20000100800 */
[----:B------:R-:W-:-:S03]  /*4f90*/  IMAD.HI.U32 R5, R4, R8, RZ ;  /* 0x0000000804057227 */ /* 0x000fc600078e00ff */
[----:B------:R0:W-:Y:S01]  /*4fa0*/  STL [R1+0xa4], R2 ;  /* 0x0000a40201007387 */ /* 0x0001e20000100800 */
[----:B----4-:R-:W-:Y:S02]  /*4fb0*/  IABS R6, R55 ;  /* 0x0000003700067213 */ /* 0x010fe40000000000 */
[----:B------:R-:W-:Y:S02]  /*4fc0*/  ISETP.GE.AND P4, PT, R55, RZ, PT ;  /* 0x000000ff3700720c */ /* 0x000fe40003f86270 */
[----:B------:R-:W4:Y:S01]  /*4fd0*/  LDL.LU R55, [R1+0x3fc] ;  /* 0x0003fc0001377983 */ /* 0x000f220000300800 */
[----:B------:R-:W-:Y:S01]  /*4fe0*/  IMAD.MOV R5, RZ, RZ, -R5 ;  /* 0x000000ffff057224 */ /* 0x000fe200078e0a05 */
[----:B------:R-:W-:-:S03]  /*4ff0*/  ISETP.GT.U32.AND P5, PT, R0, R33, PT ;  /* 0x000000210000720c */ /* 0x000fc60003fa4070 */
[----:B------:R-:W-:Y:S02]  /*5000*/  IMAD R8, R0, R5, R8 ;  /* 0x0000000500087224 */ /* 0x000fe400078e0208 */
[----:B------:R-:W-:-:S04]  /*5010*/  IMAD.HI.U32 R5, R4, R34, RZ ;  /* 0x0000002204057227 */ /* 0x000fc800078e00ff */
[----:B------:R-:W-:-:S04]  /*5020*/  IMAD.MOV R5, RZ, RZ, -R5 ;  /* 0x000000ffff057224 */ /* 0x000fc800078e0a05 */
[C---:B------:R-:W-:Y:S02]  /*5030*/  IMAD R34, R0.reuse, R5, R34 ;  /* 0x0000000500227224 */ /* 0x040fe400078e0222 */
[----:B------:R-:W-:Y:S01]  /*5040*/  @!P5 IMAD.IADD R33, R33, 0x1, -R0 ;  /* 0x000000012121d824 */ /* 0x000fe200078e0a00 */
[----:B------:R-:W-:Y:S02]  /*5050*/  IABS R5, R57 ;  /* 0x0000003900057213 */ /* 0x000fe40000000000 */
[----:B------:R-:W-:Y:S02]  /*5060*/  ISETP.GE.AND P5, PT, R57, RZ, PT ;  /* 0x000000ff3900720c */ /* 0x000fe40003fa6270 */
[----:B------:R-:W4:Y:S01]  /*5070*/  LDL.LU R57, [R1+0x400] ;  /* 0x0004000001397983 */ /* 0x000f220000300800 */
[----:B------:R-:W-:-:S13]  /*5080*/  ISETP.GT.U32.AND P3, PT, R0, R34, PT ;  /* 0x000000220000720c */ /* 0x000fda0003f64070 */
[----:B------:R-:W-:Y:S01]  /*5090*/  @!P3 IMAD.IADD R34, R34, 0x1, -R0 ;  /* 0x000000012222b824 */ /* 0x000fe200078e0a00 */
[----:B------:R-:W-:Y:S02]  /*50a0*/  IABS R37, R58 ;  /* 0x0000003a00257213 */ /* 0x000fe40000000000 */
[----:B------:R-:W-:Y:S02]  /*50b0*/  ISETP.GE.AND P3, PT, R58, RZ, PT ;  /* 0x000000ff3a00720c */ /* 0x000fe40003f66270 */
[----:B------:R-:W4:Y:S01]  /*50c0*/  LDL.LU R58, [R1+0x404] ;  /* 0x00040400013a7983 */ /* 0x000f220000300800 */
[----:B------:R-:W-:Y:S01]  /*50d0*/  ISETP.GT.U32.AND P6, PT, R0, R8, PT ;  /* 0x000000080000720c */ /* 0x000fe20003fc4070 */
[----:B------:R-:W-:-:S04]  /*50e0*/  IMAD.HI.U32 R7, R4, R6, RZ ;  /* 0x0000000604077227 */ /* 0x000fc800078e00ff */
[----:B------:R-:W-:-:S08]  /*50f0*/  IMAD.MOV R7, RZ, RZ, -R7 ;  /* 0x000000ffff077224 */ /* 0x000fd000078e0a07 */
[----:B------:R-:W-:-:S05]  /*5100*/  @!P6 IMAD.IADD R8, R8, 0x1, -R0 ;  /* 0x000000010808e824 */ /* 0x000fca00078e0a00 */
[C---:B------:R-:W-:Y:S01]  /*5110*/  ISETP.GT.U32.AND P6, PT, R0.reuse, R8, PT ;  /* 0x000000080000720c */ /* 0x040fe20003fc4070 */
[----:B0-----:R-:W-:Y:S02]  /*5120*/  IMAD R2, R0, R7, R6 ;  /* 0x0000000700027224 */ /* 0x001fe400078e0206 */
[----:B------:R-:W-:-:S04]  /*5130*/  IMAD.HI.U32 R7, R4, R5, RZ ;  /* 0x0000000504077227 */ /* 0x000fc800078e00ff */
[----:B------:R-:W-:-:S04]  /*5140*/  IMAD.MOV R7, RZ, RZ, -R7 ;  /* 0x000000ffff077224 */ /* 0x000fc800078e0a07 */
[----:B------:R-:W-:Y:S02]  /*5150*/  IMAD R5, R0, R7, R5 ;  /* 0x0000000700057224 */ /* 0x000fe400078e0205 */
[----:B------:R-:W-:-:S04]  /*5160*/  @!P6 IMAD.IADD R8, R8, 0x1, -R0 ;  /* 0x000000010808e824 */ /* 0x000fc800078e0a00 */
[----:B------:R-:W-:Y:S01]  /*5170*/  @!P0 IMAD.MOV R8, RZ, RZ, -R8 ;  /* 0x000000ffff088224 */ /* 0x000fe200078e0a08 */
[----:B------:R-:W-:-:S04]  /*5180*/  ISETP.GT.U32.AND P0, PT, R0, R5, PT ;  /* 0x000000050000720c */ /* 0x000fc80003f04070 */
[----:B------:R0:W-:Y:S09]  /*5190*/  STL [R1+0x88], R8 ;  /* 0x0000880801007387 */ /* 0x0001f20000100800 */
[----:B------:R-:W-:Y:S01]  /*51a0*/  @!P0 IMAD.IADD R5, R5, 0x1, -R0 ;  /* 0x0000000105058824 */ /* 0x000fe200078e0a00 */
[----:B------:R-:W-:Y:S01]  /*51b0*/  ISETP.GE.AND P2, PT, R54, RZ, PT ;  /* 0x000000ff3600720c */ /* 0x000fe20003f46270 */
[----:B------:R-:W-:Y:S01]  /*51c0*/  IMAD.HI.U32 R6, R4, R37, RZ ;  /* 0x0000002504067227 */ /* 0x000fe200078e00ff */
[----:B------:R-:W-:-:S03]  /*51d0*/  ISETP.GT.U32.AND P6, PT, R0, R2, PT ;  /* 0x000000020000720c */ /* 0x000fc60003fc4070 */
[----:B------:R-:W-:-:S08]  /*51e0*/  IMAD.MOV R6, RZ, RZ, -R6 ;  /* 0x000000ffff067224 */ /* 0x000fd000078e0a06 */
[----:B------:R-:W-:Y:S01]  /*51f0*/  @!P2 IMAD.MOV R33, RZ, RZ, -R33 ;  /* 0x000000ffff21a224 */ /* 0x000fe200078e0a21 */
[C---:B------:R-:W-:Y:S02]  /*5200*/  ISETP.GT.U32.AND P2, PT, R0.reuse, R34, PT ;  /* 0x000000220000720c */ /* 0x040fe40003f44070 */
[----:B---3--:R-:W-:Y:S02]  /*5210*/  IABS R36, R59 ;  /* 0x0000003b00247213 */ /* 0x008fe40000000000 */
[----:B------:R-:W-:Y:S02]  /*5220*/  ISETP.GE.AND P0, PT, R59, RZ, PT ;  /* 0x000000ff3b00720c */ /* 0x000fe40003f06270 */
[----:B------:R-:W3:Y:S01]  /*5230*/  LDL.LU R59, [R1+0x408] ;  /* 0x00040800013b7983 */ /* 0x000ee20000300800 */
[----:B------:R-:W-:-:S06]  /*5240*/  IMAD R37, R0, R6, R37 ;  /* 0x0000000600257224 */ /* 0x000fcc00078e0225 */
[--C-:B------:R-:W-:Y:S01]  /*5250*/  @!P2 IMAD.IADD R34, R34, 0x1, -R0.reuse ;  /* 0x000000012222a824 */ /* 0x100fe200078e0a00 */
[----:B--2---:R-:W-:Y:S01]  /*5260*/  IABS R39, R52 ;  /* 0x0000003400277213 */ /* 0x004fe20000000000 */
[----:B------:R-:W-:Y:S01]  /*5270*/  @!P6 IMAD.IADD R2, R2, 0x1, -R0 ;  /* 0x000000010202e824 */ /* 0x000fe200078e0a00 */
[----:B------:R-:W-:Y:S01]  /*5280*/  ISETP.GT.U32.AND P2, PT, R0, R37, PT ;  /* 0x000000250000720c */ /* 0x000fe20003f44070 */
[----:B------:R-:W-:Y:S01]  /*5290*/  IMAD.HI.U32 R6, R4, R36, RZ ;  /* 0x0000002404067227 */ /* 0x000fe200078e00ff */
[----:B------:R-:W2:Y:S02]  /*52a0*/  LDL.LU R54, [R1+0x40c] ;  /* 0x00040c0001367983 */ /* 0x000ea40000300800 */
[----:B------:R-:W-:Y:S01]  /*52b0*/  ISETP.GT.U32.AND P6, PT, R0, R2, PT ;  /* 0x000000020000720c */ /* 0x000fe20003fc4070 */
[----:B------:R-:W-:Y:S02]  /*52c0*/  IMAD.MOV R6, RZ, RZ, -R6 ;  /* 0x000000ffff067224 */ /* 0x000fe400078e0a06 */
[----:B------:R-:W-:-:S06]  /*52d0*/  IMAD.HI.U32 R38, R4, R39, RZ ;  /* 0x0000002704267227 */ /* 0x000fcc00078e00ff */
[----:B------:R-:W-:Y:S01]  /*52e0*/  @!P2 IMAD.IADD R37, R37, 0x1, -R0 ;  /* 0x000000012525a824 */ /* 0x000fe200078e0a00 */
[C---:B------:R-:W-:Y:S01]  /*52f0*/  ISETP.GT.U32.AND P2, PT, R0.reuse, R5, PT ;  /* 0x000000050000720c */ /* 0x040fe20003f44070 */
[----:B------:R-:W-:Y:S01]  /*5300*/  IMAD R36, R0, R6, R36 ;  /* 0x0000000600247224 */ /* 0x000fe200078e0224 */
[----:B------:R-:W-:Y:S02]  /*5310*/  IABS R7, R56 ;  /* 0x0000003800077213 */ /* 0x000fe40000000000 */
[----:B------:R-:W-:-:S03]  /*5320*/  IABS R35, R53 ;  /* 0x0000003500237213 */ /* 0x000fc60000000000 */
[----:B0-----:R-:W-:-:S04]  /*5330*/  IMAD.HI.U32 R8, R4, R7, RZ ;  /* 0x0000000704087227 */ /* 0x001fc800078e00ff */
[----:B------:R-:W-:Y:S02]  /*5340*/  IMAD.MOV R38, RZ, RZ, -R38 ;  /* 0x000000ffff267224 */ /* 0x000fe400078e0a26 */
[----:B------:R-:W-:Y:S02]  /*5350*/  IMAD.MOV R8, RZ, RZ, -R8 ;  /* 0x000000ffff087224 */ /* 0x000fe400078e0a08 */
[----:B------:R-:W-:-:S04]  /*5360*/  IMAD.HI.U32 R6, R4, R35, RZ ;  /* 0x0000002304067227 */ /* 0x000fc800078e00ff */
[----:B------:R-:W-:Y:S01]  /*5370*/  @!P6 IMAD.IADD R2, R2, 0x1, -R0 ;  /* 0x000000010202e824 */ /* 0x000fe200078e0a00 */
[C---:B------:R-:W-:Y:S01]  /*5380*/  ISETP.GT.U32.AND P6, PT, R0.reuse, R36, PT ;  /* 0x000000240000720c */ /* 0x040fe20003fc4070 */
[C---:B------:R-:W-:Y:S02]  /*5390*/  IMAD R39, R0.reuse, R38, R39 ;  /* 0x0000002600277224 */ /* 0x040fe400078e0227 */
[C---:B------:R-:W-:Y:S02]  /*53a0*/  IMAD R7, R0.reuse, R8, R7 ;  /* 0x0000000800077224 */ /* 0x040fe400078e0207 */
[----:B------:R-:W-:Y:S01]  /*53b0*/  IMAD.MOV R6, RZ, RZ, -R6 ;  /* 0x000000ffff067224 */ /* 0x000fe200078e0a06 */
[----:B----4-:R-:W-:Y:S01]  /*53c0*/  IABS R8, R55 ;  /* 0x0000003700087213 */ /* 0x010fe20000000000 */
[----:B------:R-:W-:Y:S01]  /*53d0*/  @!P4 IMAD.MOV R2, RZ, RZ, -R2 ;  /* 0x000000ffff02c224 */ /* 0x000fe200078e0a02 */
[C---:B------:R-:W-:Y:S01]  /*53e0*/  ISETP.GT.U32.AND P4, PT, R0.reuse, R39, PT ;  /* 0x000000270000720c */ /* 0x040fe20003f84070 */
[----:B------:R-:W-:-:S02]  /*53f0*/  IMAD R35, R0, R6, R35 ;  /* 0x0000000600237224 */ /* 0x000fc400078e0223 */
[----:B------:R-:W-:Y:S01]  /*5400*/  @!P2 IMAD.IADD R5, R5, 0x1, -R0 ;  /* 0x000000010505a824 */ /* 0x000fe200078e0a00 */
[----:B------:R-:W-:Y:S01]  /*5410*/  ISETP.GT.U32.AND P2, PT, R0, R7, PT ;  /* 0x000000070000720c */ /* 0x000fe20003f44070 */
[----:B------:R-:W-:-:S04]  /*5420*/  IMAD.HI.U32 R6, R4, R8, RZ ;  /* 0x0000000804067227 */ /* 0x000fc800078e00ff */
[----:B------:R-:W-:Y:S02]  /*5430*/  IMAD.MOV R6, RZ, RZ, -R6 ;  /* 0x000000ffff067224 */ /* 0x000fe400078e0a06 */
[----:B------:R-:W-:Y:S01]  /*5440*/  @!P6 IMAD.IADD R36, R36, 0x1, -R0 ;  /* 0x000000012424e824 */ /* 0x000fe200078e0a00 */
[C---:B------:R-:W-:Y:S01]  /*5450*/  ISETP.GT.U32.AND P6, PT, R0.reuse, R37, PT ;  /* 0x000000250000720c */ /* 0x040fe20003fc4070 */
[C---:B------:R-:W-:Y:S02]  /*5460*/  IMAD R8, R0.reuse, R6, R8 ;  /* 0x0000000600087224 */ /* 0x040fe400078e0208 */
[--C-:B------:R-:W-:Y:S01]  /*5470*/  @!P4 IMAD.IADD R39, R39, 0x1, -R0.reuse ;  /* 0x000000012727c824 */ /* 0x100fe200078e0a00 */
[----:B------:R-:W-:Y:S01]  /*5480*/  STL [R1+0x84], R2 ;  /* 0x0000840201007387 */ /* 0x000fe20000100800 */
[----:B------:R-:W-:Y:S01]  /*5490*/  @!P2 IMAD.IADD R7, R7, 0x1, -R0 ;  /* 0x000000010707a824 */ /* 0x000fe200078e0a00 */
[----:B------:R-:W-:Y:S01]  /*54a0*/  ISETP.GT.U32.AND P4, PT, R0, R8, PT ;  /* 0x000000080000720c */ /* 0x000fe20003f84070 */
[----:B------:R-:W-:Y:S01]  /*54b0*/  IMAD.MOV.U32 R9, RZ, RZ, R5 ;  /* 0x000000ffff097224 */ /* 0x000fe200078e0005 */
[----:B------:R-:W-:-:S02]  /*54c0*/  ISETP.GE.AND P2, PT, R56, RZ, PT ;  /* 0x000000ff3800720c */ /* 0x000fc40003f46270 */
[----:B------:R-:W-:Y:S01]  /*54d0*/  IABS R38, R57 ;  /* 0x0000003900267213 */ /* 0x000fe20000000000 */
[----:B------:R-:W4:Y:S01]  /*54e0*/  LDL.LU R56, [R1+0x410] ;  /* 0x0004100001387983 */ /* 0x000f220000300800 */
[----:B------:R-:W-:Y:S01]  /*54f0*/  @!P5 IMAD.MOV R9, RZ, RZ, -R9 ;  /* 0x000000ffff09d224 */ /* 0x000fe200078e0a09 */
[C---:B------:R-:W-:Y:S01]  /*5500*/  ISETP.GT.U32.AND P5, PT, R0.reuse, R39, PT ;  /* 0x000000270000720c */ /* 0x040fe20003fa4070 */
[----:B------:R-:W-:Y:S01]  /*5510*/  @!P1 IMAD.MOV R34, RZ, RZ, -R34 ;  /* 0x000000ffff229224 */ /* 0x000fe200078e0a22 */
[----:B------:R-:W-:Y:S01]  /*5520*/  ISETP.GT.U32.AND P1, PT, R0, R36, PT ;  /* 0x000000240000720c */ /* 0x000fe20003f24070 */
[----:B------:R-:W-:-:S04]  /*5530*/  IMAD.HI.U32 R40, R4, R38, RZ ;  /* 0x0000002604287227 */ /* 0x000fc800078e00ff */
[----:B------:R-:W-:Y:S02]  /*5540*/  @!P6 IMAD.IADD R37, R37, 0x1, -R0 ;  /* 0x000000012525e824 */ /* 0x000fe400078e0a00 */
[----:B------:R-:W-:Y:S02]  /*5550*/  IMAD.MOV R40, RZ, RZ, -R40 ;  /* 0x000000ffff287224 */ /* 0x000fe400078e0a28 */
[----:B------:R-:W-:Y:S02]  /*5560*/  IMAD.MOV.U32 R10, RZ, RZ, R37 ;  /* 0x000000ffff0a7224 */ /* 0x000fe400078e0025 */
[----:B------:R-:W-:Y:S02]  /*5570*/  @!P4 IMAD.IADD R8, R8, 0x1, -R0 ;  /* 0x000000010808c824 */ /* 0x000fe400078e0a00 */
[C---:B------:R-:W-:Y:S02]  /*5580*/  IMAD R5, R0.reuse, R40, R38 ;  /* 0x0000002800057224 */ /* 0x040fe400078e0226 */
[----:B------:R-:W-:Y:S01]  /*5590*/  @!P3 IMAD.MOV R10, RZ, RZ, -R10 ;  /* 0x000000ffff0ab224 */ /* 0x000fe200078e0a0a */
[C---:B------:R-:W-:Y:S01]  /*55a0*/  ISETP.GT.U32.AND P3, PT, R0.reuse, R8, PT ;  /* 0x000000080000720c */ /* 0x040fe20003f64070 */
[--C-:B------:R-:W-:Y:S01]  /*55b0*/  @!P5 IMAD.IADD R39, R39, 0x1, -R0.reuse ;  /* 0x000000012727d824 */ /* 0x100fe200078e0a00 */
[----:B------:R-:W-:Y:S01]  /*55c0*/  ISETP.GT.U32.AND P5, PT, R0, R5, PT ;  /* 0x000000050000720c */ /* 0x000fe20003fa4070 */
[----:B------:R-:W-:Y:S01]  /*55d0*/  @!P1 IMAD.IADD R36, R36, 0x1, -R0 ;  /* 0x0000000124249824 */ /* 0x000fe200078e0a00 */
[----:B------:R0:W-:Y:S03]  /*55e0*/  STL [R1+0x80], R9 ;  /* 0x0000800901007387 */ /* 0x0001e60000100800 */
[----:B0-----:R-:W-:-:S04]  /*55f0*/  IMAD.MOV.U32 R9, RZ, RZ, R36 ;  /* 0x000000ffff097224 */ /* 0x001fc800078e0024 */
[----:B------:R-:W-:Y:S01]  /*5600*/  @!P0 IMAD.MOV R9, RZ, RZ, -R9 ;  /* 0x000000ffff098224 */ /* 0x000fe200078e0a09 */
[----:B------:R0:W-:Y:S01]  /*5610*/  STL [R1+0x74], R10 ;  /* 0x0000740a01007387 */ /* 0x0001e20000100800 */
[--C-:B------:R-:W-:Y:S01]  /*5620*/  @!P3 IMAD.IADD R8, R8, 0x1, -R0.reuse ;  /* 0x000000010808b824 */ /* 0x100fe200078e0a00 */
[----:B------:R-:W-:Y:S01]  /*5630*/  ISETP.GE.AND P3, PT, R57, RZ, PT ;  /* 0x000000ff3900720c */ /* 0x000fe20003f66270 */
[----:B------:R-:W-:Y:S01]  /*5640*/  @!P5 IMAD.IADD R5, R5, 0x1, -R0 ;  /* 0x000000010505d824 */ /* 0x000fe200078e0a00 */
[----:B------:R1:W-:Y:S01]  /*5650*/  STL [R1+0x78], R9 ;  /* 0x0000780901007387 */ /* 0x0003e20000100800 */
[----:B------:R-:W-:Y:S02]  /*5660*/  IABS R2, R58 ;  /* 0x0000003a00027213 */ /* 0x000fe40000000000 */
[----:B------:R-:W-:Y:S01]  /*5670*/  ISETP.GE.AND P5, PT, R58, RZ, PT ;  /* 0x000000ff3a00720c */ /* 0x000fe20003fa6270 */
[----:B------:R-:W4:Y:S04]  /*5680*/  LDL.LU R57, [R1+0x414] ;  /* 0x0004140001397983 */ /* 0x000f280000300800 */
[----:B------:R-:W4:Y:S01]  /*5690*/  LDL.LU R58, [R1+0x418] ;  /* 0x00041800013a7983 */ /* 0x000f220000300800 */
[----:B------:R-:W-:-:S02]  /*56a0*/  ISETP.GT.U32.AND P6, PT, R0, R35, PT ;  /* 0x000000230000720c */ /* 0x000fc40003fc4070 */
[----:B------:R-:W-:-:S11]  /*56b0*/  ISETP.GE.AND P1, PT, R52, RZ, PT ;  /* 0x000000ff3400720c */ /* 0x000fd60003f26270 */
[----:B------:R-:W-:Y:S01]  /*56c0*/  @!P6 IMAD.IADD R35, R35, 0x1, -R0 ;  /* 0x000000012323e824 */ /* 0x000fe200078e0a00 */
[----:B------:R-:W-:-:S04]  /*56d0*/  ISETP.GT.U32.AND P6, PT, R0, R7, PT ;  /* 0x000000070000720c */ /* 0x000fc80003fc4070 */
[----:B------:R-:W-:Y:S01]  /*56e0*/  ISETP.GT.U32.AND P4, PT, R0, R35, PT ;  /* 0x000000230000720c */ /* 0x000fe20003f84070 */
[----:B0-----:R-:W-:Y:S01]  /*56f0*/  IMAD.MOV.U32 R10, RZ, RZ, R39 ;  /* 0x000000ffff0a7224 */ /* 0x001fe200078e0027 */
[----:B------:R-:W-:-:S07]  /*5700*/  ISETP.GE.AND P0, PT, R53, RZ, PT ;  /* 0x000000ff3500720c */ /* 0x000fce0003f06270 */
[----:B------:R-:W-:Y:S02]  /*5710*/  @!P6 IMAD.IADD R7, R7, 0x1, -R0 ;  /* 0x000000010707e824 */ /* 0x000fe400078e0a00 */
[----:B------:R-:W-:Y:S02]  /*5720*/  @!P1 IMAD.MOV R10, RZ, RZ, -R10 ;  /* 0x000000ffff0a9224 */ /* 0x000fe400078e0a0a */
[----:B-1----:R-:W-:Y:S01]  /*5730*/  IMAD.MOV.U32 R9, RZ, RZ, R7 ;  /* 0x000000ffff097224 */ /* 0x002fe200078e0007 */
[----:B------:R-:W-:Y:S01]  /*5740*/  ISETP.GE.AND P6, PT, R55, RZ, PT ;  /* 0x000000ff3700720c */ /* 0x000fe20003fc6270 */
[----:B------:R-:W-:Y:S02]  /*5750*/  @!P4 IMAD.IADD R35, R35, 0x1, -R0 ;  /* 0x000000012323c824 */ /* 0x000fe400078e0a00 */
[----:B------:R-:W-:Y:S01]  /*5760*/  @!P2 IMAD.MOV R9, RZ, RZ, -R9 ;  /* 0x000000ffff09a224 */ /* 0x000fe200078e0a09 */
[----:B------:R-:W-:Y:S04]  /*5770*/  STL [R1+0x64], R10 ;  /* 0x0000640a01007387 */ /* 0x000fe80000100800 */
[----:B------:R-:W4:Y:S04]  /*5780*/  LDL.LU R55, [R1+0x41c] ;  /* 0x00041c0001377983 */ /* 0x000f280000300800 */
[----:B------:R0:W-:Y:S02]  /*5790*/  STL [R1+0x68], R9 ;  /* 0x0000680901007387 */ /* 0x0001e40000100800 */
[----:B0-----:R-:W-:-:S04]  /*57a0*/  IMAD.MOV.U32 R9, RZ, RZ, R35 ;  /* 0x000000ffff097224 */ /* 0x001fc800078e0023 */
[----:B------:R-:W-:Y:S01]  /*57b0*/  @!P0 IMAD.MOV R9, RZ, RZ, -R9 ;  /* 0x000000ffff098224 */ /* 0x000fe200078e0a09 */
[----:B---3--:R-:W-:Y:S02]  /*57c0*/  IABS R36, R59 ;  /* 0x0000003b00247213 */ /* 0x008fe40000000000 */
[----:B------:R-:W-:Y:S02]  /*57d0*/  ISETP.GE.AND P0, PT, R59, RZ, PT ;  /* 0x000000ff3b00720c */ /* 0x000fe40003f06270 */
[----:B------:R-:W3:Y:S01]  /*57e0*/  LDL.LU R59, [R1+0x420] ;  /* 0x00042000013b7983 */ /* 0x000ee20000300800 */
[----:B------:R-:W-:-:S04]  /*57f0*/  IMAD.HI.U32 R6, R4, R2, RZ ;  /* 0x0000000204067227 */ /* 0x000fc800078e00ff */
[----:B------:R-:W-:-:S04]  /*5800*/  IMAD.MOV R6, RZ, RZ, -R6 ;  /* 0x000000ffff067224 */ /* 0x000fc800078e0a06 */
[----:B------:R-:W-:-:S05]  /*5810*/  IMAD R2, R0, R6, R2 ;  /* 0x0000000600027224 */ /* 0x000fca00078e0202 */
[C---:B------:R-:W-:Y:S02]  /*5820*/  ISETP.GT.U32.AND P4, PT, R0.reuse, R2, PT ;  /* 0x000000020000720c */ /* 0x040fe40003f84070 */
[----:B------:R-:W-:Y:S01]  /*5830*/  ISETP.GT.U32.AND P1, PT, R0, R5, PT ;  /* 0x000000050000720c */ /* 0x000fe20003f24070 */
[----:B------:R-:W-:-:S10]  /*5840*/  IMAD.MOV.U32 R6, RZ, RZ, R36 ;  /* 0x000000ffff067224 */ /* 0x000fd400078e0024 */
[----:B------:R-:W-:-:S05]  /*5850*/  @!P4 IMAD.IADD R2, R2, 0x1, -R0 ;  /* 0x000000010202c824 */ /* 0x000fca00078e0a00 */
[----:B------:R-:W-:Y:S01]  /*5860*/  ISETP.GT.U32.AND P2, PT, R0, R2, PT ;  /* 0x000000020000720c */ /* 0x000fe20003f44070 */
[----:B------:R-:W-:-:S04]  /*5870*/  IMAD.HI.U32 R40, R4, R6, RZ ;  /* 0x0000000604287227 */ /* 0x000fc800078e00ff */
[----:B------:R-:W-:Y:S02]  /*5880*/  @!P1 IMAD.IADD R5, R5, 0x1, -R0 ;  /* 0x0000000105059824 */ /* 0x000fe400078e0a00 */
[----:B------:R-:W-:Y:S02]  /*5890*/  IMAD.MOV R40, RZ, RZ, -R40 ;  /* 0x000000ffff287224 */ /* 0x000fe400078e0a28 */
[----:B------:R-:W-:-:S04]  /*58a0*/  @!P6 IMAD.MOV R8, RZ, RZ, -R8 ;  /* 0x000000ffff08e224 */ /* 0x000fc800078e0a08 */
[----:B------:R-:W-:Y:S02]  /*58b0*/  @!P2 IMAD.IADD R2, R2, 0x1, -R0 ;  /* 0x000000010202a824 */ /* 0x000fe400078e0a00 */
[----:B------:R-:W-:Y:S01]  /*58c0*/  @!P3 IMAD.MOV R5, RZ, RZ, -R5 ;  /* 0x000000ffff05b224 */ /* 0x000fe200078e0a05 */
[----:B------:R0:W-:Y:S01]  /*58d0*/  STL [R1+0x6c], R9 ;  /* 0x00006c0901007387 */ /* 0x0001e20000100800 */
[----:B------:R-:W-:Y:S02]  /*58e0*/  IMAD R6, R0, R40, R6 ;  /* 0x0000002800067224 */ /* 0x000fe400078e0206 */
[----:B------:R-:W-:Y:S01]  /*58f0*/  @!P5 IMAD.MOV R2, RZ, RZ, -R2 ;  /* 0x000000ffff02d224 */ /* 0x000fe200078e0a02 */
[----:B--2---:R-:W-:Y:S01]  /*5900*/  IABS R38, R54 ;  /* 0x0000003600267213 */ /* 0x004fe20000000000 */
[----:B------:R1:W-:Y:S01]  /*5910*/  STL [R1+0x70], R8 ;  /* 0x0000700801007387 */ /* 0x0003e20000100800 */
[----:B------:R-:W-:-:S03]  /*5920*/  ISETP.GE.AND P1, PT, R54, RZ, PT ;  /* 0x000000ff3600720c */ /* 0x000fc60003f26270 */
[----:B------:R-:W2:Y:S01]  /*5930*/  LDL.LU R54, [R1+0x424] ;  /* 0x0004240001367983 */ /* 0x000ea20000300800 */
[----:B------:R-:W-:-:S03]  /*5940*/  ISETP.GT.U32.AND P4, PT, R0, R6, PT ;  /* 0x000000060000720c */ /* 0x000fc60003f84070 */
[----:B------:R0:W-:Y:S04]  /*5950*/  STL [R1+0x184], R5 ;  /* 0x0001840501007387 */ /* 0x0001e80000100800 */
[----:B------:R0:W-:Y:S01]  /*5960*/  STL [R1+0x188], R2 ;  /* 0x0001880201007387 */ /* 0x0001e20000100800 */
[----:B----4-:R-:W-:Y:S02]  /*5970*/  IABS R36, R56 ;  /* 0x0000003800247213 */ /* 0x010fe40000000000 */
[----:B------:R-:W-:Y:S02]  /*5980*/  ISETP.GE.AND P3, PT, R56, RZ, PT ;  /* 0x000000ff3800720c */ /* 0x000fe40003f66270 */
[----:B------:R-:W4:Y:S01]  /*5990*/  LDL.LU R56, [R1+0x428] ;  /* 0x0004280001387983 */ /* 0x000f220000300800 */
[----:B------:R-:W-:-:S05]  /*59a0*/  @!P4 IMAD.IADD R6, R6, 0x1, -R0 ;  /* 0x000000010606c824 */ /* 0x000fca00078e0a00 */
[----:B------:R-:W-:Y:S01]  /*59b0*/  ISETP.GT.U32.AND P4, PT, R0, R6, PT ;  /* 0x000000060000720c */ /* 0x000fe20003f84070 */
[----:B------:R-:W-:-:S04]  /*59c0*/  IMAD.HI.U32 R7, R4, R36, RZ ;  /* 0x0000002404077227 */ /* 0x000fc800078e00ff */
[----:B------:R-:W-:-:S04]  /*59d0*/  IMAD.MOV R7, RZ, RZ, -R7 ;  /* 0x000000ffff077224 */ /* 0x000fc800078e0a07 */
[----:B------:R-:W-:-:S04]  /*59e0*/  IMAD R36, R0, R7, R36 ;  /* 0x0000000700247224 */ /* 0x000fc800078e0224 */
[----:B------:R-:W-:Y:S01]  /*59f0*/  @!P4 IMAD.IADD R6, R6, 0x1, -R0 ;  /* 0x000000010606c824 */ /* 0x000fe200078e0a00 */
[----:B------:R-:W-:Y:S02]  /*5a00*/  IABS R7, R58 ;  /* 0x0000003a00077213 */ /* 0x000fe40000000000 */
[----:B------:R-:W-:Y:S02]  /*5a10*/  ISETP.GE.AND P4, PT, R58, RZ, PT ;  /* 0x000000ff3a00720c */ /* 0x000fe40003f86270 */
[----:B------:R-:W2:Y:S01]  /*5a20*/  LDL.LU R58, [R1+0x42c] ;  /* 0x00042c00013a7983 */ /* 0x000ea20000300800 */
[----:B------:R-:W-:-:S04]  /*5a30*/  IMAD.HI.U32 R37, R4, R38, RZ ;  /* 0x0000002604257227 */ /* 0x000fc800078e00ff */
[----:B------:R-:W-:-:S04]  /*5a40*/  IMAD.MOV R37, RZ, RZ, -R37 ;  /* 0x000000ffff257224 */ /* 0x000fc800078e0a25 */
[----:B------:R-:W-:-:S05]  /*5a50*/  IMAD R38, R0, R37, R38 ;  /* 0x0000002500267224 */ /* 0x000fca00078e0226 */
[----:B------:R-:W-:-:S13]  /*5a60*/  ISETP.GT.U32.AND P6, PT, R0, R38, PT ;  /* 0x000000260000720c */ /* 0x000fda0003fc4070 */
[----:B------:R-:W-:-:S05]  /*5a70*/  @!P6 IMAD.IADD R38, R38, 0x1, -R0 ;  /* 0x000000012626e824 */ /* 0x000fca00078e0a00 */
[----:B------:R-:W-:Y:S01]  /*5a80*/  ISETP.GT.U32.AND P5, PT, R0, R38, PT ;  /* 0x000000260000720c */ /* 0x000fe20003fa4070 */
[----:B0-----:R-:W-:Y:S01]  /*5a90*/  IMAD.MOV.U32 R9, RZ, RZ, R6 ;  /* 0x000000ffff097224 */ /* 0x001fe200078e0006 */
[----:B-1----:R-:W-:-:S03]  /*5aa0*/  IABS R8, R57 ;  /* 0x0000003900087213 */ /* 0x002fc60000000000 */
[----:B------:R-:W-:-:S08]  /*5ab0*/  @!P0 IMAD.MOV R9, RZ, RZ, -R9 ;  /* 0x000000ffff098224 */ /* 0x000fd000078e0a09 */
[----:B------:R-:W-:-:S04]  /*5ac0*/  @!P5 IMAD.IADD R38, R38, 0x1, -R0 ;  /* 0x000000012626d824 */ /* 0x000fc800078e0a00 */
[----:B------:R-:W-:Y:S01]  /*5ad0*/  IMAD.MOV.U32 R10, RZ, RZ, R38 ;  /* 0x000000ffff0a7224 */ /* 0x000fe200078e0026 */
[----:B------:R-:W-:Y:S02]  /*5ae0*/  ISETP.GE.AND P6, PT, R57, RZ, PT ;  /* 0x000000ff3900720c */ /* 0x000fe40003fc6270 */
[----:B------:R-:W2:Y:S01]  /*5af0*/  LDL.LU R57, [R1+0x430] ;  /* 0x0004300001397983 */ /* 0x000ea20000300800 */
[----:B------:R-:W-:-:S03]  /*5b00*/  @!P1 IMAD.MOV R10, RZ, RZ, -R10 ;  /* 0x000000ffff0a9224 */ /* 0x000fc600078e0a0a */
[----:B------:R0:W-:Y:S04]  /*5b10*/  STL [R1+0x130], R9 ;  /* 0x0001300901007387 */ /* 0x0001e80000100800 */
[----:B------:R-:W-:Y:S01]  /*5b20*/  STL [R1+0x16c], R10 ;  /* 0x00016c0a01007387 */ /* 0x000fe20000100800 */
[----:B---3--:R-:W-:Y:S02]  /*5b30*/  IABS R37, R59 ;  /* 0x0000003b00257213 */ /* 0x008fe40000000000 */
[----:B------:R-:W-:Y:S02]  /*5b40*/  ISETP.GE.AND P1, PT, R59, RZ, PT ;  /* 0x000000ff3b00720c */ /* 0x000fe40003f26270 */
[----:B------:R-:W3:Y:S01]  /*5b50*/  LDL.LU R59, [R1+0x434] ;  /* 0x00043400013b7983 */ /* 0x000ee20000300800 */
[----:B------:R-:W-:-:S04]  /*5b60*/  IMAD.HI.U32 R5, R4, R8, RZ ;  /* 0x0000000804057227 */ /* 0x000fc800078e00ff */
[----:B------:R-:W-:Y:S01]  /*5b70*/  IMAD.MOV R5, RZ, RZ, -R5 ;  /* 0x000000ffff057224 */ /* 0x000fe200078e0a05 */
[----:B------:R-:W-:-:S03]  /*5b80*/  ISETP.GT.U32.AND P2, PT, R0, R36, PT ;  /* 0x000000240000720c */ /* 0x000fc60003f44070 */
[----:B------:R-:W-:-:S05]  /*5b90*/  IMAD R8, R0, R5, R8 ;  /* 0x0000000500087224 */ /* 0x000fca00078e0208 */
[----:B------:R-:W-:Y:S01]  /*5ba0*/  ISETP.GT.U32.AND P5, PT, R0, R8, PT ;  /* 0x000000080000720c */ /* 0x000fe20003fa4070 */
[----:B------:R-:W-:Y:S01]  /*5bb0*/  IMAD.HI.U32 R39, R4, R7, RZ ;  /* 0x0000000704277227 */ /* 0x000fe200078e00ff */
[----:B------:R-:W-:-:S03]  /*5bc0*/  IABS R2, R55 ;  /* 0x0000003700027213 */ /* 0x000fc60000000000 */
[----:B------:R-:W-:Y:S02]  /*5bd0*/  @!P2 IMAD.IADD R36, R36, 0x1, -R0 ;  /* 0x000000012424a824 */ /* 0x000fe400078e0a00 */
[----:B------:R-:W-:-:S04]  /*5be0*/  IMAD.HI.U32 R35, R4, R2, RZ ;  /* 0x0000000204237227 */ /* 0x000fc800078e00ff */
[----:B------:R-:W-:Y:S02]  /*5bf0*/  IMAD.MOV R39, RZ, RZ, -R39 ;  /* 0x000000ffff277224 */ /* 0x000fe400078e0a27 */
[----:B------:R-:W-:Y:S01]  /*5c00*/  @!P5 IMAD.IADD R8, R8, 0x1, -R0 ;  /* 0x000000010808d824 */ /* 0x000fe200078e0a00 */
[C---:B------:R-:W-:Y:S01]  /*5c10*/  ISETP.GT.U32.AND P2, PT, R0.reuse, R36, PT ;  /* 0x000000240000720c */ /* 0x040fe20003f44070 */
[----:B------:R-:W-:Y:S02]  /*5c20*/  IMAD.MOV R35, RZ, RZ, -R35 ;  /* 0x000000ffff237224 */ /* 0x000fe400078e0a23 */
[C---:B------:R-:W-:Y:S01]  /*5c30*/  IMAD R7, R0.reuse, R39, R7 ;  /* 0x0000002700077224 */ /* 0x040fe200078e0207 */
[C---:B------:R-:W-:Y:S01]  /*5c40*/  ISETP.GT.U32.AND P0, PT, R0.reuse, R8, PT ;  /* 0x000000080000720c */ /* 0x040fe20003f04070 */
[----:B------:R-:W-:Y:S02]  /*5c50*/  IMAD R2, R0, R35, R2 ;  /* 0x0000002300027224 */ /* 0x000fe400078e0202 */
[----:B------:R-:W-:Y:S01]  /*5c60*/  IMAD.HI.U32 R35, R4, R37, RZ ;  /* 0x0000002504237227 */ /* 0x000fe200078e00ff */
[----:B------:R-:W-:-:S03]  /*5c70*/  ISETP.GT.U32.AND P5, PT, R0, R7, PT ;  /* 0x000000070000720c */ /* 0x000fc60003fa4070 */
[----:B------:R-:W-:Y:S02]  /*5c80*/  IMAD.MOV R35, RZ, RZ, -R35 ;  /* 0x000000ffff237224 */ /* 0x000fe400078e0a23 */
[--C-:B------:R-:W-:Y:S02]  /*5c90*/  @!P2 IMAD.IADD R36, R36, 0x1, -R0.reuse ;  /* 0x000000012424a824 */ /* 0x100fe400078e0a00 */
[----:B------:R-:W-:Y:S02]  /*5ca0*/  IMAD R37, R0, R35, R37 ;  /* 0x0000002300257224 */ /* 0x000fe400078e0225 */
[----:B------:R-:W-:Y:S01]  /*5cb0*/  @!P0 IMAD.IADD R8, R8, 0x1, -R0 ;  /* 0x0000000108088824 */ /* 0x000fe200078e0a00 */
[----:B------:R-:W-:Y:S01]  /*5cc0*/  ISETP.GE.AND P2, PT, R55, RZ, PT ;  /* 0x000000ff3700720c */ /* 0x000fe20003f46270 */
[----:B0-----:R-:W-:Y:S01]  /*5cd0*/  IMAD.MOV.U32 R9, RZ, RZ, R36 ;  /* 0x000000ffff097224 */ /* 0x001fe200078e0024 */
[----:B------:R-:W-:Y:S01]  /*5ce0*/  ISETP.GT.U32.AND P0, PT, R0, R37, PT ;  /* 0x000000250000720c */ /* 0x000fe20003f04070 */
[----:B------:R-:W-:Y:S01]  /*5cf0*/  @!P5 IMAD.IADD R7, R7, 0x1, -R0 ;  /* 0x000000010707d824 */ /* 0x000fe200078e0a00 */
[----:B------:R-:W3:Y:S01]  /*5d00*/  LDL.LU R55, [R1+0x438] ;  /* 0x0004380001377983 */ /* 0x000ee20000300800 */
[----:B------:R-:W-:-:S03]  /*5d10*/  @!P3 IMAD.MOV R9, RZ, RZ, -R9 ;  /* 0x000000ffff09b224 */ /* 0x000fc600078e0a09 */
[----:B------:R-:W-:Y:S02]  /*5d20*/  ISETP.GT.U32.AND P5, PT, R0, R7, PT ;  /* 0x000000070000720c */ /* 0x000fe40003fa4070 */
[----:B------:R0:W-:Y:S05]  /*5d30*/  STL [R1+0x178], R9 ;  /* 0x0001780901007387 */ /* 0x0001ea0000100800 */
[----:B------:R-:W-:Y:S01]  /*5d40*/  @!P0 IMAD.IADD R37, R37, 0x1, -R0 ;  /* 0x0000000125258824 */ /* 0x000fe200078e0a00 */
[----:B----4-:R-:W-:-:S05]  /*5d50*/  IABS R36, R56 ;  /* 0x0000003800247213 */ /* 0x010fca0000000000 */
[----:B------:R-:W-:-:S04]  /*5d60*/  IMAD.HI.U32 R38, R4, R36, RZ ;  /* 0x0000002404267227 */ /* 0x000fc800078e00ff */
[----:B------:R-:W-:Y:S02]  /*5d70*/  IMAD.MOV R38, RZ, RZ, -R38 ;  /* 0x000000ffff267224 */ /* 0x000fe400078e0a26 */
[----:B0-----:R-:W-:Y:S02]  /*5d80*/  IMAD.MOV.U32 R9, RZ, RZ, R8 ;  /* 0x000000ffff097224 */ /* 0x001fe400078e0008 */
[C---:B------:R-:W-:Y:S01]  /*5d90*/  IMAD R36, R0.reuse, R38, R36 ;  /* 0x0000002600247224 */ /* 0x040fe200078e0224 */
[C---:B------:R-:W-:Y:S01]  /*5da0*/  ISETP.GT.U32.AND P0, PT, R0.reuse, R37, PT ;  /* 0x000000250000720c */ /* 0x040fe20003f04070 */
[----:B------:R-:W-:Y:S01]  /*5db0*/  @!P6 IMAD.MOV R9, RZ, RZ, -R9 ;  /* 0x000000ffff09e224 */ /* 0x000fe200078e0a09 */
[----:B--2---:R-:W-:Y:S01]  /*5dc0*/  IABS R5, R54 ;  /* 0x0000003600057213 */ /* 0x004fe20000000000 */
[----:B------:R-:W-:Y:S01]  /*5dd0*/  @!P5 IMAD.IADD R7, R7, 0x1, -R0 ;  /* 0x000000010707d824 */ /* 0x000fe200078e0a00 */
[----:B------:R-:W-:Y:S02]  /*5de0*/  ISETP.GT.U32.AND P5, PT, R0, R36, PT ;  /* 0x000000240000720c */ /* 0x000fe40003fa4070 */
[----:B------:R0:W-:Y:S01]  /*5df0*/  STL [R1+0x170], R9 ;  /* 0x0001700901007387 */ /* 0x0001e20000100800 */
[----:B------:R-:W-:-:S04]  /*5e00*/  IMAD.HI.U32 R6, R4, R5, RZ ;  /* 0x0000000504067227 */ /* 0x000fc800078e00ff */
[----:B------:R-:W-:Y:S02]  /*5e10*/  IMAD.MOV R6, RZ, RZ, -R6 ;  /* 0x000000ffff067224 */ /* 0x000fe400078e0a06 */
[----:B0-----:R-:W-:-:S04]  /*5e20*/  IMAD.MOV.U32 R9, RZ, RZ, R7 ;  /* 0x000000ffff097224 */ /* 0x001fc800078e0007 */
[----:B------:R-:W-:Y:S02]  /*5e30*/  @!P4 IMAD.MOV R9, RZ, RZ, -R9 ;  /* 0x000000ffff09c224 */ /* 0x000fe400078e0a09 */
[--C-:B------:R-:W-:Y:S01]  /*5e40*/  @!P0 IMAD.IADD R37, R37, 0x1, -R0.reuse ;  /* 0x0000000125258824 */ /* 0x100fe200078e0a00 */
[----:B------:R-:W-:Y:S01]  /*5e50*/  ISETP.GE.AND P0, PT, R56, RZ, PT ;  /* 0x000000ff3800720c */ /* 0x000fe20003f06270 */
[----:B------:R-:W-:Y:S01]  /*5e60*/  IMAD R5, R0, R6, R5 ;  /* 0x0000000600057224 */ /* 0x000fe200078e0205 */
[----:B------:R0:W-:Y:S01]  /*5e70*/  STL [R1+0x13c], R9 ;  /* 0x00013c0901007387 */ /* 0x0001e20000100800 */
[----:B------:R-:W-:-:S03]  /*5e80*/  @!P5 IMAD.IADD R36, R36, 0x1, -R0 ;  /* 0x000000012424d824 */ /* 0x000fc600078e0a00 */
[----:B------:R-:W2:Y:S01]  /*5e90*/  LDL.LU R56, [R1+0x43c] ;  /* 0x00043c0001387983 */ /* 0x000ea20000300800 */
[----:B------:R-:W-:Y:S02]  /*5ea0*/  IABS R6, R58 ;  /* 0x0000003a00067213 */ /* 0x000fe40000000000 */
[----:B------:R-:W-:Y:S02]  /*5eb0*/  ISETP.GE.AND P5, PT, R58, RZ, PT ;  /* 0x000000ff3a00720c */ /* 0x000fe40003fa6270 */
[----:B------:R-:W4:Y:S01]  /*5ec0*/  LDL.LU R58, [R1+0x440] ;  /* 0x00044000013a7983 */ /* 0x000f220000300800 */
[C---:B------:R-:W-:Y:S02]  /*5ed0*/  ISETP.GT.U32.AND P3, PT, R0.reuse, R2, PT ;  /* 0x000000020000720c */ /* 0x040fe40003f64070 */
[----:B------:R-:W-:-:S11]  /*5ee0*/  ISETP.GT.U32.AND P6, PT, R0, R5, PT ;  /* 0x000000050000720c */ /* 0x000fd60003fc4070 */
[----:B------:R-:W-:-:S05]  /*5ef0*/  @!P3 IMAD.IADD R2, R2, 0x1, -R0 ;  /* 0x000000010202b824 */ /* 0x000fca00078e0a00 */
[----:B------:R-:W-:Y:S01]  /*5f00*/  ISETP.GT.U32.AND P3, PT, R0, R2, PT ;  /* 0x000000020000720c */ /* 0x000fe20003f64070 */
[----:B------:R-:W-:-:S05]  /*5f10*/  @!P6 IMAD.IADD R5, R5, 0x1, -R0 ;  /* 0x000000010505e824 */ /* 0x000fca00078e0a00 */
[----:B------:R-:W-:Y:S02]  /*5f20*/  ISETP.GT.U32.AND P4, PT, R0, R5, PT ;  /* 0x000000050000720c */ /* 0x000fe40003f84070 */
[----:B------:R-:W-:-:S05]  /*5f30*/  ISETP.GE.AND P6, PT, R54, RZ, PT ;  /* 0x000000ff3600720c */ /* 0x000fca0003fc6270 */
[----:B------:R-:W-:-:S04]  /*5f40*/  @!P3 IMAD.IADD R2, R2, 0x1, -R0 ;  /* 0x000000010202b824 */ /* 0x000fc800078e0a00 */
[----:B0-----:R-:W-:Y:S02]  /*5f50*/  IMAD.MOV.U32 R9, RZ, RZ, R2 ;  /* 0x000000ffff097224 */ /* 0x001fe400078e0002 */
[----:B------:R-:W-:Y:S02]  /*5f60*/  @!P4 IMAD.IADD R5, R5, 0x1, -R0 ;  /* 0x000000010505c824 */ /* 0x000fe400078e0a00 */
[----:B------:R-:W-:Y:S02]  /*5f70*/  @!P2 IMAD.MOV R9, RZ, RZ, -R9 ;  /* 0x000000ffff09a224 */ /* 0x000fe400078e0a09 */
[----:B------:R-:W-:-:S03]  /*5f80*/  IMAD.MOV.U32 R10, RZ, RZ, R37 ;  /* 0x000000ffff0a7224 */ /* 0x000fc600078e0025 */
[----:B------:R0:W-:Y:S01]  /*5f90*/  STL [R1+0x160], R9 ;  /* 0x0001600901007387 */ /* 0x0001e20000100800 */
[----:B------:R-:W-:Y:S01]  /*5fa0*/  @!P1 IMAD.MOV R10, RZ, RZ, -R10 ;  /* 0x000000ffff0a9224 */ /* 0x000fe200078e0a0a */
[----:B------:R-:W-:Y:S02]  /*5fb0*/  IABS R35, R57 ;  /* 0x0000003900237213 */ /* 0x000fe40000000000 */
[----:B------:R-:W-:Y:S02]  /*5fc0*/  ISETP.GE.AND P1, PT, R57, RZ, PT ;  /* 0x000000ff3900720c */ /* 0x000fe40003f26270 */
[----:B------:R-:W2:Y:S01]  /*5fd0*/  LDL.LU R57, [R1+0x444] ;  /* 0x0004440001397983 */ /* 0x000ea20000300800 */
[----:B0-----:R-:W-:-:S03]  /*5fe0*/  IMAD.MOV.U32 R9, RZ, RZ, R5 ;  /* 0x000000ffff097224 */ /* 0x001fc600078e0005 */
[----:B------:R0:W-:Y:S01]  /*5ff0*/  STL [R1+0x144], R10 ;  /* 0x0001440a01007387 */ /* 0x0001e20000100800 */
[----:B------:R-:W-:Y:S01]  /*6000*/  @!P6 IMAD.MOV R9, RZ, RZ, -R9 ;  /* 0x000000ffff09e224 */ /* 0x000fe200078e0a09 */
[----:B---3--:R-:W-:Y:S02]  /*6010*/  IABS R7, R59 ;  /* 0x0000003b00077213 */ /* 0x008fe40000000000 */
[----:B------:R-:W-:Y:S02]  /*6020*/  ISETP.GE.AND P6, PT, R59, RZ, PT ;  /* 0x000000ff3b00720c */ /* 0x000fe40003fc6270 */
[----:B------:R-:W3:Y:S01]  /*6030*/  LDL.LU R59, [R1+0x448] ;  /* 0x00044800013b7983 */ /* 0x000ee20000300800 */
[----:B------:R-:W-:-:S03]  /*6040*/  IMAD.HI.U32 R8, R4, R6, RZ ;  /* 0x0000000604087227 */ /* 0x000fc600078e00ff */
[----:B------:R-:W3:Y:S01]  /*6050*/  LDL.LU R53, [R1+0x44c] ;  /* 0x00044c0001357983 */ /* 0x000ee20000300800 */
[----:B------:R-:W-:-:S04]  /*6060*/  IMAD.MOV R8, RZ, RZ, -R8 ;  /* 0x000000ffff087224 */ /* 0x000fc800078e0a08 */
[----:B------:R-:W-:-:S05]  /*6070*/  IMAD R6, R0, R8, R6 ;  /* 0x0000000800067224 */ /* 0x000fca00078e0206 */
[----:B------:R-:W-:Y:S01]  /*6080*/  ISETP.GT.U32.AND P3, PT, R0, R6, PT ;  /* 0x000000060000720c */ /* 0x000fe20003f64070 */
[----:B------:R-:W-:-:S12]  /*6090*/  IMAD.HI.U32 R8, R4, R35, RZ ;  /* 0x0000002304087227 */ /* 0x000fd800078e00ff */
[----:B------:R-:W-:Y:S01]  /*60a0*/  @!P3 IMAD.IADD R6, R6, 0x1, -R0 ;  /* 0x000000010606b824 */ /* 0x000fe200078e0a00 */
[C---:B------:R-:W-:Y:S01]  /*60b0*/  ISETP.GT.U32.AND P3, PT, R0.reuse, R36, PT ;  /* 0x000000240000720c */ /* 0x040fe20003f64070 */
[----:B------:R-:W-:Y:S01]  /*60c0*/  IMAD.MOV R8, RZ, RZ, -R8 ;  /* 0x000000ffff087224 */ /* 0x000fe200078e0a08 */
[----:B------:R1:W-:Y:S03]  /*60d0*/  STL [R1+0x154], R9 ;  /* 0x0001540901007387 */ /* 0x0003e60000100800 */
[C---:B------:R-:W-:Y:S01]  /*60e0*/  IMAD R35, R0.reuse, R8, R35 ;  /* 0x0000000800237224 */ /* 0x040fe200078e0223 */
[----:B------:R-:W-:-:S07]  /*60f0*/  ISETP.GT.U32.AND P2, PT, R0, R6, PT ;  /* 0x000000060000720c */ /* 0x000fce0003f44070 */
[--C-:B------:R-:W-:Y:S01]  /*6100*/  @!P3 IMAD.IADD R36, R36, 0x1, -R0.reuse ;  /* 0x000000012424b824 */ /* 0x100fe200078e0a00 */
[----:B------:R-:W-:Y:S02]  /*6110*/  IABS R8, R55 ;  /* 0x0000003700087213 */ /* 0x000fe40000000000 */
[----:B------:R-:W-:Y:S02]  /*6120*/  ISETP.GE.AND P3, PT, R55, RZ, PT ;  /* 0x000000ff3700720c */ /* 0x000fe40003f66270 */
[----:B------:R-:W3:Y:S01]  /*6130*/  LDL.LU R55, [R1+0x450] ;  /* 0x0004500001377983 */ /* 0x000ee20000300800 */
[----:B------:R-:W-:Y:S02]  /*6140*/  @!P2 IMAD.IADD R6, R6, 0x1, -R0 ;  /* 0x000000010606a824 */ /* 0x000fe400078e0a00 */
[----:B0-----:R-:W-:Y:S02]  /*6150*/  IMAD.MOV.U32 R10, RZ, RZ, R36 ;  /* 0x000000ffff0a7224 */ /* 0x001fe400078e0024 */
[----:B-1----:R-:W-:-:S02]  /*6160*/  IMAD.MOV.U32 R9, RZ, RZ, R6 ;  /* 0x000000ffff097224 */ /* 0x002fc400078e0006 */
[----:B------:R-:W-:Y:S02]  /*6170*/  @!P0 IMAD.MOV R10, RZ, RZ, -R10 ;  /* 0x000000ffff0a8224 */ /* 0x000fe400078e0a0a */
[----:B------:R-:W-:-:S03]  /*6180*/  @!P5 IMAD.MOV R9, RZ, RZ, -R9 ;  /* 0x000000ffff09d224 */ /* 0x000fc600078e0a09 */
[----:B------:R0:W-:Y:S04]  /*6190*/  STL [R1+0x148], R10 ;  /* 0x0001480a01007387 */ /* 0x0001e80000100800 */
[----:B------:R1:W-:Y:S01]  /*61a0*/  STL [R1+0x150], R9 ;  /* 0x0001500901007387 */ /* 0x0003e20000100800 */
[----:B------:R-:W-:Y:S01]  /*61b0*/  ISETP.GT.U32.AND P4, PT, R0, R35, PT ;  /* 0x000000230000720c */ /* 0x000fe20003f84070 */
[----:B------:R-:W-:-:S04]  /*61c0*/  IMAD.HI.U32 R2, R4, R7, RZ ;  /* 0x0000000704027227 */ /* 0x000fc800078e00ff */
[----:B------:R-:W-:-:S08]  /*61d0*/  IMAD.MOV R2, RZ, RZ, -R2 ;  /* 0x000000ffff027224 */ /* 0x000fd000078e0a02 */
[----:B------:R-:W-:Y:S02]  /*61e0*/  @!P4 IMAD.IADD R35, R35, 0x1, -R0 ;  /* 0x000000012323c824 */ /* 0x000fe400078e0a00 */
[----:B------:R-:W-:Y:S02]  /*61f0*/  IMAD R7, R0, R2, R7 ;  /* 0x0000000200077224 */ /* 0x000fe400078e0207 */
[----:B------:R-:W-:Y:S01]  /*6200*/  IMAD.HI.U32 R2, R4, R8, RZ ;  /* 0x0000000804027227 */ /* 0x000fe200078e00ff */
[----:B------:R-:W-:-:S03]  /*6210*/  ISETP.GT.U32.AND P4, PT, R0, R35, PT ;  /* 0x000000230000720c */ /* 0x000fc60003f84070 */
[----:B------:R-:W-:Y:S01]  /*6220*/  IMAD.MOV R2, RZ, RZ, -R2 ;  /* 0x000000ffff027224 */ /* 0x000fe200078e0a02 */
[----:B----4-:R-:W-:Y:S02]  /*6230*/  ISETP.GE.AND P5, PT, R58, RZ, PT ;  /* 0x000000ff3a00720c */ /* 0x010fe40003fa6270 */
[----:B------:R-:W-:Y:S02]  /*6240*/  IABS R41, R58 ;  /* 0x0000003a00297213 */ /* 0x000fe40000000000 */
[----:B------:R-:W4:Y:S01]  /*6250*/  LDL.LU R58, [R1+0x454] ;  /* 0x00045400013a7983 */ /* 0x000f220000300800 */
[----:B------:R-:W-:-:S04]  /*6260*/  IMAD R8, R0, R2, R8 ;  /* 0x0000000200087224 */ /* 0x000fc800078e0208 */
[----:B------:R-:W-:Y:S01]  /*6270*/  @!P4 IMAD.IADD R35, R35, 0x1, -R0 ;  /* 0x000000012323c824 */ /* 0x000fe200078e0a00 */
[C---:B------:R-:W-:Y:S01]  /*6280*/  ISETP.GT.U32.AND P2, PT, R0.reuse, R7, PT ;  /* 0x000000070000720c */ /* 0x040fe20003f44070 */
[----:B------:R-:W4:Y:S01]  /*6290*/  LDL.LU R54, [R1+0x458] ;  /* 0x0004580001367983 */ /* 0x000f220000300800 */
[----:B------:R-:W-:Y:S01]  /*62a0*/  ISETP.GT.U32.AND P4, PT, R0, R8, PT ;  /* 0x000000080000720c */ /* 0x000fe20003f84070 */
[----:B------:R-:W-:-:S10]  /*62b0*/  IMAD.HI.U32 R40, R4, R41, RZ ;  /* 0x0000002904287227 */ /* 0x000fd400078e00ff */
[--C-:B------:R-:W-:Y:S02]  /*62c0*/  @!P2 IMAD.IADD R7, R7, 0x1, -R0.reuse ;  /* 0x000000010707a824 */ /* 0x100fe400078e0a00 */
[----:B------:R-:W-:-:S03]  /*62d0*/  @!P4 IMAD.IADD R8, R8, 0x1, -R0 ;  /* 0x000000010808c824 */ /* 0x000fc600078e0a00 */
[C---:B------:R-:W-:Y:S02]  /*62e0*/  ISETP.GT.U32.AND P2, PT, R0.reuse, R7, PT ;  /* 0x000000070000720c */ /* 0x040fe40003f44070 */
[----:B------:R-:W-:Y:S01]  /*62f0*/  ISETP.GT.U32.AND P4, PT, R0, R8, PT ;  /* 0x000000080000720c */ /* 0x000fe20003f84070 */
[----:B------:R-:W-:-:S04]  /*6300*/  IMAD.MOV R40, RZ, RZ, -R40 ;  /* 0x000000ffff287224 */ /* 0x000fc800078e0a28 */
[----:B------:R-:W-:Y:S02]  /*6310*/  IMAD R40, R0, R40, R41 ;  /* 0x0000002800287224 */ /* 0x000fe400078e0229 */
[----:B------:R-:W-:-:S04]  /*6320*/  IMAD.MOV.U32 R11, RZ, RZ, R35 ;  /* 0x000000ffff0b7224 */ /* 0x000fc800078e0023 */
[--C-:B------:R-:W-:Y:S02]  /*6330*/  @!P2 IMAD.IADD R7, R7, 0x1, -R0.reuse ;  /* 0x000000010707a824 */ /* 0x100fe400078e0a00 */
[----:B------:R-:W-:Y:S01]  /*6340*/  @!P4 IMAD.IADD R8, R8, 0x1, -R0 ;  /* 0x000000010808c824 */ /* 0x000fe200078e0a00 */
[----:B------:R-:W-:Y:S01]  /*6350*/  ISETP.GT.U32.AND P4, PT, R0, R40, PT ;  /* 0x000000280000720c */ /* 0x000fe20003f84070 */
[----:B0-----:R-:W-:Y:S02]  /*6360*/  IMAD.MOV.U32 R10, RZ, RZ, R7 ;  /* 0x000000ffff0a7224 */ /* 0x001fe400078e0007 */
[----:B-1----:R-:W-:Y:S02]  /*6370*/  IMAD.MOV.U32 R9, RZ, RZ, R8 ;  /* 0x000000ffff097224 */ /* 0x002fe400078e0008 */
[----:B------:R-:W-:Y:S02]  /*6380*/  @!P1 IMAD.MOV R11, RZ, RZ, -R11 ;  /* 0x000000ffff0b9224 */ /* 0x000fe400078e0a0b */
[----:B------:R-:W-:Y:S01]  /*6390*/  @!P6 IMAD.MOV R10, RZ, RZ, -R10 ;  /* 0x000000ffff0ae224 */ /* 0x000fe200078e0a0a */
[----:B--2---:R-:W-:Y:S01]  /*63a0*/  IABS R5, R56 ;  /* 0x0000003800057213 */ /* 0x004fe20000000000 */
[----:B------:R-:W-:Y:S01]  /*63b0*/  @!P3 IMAD.MOV R9, RZ, RZ, -R9 ;  /* 0x000000ffff09b224 */ /* 0x000fe200078e0a09 */
[----:B------:R-:W-:-:S02]  /*63c0*/  ISETP.GE.AND P0, PT, R56, RZ, PT ;  /* 0x000000ff3800720c */ /* 0x000fc40003f06270 */
[----:B------:R-:W2:Y:S01]  /*63d0*/  LDL.LU R56, [R1+0x45c] ;  /* 0x00045c0001387983 */ /* 0x000ea20000300800 */
[----:B------:R-:W-:-:S03]  /*63e0*/  @!P4 IMAD.IADD R40, R40, 0x1, -R0 ;  /* 0x000000012828c824 */ /* 0x000fc600078e0a00 */
[----:B------:R-:W-:Y:S04]  /*63f0*/  STL [R1+0x124], R11 ;  /* 0x0001240b01007387 */ /* 0x000fe80000100800 */
[----:B------:R0:W-:Y:S04]  /*6400*/  STL [R1+0x120], R10 ;  /* 0x0001200a01007387 */ /* 0x0001e80000100800 */
[----:B------:R1:W-:Y:S01]  /*6410*/  STL [R1+0x11c], R9 ;  /* 0x00011c0901007387 */ /* 0x0003e20000100800 */
[----:B---3--:R-:W-:Y:S02]  /*6420*/  IABS R6, R59 ;  /* 0x0000003b00067213 */ /* 0x008fe40000000000 */
[----:B------:R-:W-:-:S02]  /*6430*/  ISETP.GE.AND P4, PT, R59, RZ, PT ;  /* 0x000000ff3b00720c */ /* 0x000fc40003f86270 */
[----:B------:R-:W3:Y:S01]  /*6440*/  LDL.LU R59, [R1+0x460] ;  /* 0x00046000013b7983 */ /* 0x000ee20000300800 */
[----:B------:R-:W-:Y:S01]  /*6450*/  IABS R37, R57 ;  /* 0x0000003900257213 */ /* 0x000fe20000000000 */
[----:B------:R-:W-:-:S04]  /*6460*/  IMAD.HI.U32 R2, R4, R5, RZ ;  /* 0x0000000504027227 */ /* 0x000fc800078e00ff */
[----:B------:R-:W-:-:S04]  /*6470*/  IMAD.HI.U32 R42, R4, R37, RZ ;  /* 0x00000025042a7227 */ /* 0x000fc800078e00ff */
[----:B------:R-:W-:Y:S02]  /*6480*/  IMAD.MOV R42, RZ, RZ, -R42 ;  /* 0x000000ffff2a7224 */ /* 0x000fe400078e0a2a */
[----:B------:R-:W-:Y:S02]  /*6490*/  IMAD.MOV R2, RZ, RZ, -R2 ;  /* 0x000000ffff027224 */ /* 0x000fe400078e0a02 */
[C---:B------:R-:W-:Y:S02]  /*64a0*/  IMAD R37, R0.reuse, R42, R37 ;  /* 0x0000002a00257224 */ /* 0x040fe400078e0225 */
[----:B------:R-:W-:-:S03]  /*64b0*/  IMAD R5, R0, R2, R5 ;  /* 0x0000000200057224 */ /* 0x000fc600078e0205 */
[C---:B------:R-:W-:Y:S02]  /*64c0*/  ISETP.GT.U32.AND P1, PT, R0.reuse, R37, PT ;  /* 0x000000250000720c */ /* 0x040fe40003f24070 */
[----:B------:R-:W-:Y:S01]  /*64d0*/  ISETP.GT.U32.AND P2, PT, R0, R5, PT ;  /* 0x000000050000720c */ /* 0x000fe20003f44070 */
[----:B------:R-:W-:-:S04]  /*64e0*/  IMAD.HI.U32 R2, R4, R6, RZ ;  /* 0x0000000604027227 */ /* 0x000fc800078e00ff */
[----:B------:R-:W-:-:S04]  /*64f0*/  IMAD.MOV R2, RZ, RZ, -R2 ;  /* 0x000000ffff027224 */ /* 0x000fc800078e0a02 */
[C---:B------:R-:W-:Y:S02]  /*6500*/  IMAD R2, R0.reuse, R2, R6 ;  /* 0x0000000200027224 */ /* 0x040fe400078e0206 */
[--C-:B------:R-:W-:Y:S01]  /*6510*/  @!P1 IMAD.IADD R37, R37, 0x1, -R0.reuse ;  /* 0x0000000125259824 */ /* 0x100fe200078e0a00 */
[----:B------:R-:W-:Y:S01]  /*6520*/  ISETP.GT.U32.AND P1, PT, R0, R40, PT ;  /* 0x000000280000720c */ /* 0x000fe20003f24070 */
[----:B------:R-:W-:Y:S01]  /*6530*/  @!P2 IMAD.IADD R5, R5, 0x1, -R0 ;  /* 0x000000010505a824 */ /* 0x000fe200078e0a00 */
[----:B------:R-:W-:-:S05]  /*6540*/  IABS R38, R55 ;  /* 0x0000003700267213 */ /* 0x000fca0000000000 */
[----:B------:R-:W-:Y:S01]  /*6550*/  IMAD.HI.U32 R6, R4, R38, RZ ;  /* 0x0000002604067227 */ /* 0x000fe200078e00ff */
[----:B------:R-:W-:-:S03]  /*6560*/  ISETP.GT.U32.AND P2, PT, R0, R5, PT ;  /* 0x000000050000720c */ /* 0x000fc60003f44070 */
[----:B------:R-:W-:-:S04]  /*6570*/  IMAD.MOV R6, RZ, RZ, -R6 ;  /* 0x000000ffff067224 */ /* 0x000fc800078e0a06 */
[----:B------:R-:W-:Y:S02]  /*6580*/  IMAD R38, R0, R6, R38 ;  /* 0x0000000600267224 */ /* 0x000fe400078e0226 */
[----:B------:R-:W-:-:S03]  /*6590*/  @!P1 IMAD.IADD R40, R40, 0x1, -R0 ;  /* 0x0000000128289824 */ /* 0x000fc600078e0a00 */
[----:B------:R-:W-:Y:S01]  /*65a0*/  ISETP.GT.U32.AND P1, PT, R0, R38, PT ;  /* 0x000000260000720c */ /* 0x000fe20003f24070 */
[----:B------:R-:W-:Y:S01]  /*65b0*/  @!P2 IMAD.IADD R5, R5, 0x1, -R0 ;  /* 0x000000010505a824 */ /* 0x000fe200078e0a00 */
[----:B------:R-:W-:Y:S02]  /*65c0*/  ISETP.GE.AND P3, PT, R57, RZ, PT ;  /* 0x000000ff3900720c */ /* 0x000fe40003f66270 */
[----:B------:R-:W3:Y:S01]  /*65d0*/  LDL.LU R57, [R1+0x464] ;  /* 0x0004640001397983 */ /* 0x000ee20000300800 */
[----:B------:R-:W-:-:S05]  /*65e0*/  @!P0 IMAD.MOV R5, RZ, RZ, -R5 ;  /* 0x000000ffff058224 */ /* 0x000fca00078e0a05 */
[----:B------:R-:W-:Y:S03]  /*65f0*/  STL [R1+0x118], R5 ;  /* 0x0001180501007387 */ /* 0x000fe60000100800 */
[----:B------:R-:W-:Y:S01]  /*6600*/  @!P1 IMAD.IADD R38, R38, 0x1, -R0 ;  /* 0x0000000126269824 */ /* 0x000fe200078e0a00 */
[----:B------:R-:W-:-:S05]  /*6610*/  IABS R36, R53 ;  /* 0x0000003500247213 */ /* 0x000fca0000000000 */
[----:B------:R-:W-:-:S04]  /*6620*/  IMAD.HI.U32 R39, R4, R36, RZ ;  /* 0x0000002404277227 */ /* 0x000fc800078e00ff */
[----:B------:R-:W-:-:S04]  /*6630*/  IMAD.MOV R39, RZ, RZ, -R39 ;  /* 0x000000ffff277224 */ /* 0x000fc800078e0a27 */
[C---:B------:R-:W-:Y:S01]  /*6640*/  IMAD R36, R0.reuse, R39, R36 ;  /* 0x0000002700247224 */ /* 0x040fe200078e0224 */
[----:B------:R-:W-:-:S04]  /*6650*/  ISETP.GT.U32.AND P6, PT, R0, R2, PT ;  /* 0x000000020000720c */ /* 0x000fc80003fc4070 */
[----:B------:R-:W-:Y:S02]  /*6660*/  ISETP.GT.U32.AND P2, PT, R0, R36, PT ;  /* 0x000000240000720c */ /* 0x000fe40003f44070 */
[----:B----4-:R-:W-:Y:S02]  /*6670*/  IABS R7, R58 ;  /* 0x0000003a00077213 */ /* 0x010fe40000000000 */
[----:B------:R-:W-:Y:S02]  /*6680*/  ISETP.GE.AND P1, PT, R58, RZ, PT ;  /* 0x000000ff3a00720c */ /* 0x000fe40003f26270 */
[----:B------:R-:W4:Y:S07]  /*6690*/  LDL.LU R58, [R1+0x468] ;  /* 0x00046800013a7983 */ /* 0x000f2e0000300800 */
[----:B------:R-:W-:-:S02]  /*66a0*/  @!P2 IMAD.IADD R36, R36, 0x1, -R0 ;  /* 0x000000012424a824 */ /* 0x000fc400078e0a00 */
[----:B------:R-:W-:-:S03]  /*66b0*/  @!P6 IMAD.IADD R2, R2, 0x1, -R0 ;  /* 0x000000010202e824 */ /* 0x000fc600078e0a00 */
[----:B------:R-:W-:Y:S01]  /*66c0*/  ISETP.GT.U32.AND P0, PT, R0, R36, PT ;  /* 0x000000240000720c */ /* 0x000fe20003f04070 */
[----:B------:R-:W-:Y:S01]  /*66d0*/  IMAD.HI.U32 R8, R4, R7, RZ ;  /* 0x0000000704087227 */ /* 0x000fe200078e00ff */
[C---:B------:R-:W-:Y:S02]  /*66e0*/  ISETP.GT.U32.AND P2, PT, R0.reuse, R2, PT ;  /* 0x000000020000720c */ /* 0x040fe40003f44070 */
[----:B------:R-:W-:Y:S01]  /*66f0*/  ISETP.GT.U32.AND P6, PT, R0, R37, PT ;  /* 0x000000250000720c */ /* 0x000fe20003fc4070 */
[----:B------:R-:W-:Y:S01]  /*6700*/  IMAD.MOV R8, RZ, RZ, -R8 ;  /* 0x000000ffff087224 */ /* 0x000fe200078e0a08 */
[----:B------:R-:W-:-:S03]  /*6710*/  IABS R6, R54 ;  /* 0x0000003600067213 */ /* 0x000fc60000000000 */
[----:B------:R-:W-:-:S04]  /*6720*/  IMAD R7, R0, R8, R7 ;  /* 0x0000000800077224 */ /* 0x000fc800078e0207 */
[--C-:B------:R-:W-:Y:S01]  /*6730*/  @!P0 IMAD.IADD R36, R36, 0x1, -R0.reuse ;  /* 0x0000000124248824 */ /* 0x100fe200078e0a00 */
[----:B------:R-:W-:Y:S01]  /*6740*/  ISETP.GE.AND P0, PT, R55, RZ, PT ;  /* 0x000000ff3700720c */ /* 0x000fe20003f06270 */
[----:B------:R-:W-:Y:S01]  /*6750*/  @!P2 IMAD.IADD R2, R2, 0x1, -R0 ;  /* 0x000000010202a824 */ /* 0x000fe200078e0a00 */
[----:B------:R-:W4:Y:S01]  /*6760*/  LDL.LU R55, [R1+0x46c] ;  /* 0x00046c0001377983 */ /* 0x000f220000300800 */
[----:B------:R-:W-:Y:S01]  /*6770*/  ISETP.GT.U32.AND P2, PT, R0, R7, PT ;  /* 0x000000070000720c */ /* 0x000fe20003f44070 */
[----:B------:R-:W-:-:S04]  /*6780*/  IMAD.HI.U32 R8, R4, R6, RZ ;  /* 0x0000000604087227 */ /* 0x000fc800078e00ff */
[----:B------:R-:W-:Y:S02]  /*6790*/  @!P6 IMAD.IADD R37, R37, 0x1, -R0 ;  /* 0x000000012525e824 */ /* 0x000fe400078e0a00 */
[----:B------:R-:W-:Y:S02]  /*67a0*/  IMAD.MOV R8, RZ, RZ, -R8 ;  /* 0x000000ffff087224 */ /* 0x000fe400078e0a08 */
[----:B0-----:R-:W-:Y:S01]  /*67b0*/  IMAD.MOV.U32 R10, RZ, RZ, R40 ;  /* 0x000000ffff0a7224 */ /* 0x001fe200078e0028 */
[----:B------:R-:W-:Y:S01]  /*67c0*/  ISETP.GE.AND P6, PT, R53, RZ, PT ;  /* 0x000000ff3500720c */ /* 0x000fe20003fc6270 */
[----:B-1----:R-:W-:Y:S02]  /*67d0*/  IMAD.MOV.U32 R9, RZ, RZ, R37 ;  /* 0x000000ffff097224 */ /* 0x002fe400078e0025 */
[----:B------:R-:W-:Y:S02]  /*67e0*/  IMAD R6, R0, R8, R6 ;  /* 0x0000000800067224 */ /* 0x000fe400078e0206 */
[----:B------:R-:W-:-:S02]  /*67f0*/  @!P5 IMAD.MOV R10, RZ, RZ, -R10 ;  /* 0x000000ffff0ad224 */ /* 0x000fc400078e0a0a */
[----:B------:R-:W-:Y:S01]  /*6800*/  @!P2 IMAD.IADD R7, R7, 0x1, -R0 ;  /* 0x000000010707a824 */ /* 0x000fe200078e0a00 */
[C---:B------:R-:W-:Y:S01]  /*6810*/  ISETP.GT.U32.AND P2, PT, R0.reuse, R38, PT ;  /* 0x000000260000720c */ /* 0x040fe20003f44070 */
[----:B------:R-:W-:Y:S01]  /*6820*/  @!P3 IMAD.MOV R9, RZ, RZ, -R9 ;  /* 0x000000ffff09b224 */ /* 0x000fe200078e0a09 */
[----:B------:R-:W-:Y:S01]  /*6830*/  ISETP.GT.U32.AND P3, PT, R0, R6, PT ;  /* 0x000000060000720c */ /* 0x000fe20003f64070 */
[----:B------:R-:W-:Y:S04]  /*6840*/  STL [R1+0x104], R10 ;  /* 0x0001040a01007387 */ /* 0x000fe80000100800 */
[----:B------:R0:W-:Y:S01]  /*6850*/  STL [R1+0xfc], R9 ;  /* 0x0000fc0901007387 */ /* 0x0001e20000100800 */
[----:B------:R-:W-:Y:S02]  /*6860*/  @!P4 IMAD.MOV R2, RZ, RZ, -R2 ;  /* 0x000000ffff02c224 */ /* 0x000fe400078e0a02 */
[----:B0-----:R-:W-:-:S04]  /*6870*/  IMAD.MOV.U32 R9, RZ, RZ, R36 ;  /* 0x000000ffff097224 */ /* 0x001fc800078e0024 */
[----:B------:R-:W-:Y:S01]  /*6880*/  @!P6 IMAD.MOV R9, RZ, RZ, -R9 ;  /* 0x000000ffff09e224 */ /* 0x000fe200078e0a09 */
[----:B------:R-:W-:Y:S01]  /*6890*/  STL [R1+0xf8], R2 ;  /* 0x0000f80201007387 */ /* 0x000fe20000100800 */
[--C-:B------:R-:W-:Y:S01]  /*68a0*/  @!P2 IMAD.IADD R38, R38, 0x1, -R0.reuse ;  /* 0x000000012626a824 */ /* 0x100fe200078e0a00 */
[----:B--2---:R-:W-:Y:S01]  /*68b0*/  IABS R5, R56 ;  /* 0x0000003800057213 */ /* 0x004fe20000000000 */
[----:B------:R-:W-:Y:S01]  /*68c0*/  @!P3 IMAD.IADD R6, R6, 0x1, -R0 ;  /* 0x000000010606b824 */ /* 0x000fe200078e0a00 */
[----:B------:R0:W-:Y:S01]  /*68d0*/  STL [R1+0xd0], R9 ;  /* 0x0000d00901007387 */ /* 0x0001e20000100800 */
[----:B------:R-:W-:-:S03]  /*68e0*/  ISETP.GE.AND P2, PT, R56, RZ, PT ;  /* 0x000000ff3800720c */ /* 0x000fc60003f46270 */
[----:B------:R-:W2:Y:S01]  /*68f0*/  LDL.LU R56, [R1+0x470] ;  /* 0x0004700001387983 */ /* 0x000ea20000300800 */
[----:B---3--:R-:W-:Y:S02]  /*6900*/  IABS R35, R59 ;  /* 0x0000003b00237213 */ /* 0x008fe40000000000 */
[----:B------:R-:W-:Y:S02]  /*6910*/  ISETP.GE.AND P3, PT, R59, RZ, PT ;  /* 0x000000ff3b00720c */ /* 0x000fe40003f66270 */
[----:B------:R-:W3:Y:S01]  /*6920*/  LDL.LU R59, [R1+0x474] ;  /* 0x00047400013b7983 */ /* 0x000ee20000300800 */
[----:B------:R-:W-:-:S04]  /*6930*/  IMAD.HI.U32 R39, R4, R5, RZ ;  /* 0x0000000504277227 */ /* 0x000fc800078e00ff */
[----:B------:R-:W-:-:S04]  /*6940*/  IMAD.MOV R39, RZ, RZ, -R39 ;  /* 0x000000ffff277224 */ /* 0x000fc800078e0a27 */
[C---:B------:R-:W-:Y:S01]  /*6950*/  IMAD R5, R0.reuse, R39, R5 ;  /* 0x0000002700057224 */ /* 0x040fe200078e0205 */
[----:B------:R-:W-:-:S04]  /*6960*/  ISETP.GT.U32.AND P5, PT, R0, R7, PT ;  /* 0x000000070000720c */ /* 0x000fc80003fa4070 */
[----:B------:R-:W-:Y:S01]  /*6970*/  ISETP.GT.U32.AND P4, PT, R0, R5, PT ;  /* 0x000000050000720c */ /* 0x000fe20003f84070 */
[----:B0-----:R-:W-:-:S04]  /*6980*/  IMAD.MOV.U32 R9, RZ, RZ, R38 ;  /* 0x000000ffff097224 */ /* 0x001fc800078e0026 */
[----:B------:R-:W-:Y:S02]  /*6990*/  @!P0 IMAD.MOV R9, RZ, RZ, -R9 ;  /* 0x000000ffff098224 */ /* 0x000fe400078e0a09 */
[----:B------:R-:W-:-:S04]  /*69a0*/  IMAD.HI.U32 R37, R4, R35, RZ ;  /* 0x0000002304257227 */ /* 0x000fc800078e00ff */
[--C-:B------:R-:W-:Y:S02]  /*69b0*/  @!P5 IMAD.IADD R7, R7, 0x1, -R0.reuse ;  /* 0x000000010707d824 */ /* 0x100fe400078e0a00 */
[----:B------:R-:W-:Y:S01]  /*69c0*/  @!P4 IMAD.IADD R5, R5, 0x1, -R0 ;  /* 0x000000010505c824 */ /* 0x000fe200078e0a00 */
[----:B------:R-:W-:Y:S01]  /*69d0*/  ISETP.GT.U32.AND P4, PT, R0, R6, PT ;  /* 0x000000060000720c */ /* 0x000fe20003f84070 */
[----:B------:R0:W-:Y:S01]  /*69e0*/  STL [R1+0xd4], R9 ;  /* 0x0000d40901007387 */ /* 0x0001e20000100800 */
[----:B------:R-:W-:Y:S02]  /*69f0*/  ISETP.GE.AND P6, PT, R54, RZ, PT ;  /* 0x000000ff3600720c */ /* 0x000fe40003fc6270 */
[----:B------:R-:W-:Y:S01]  /*6a00*/  ISETP.GT.U32.AND P0, PT, R0, R5, PT ;  /* 0x000000050000720c */ /* 0x000fe20003f04070 */
[----:B------:R-:W-:Y:S01]  /*6a10*/  IMAD.MOV R37, RZ, RZ, -R37 ;  /* 0x000000ffff257224 */ /* 0x000fe200078e0a25 */
[----:B------:R-:W2:Y:S01]  /*6a20*/  LDL.LU R54, [R1+0x478] ;  /* 0x0004780001367983 */ /* 0x000ea20000300800 */
[----:B0-----:R-:W-:-:S02]  /*6a30*/  IMAD.MOV.U32 R9, RZ, RZ, R7 ;  /* 0x000000ffff097224 */ /* 0x001fc400078e0007 */
[----:B------:R-:W-:Y:S02]  /*6a40*/  IMAD R35, R0, R37, R35 ;  /* 0x0000002500237224 */ /* 0x000fe400078e0223 */
[----:B------:R-:W-:Y:S02]  /*6a50*/  @!P1 IMAD.MOV R9, RZ, RZ, -R9 ;  /* 0x000000ffff099224 */ /* 0x000fe400078e0a09 */
[--C-:B------:R-:W-:Y:S01]  /*6a60*/  @!P4 IMAD.IADD R6, R6, 0x1, -R0.reuse ;  /* 0x000000010606c824 */ /* 0x100fe200078e0a00 */
[----:B------:R-:W-:Y:S02]  /*6a70*/  ISETP.GT.U32.AND P5, PT, R0, R35, PT ;  /* 0x000000230000720c */ /* 0x000fe40003fa4070 */
[----:B------:R0:W-:Y:S01]  /*6a80*/  STL [R1+0xec], R9 ;  /* 0x0000ec0901007387 */ /* 0x0001e20000100800 */
[----:B------:R-:W-:Y:S01]  /*6a90*/  @!P0 IMAD.IADD R5, R5, 0x1, -R0 ;  /* 0x0000000105058824 */ /* 0x000fe200078e0a00 */
[----:B------:R-:W-:Y:S02]  /*6aa0*/  IABS R8, R57 ;  /* 0x0000003900087213 */ /* 0x000fe40000000000 */
[----:B------:R-:W-:-:S02]  /*6ab0*/  ISETP.GE.AND P4, PT, R57, RZ, PT ;  /* 0x000000ff3900720c */ /* 0x000fc40003f86270 */
[----:B------:R-:W2:Y:S05]  /*6ac0*/  LDL.LU R57, [R1+0x47c] ;  /* 0x00047c0001397983 */ /* 0x000eaa0000300800 */
[----:B------:R-:W-:-:S05]  /*6ad0*/  @!P5 IMAD.IADD R35, R35, 0x1, -R0 ;  /* 0x000000012323d824 */ /* 0x000fca00078e0a00 */
[----:B------:R-:W-:Y:S01]  /*6ae0*/  ISETP.GT.U32.AND P5, PT, R0, R35, PT ;  /* 0x000000230000720c */ /* 0x000fe20003fa4070 */
[----:B------:R-:W-:-:S04]  /*6af0*/  IMAD.HI.U32 R2, R4, R8, RZ ;  /* 0x0000000804027227 */ /* 0x000fc800078e00ff */
[----:B------:R-:W-:-:S08]  /*6b00*/  @!P6 IMAD.MOV R6, RZ, RZ, -R6 ;  /* 0x000000ffff06e224 */ /* 0x000fd000078e0a06 */
[----:B------:R-:W-:-:S04]  /*6b10*/  @!P5 IMAD.IADD R35, R35, 0x1, -R0 ;  /* 0x000000012323d824 */ /* 0x000fc800078e0a00 */
[----:B0-----:R-:W-:Y:S01]  /*6b20*/  IMAD.MOV.U32 R9, RZ, RZ, R35 ;  /* 0x000000ffff097224 */ /* 0x001fe200078e0023 */
[----:B----4-:R-:W-:Y:S02]  /*6b30*/  IABS R36, R58 ;  /* 0x0000003a00247213 */ /* 0x010fe40000000000 */
[----:B------:R-:W-:Y:S02]  /*6b40*/  ISETP.GE.AND P0, PT, R58, RZ, PT ;  /* 0x000000ff3a00720c */ /* 0x000fe40003f06270 */
[----:B------:R-:W4:Y:S01]  /*6b50*/  LDL.LU R58, [R1+0x480] ;  /* 0x00048000013a7983 */ /* 0x000f220000300800 */
[----:B------:R-:W-:Y:S02]  /*6b60*/  @!P2 IMAD.MOV R5, RZ, RZ, -R5 ;  /* 0x000000ffff05a224 */ /* 0x000fe400078e0a05 */
[----:B------:R-:W-:Y:S01]  /*6b70*/  @!P3 IMAD.MOV R9, RZ, RZ, -R9 ;  /* 0x000000ffff09b224 */ /* 0x000fe200078e0a09 */
[----:B------:R-:W4:Y:S01]  /*6b80*/  LDL.LU R51, [R1+0x484] ;  /* 0x0004840001337983 */ /* 0x000f220000300800 */
[----:B------:R-:W-:-:S03]  /*6b90*/  IMAD.MOV R2, RZ, RZ, -R2 ;  /* 0x000000ffff027224 */ /* 0x000fc600078e0a02 */
[----:B------:R3:W-:Y:S01]  /*6ba0*/  STL [R1+0xd8], R6 ;  /* 0x0000d80601007387 */ /* 0x0007e20000100800 */
[----:B------:R-:W-:-:S03]  /*6bb0*/  IMAD R8, R0, R2, R8 ;  /* 0x0000000200087224 */ /* 0x000fc600078e0208 */
[----:B------:R0:W-:Y:S04]  /*6bc0*/  STL [R1+0xdc], R5 ;  /* 0x0000dc0501007387 */ /* 0x0001e80000100800 */
[----:B------:R-:W-:Y:S04]  /*6bd0*/  STL [R1+0xe8], R9 ;  /* 0x0000e80901007387 */ /* 0x000fe80000100800 */
[----:B------:R-:W4:Y:S01]  /*6be0*/  LDL.LU R52, [R1+0x488] ;  /* 0x0004880001347983 */ /* 0x000f220000300800 */
[----:B------:R-:W-:Y:S02]  /*6bf0*/  ISETP.GT.U32.AND P1, PT, R0, R8, PT ;  /* 0x000000080000720c */ /* 0x000fe40003f24070 */
[----:B------:R-:W-:-:S11]  /*6c00*/  IABS R2, R55 ;  /* 0x0000003700027213 */ /* 0x000fd60000000000 */
[----:B------:R-:W-:Y:S01]  /*6c10*/  @!P1 IMAD.IADD R8, R8, 0x1, -R0 ;  /* 0x0000000108089824 */ /* 0x000fe200078e0a00 */
[----:B------:R-:W-:Y:S02]  /*6c20*/  ISETP.GE.AND P1, PT, R55, RZ, PT ;  /* 0x000000ff3700720c */ /* 0x000fe40003f26270 */
[----:B------:R-:W4:Y:S02]  /*6c30*/  LDL.LU R55, [R1+0x48c] ;  /* 0x00048c0001377983 */ /* 0x000f240000300800 */
[----:B------:R-:W-:-:S13]  /*6c40*/  ISETP.GT.U32.AND P6, PT, R0, R8, PT ;  /* 0x000000080000720c */ /* 0x000fda0003fc4070 */
[----:B------:R-:W-:Y:S01]  /*6c50*/  @!P6 IMAD.IADD R8, R8, 0x1, -R0 ;  /* 0x000000010808e824 */ /* 0x000fe200078e0a00 */
[----:B---3--:R-:W-:Y:S02]  /*6c60*/  IABS R6, R59 ;  /* 0x0000003b00067213 */ /* 0x008fe40000000000 */
[----:B------:R-:W-:Y:S02]  /*6c70*/  ISETP.GE.AND P6, PT, R59, RZ, PT ;  /* 0x000000ff3b00720c */ /* 0x000fe40003fc6270 */
[----:B------:R-:W3:Y:S01]  /*6c80*/  LDL.LU R59, [R1+0x490] ;  /* 0x00049000013b7983 */ /* 0x000ee20000300800 */
[----:B------:R-:W-:-:S04]  /*6c90*/  IMAD.HI.U32 R37, R4, R36, RZ ;  /* 0x0000002404257227 */ /* 0x000fc800078e00ff */
[----:B------:R-:W-:Y:S02]  /*6ca0*/  IMAD.MOV.U32 R7, RZ, RZ, R2 ;  /* 0x000000ffff077224 */ /* 0x000fe400078e0002 */
[----:B------:R-:W-:Y:S02]  /*6cb0*/  IMAD.MOV R2, RZ, RZ, -R37 ;  /* 0x000000ffff027224 */ /* 0x000fe400078e0a25 */
[----:B------:R-:W-:-:S04]  /*6cc0*/  IMAD.HI.U32 R37, R4, R7, RZ ;  /* 0x0000000704257227 */ /* 0x000fc800078e00ff */
[----:B------:R-:W-:Y:S02]  /*6cd0*/  IMAD R36, R0, R2, R36 ;  /* 0x0000000200247224 */ /* 0x000fe400078e0224 */
[----:B------:R-:W-:-:S03]  /*6ce0*/  IMAD.MOV R37, RZ, RZ, -R37 ;  /* 0x000000ffff257224 */ /* 0x000fc600078e0a25 */
[C---:B------:R-:W-:Y:S01]  /*6cf0*/  ISETP.GT.U32.AND P5, PT, R0.reuse, R36, PT ;  /* 0x000000240000720c */ /* 0x040fe20003fa4070 */
[----:B------:R-:W-:Y:S01]  /*6d00*/  IMAD R7, R0, R37, R7 ;  /* 0x0000002500077224 */ /* 0x000fe200078e0207 */
[----:B--2---:R-:W-:-:S04]  /*6d10*/  IABS R2, R56 ;  /* 0x0000003800027213 */ /* 0x004fc80000000000 */
[----:B------:R-:W-:Y:S01]  /*6d20*/  ISETP.GT.U32.AND P2, PT, R0, R7, PT ;  /* 0x000000070000720c */ /* 0x000fe20003f44070 */
[----:B------:R-:W-:Y:S01]  /*6d30*/  IMAD.HI.U32 R35, R4, R2, RZ ;  /* 0x0000000204237227 */ /* 0x000fe200078e00ff */
[----:B0-----:R-:W-:-:S05]  /*6d40*/  IABS R5, R54 ;  /* 0x0000003600057213 */ /* 0x001fca0000000000 */
[----:B------:R-:W-:Y:S02]  /*6d50*/  @!P5 IMAD.IADD R36, R36, 0x1, -R0 ;  /* 0x000000012424d824 */ /* 0x000fe400078e0a00 */
[----:B------:R-:W-:Y:S02]  /*6d60*/  IMAD.MOV R35, RZ, RZ, -R35 ;  /* 0x000000ffff237224 */ /* 0x000fe400078e0a23 */
[----:B------:R-:W-:Y:S01]  /*6d70*/  IMAD.HI.U32 R37, R4, R5, RZ ;  /* 0x0000000504257227 */ /* 0x000fe200078e00ff */
[----:B------:R-:W-:-:S03]  /*6d80*/  ISETP.GT.U32.AND P5, PT, R0, R36, PT ;  /* 0x000000240000720c */ /* 0x000fc60003fa4070 */
[----:B------:R-:W-:Y:S02]  /*6d90*/  IMAD R2, R0, R35, R2 ;  /* 0x0000002300027224 */ /* 0x000fe400078e0202 */
[----:B------:R-:W-:Y:S02]  /*6da0*/  @!P2 IMAD.IADD R7, R7, 0x1, -R0 ;  /* 0x000000010707a824 */ /* 0x000fe400078e0a00 */
[----:B------:R-:W-:-:S03]  /*6db0*/  IMAD.MOV R37, RZ, RZ, -R37 ;  /* 0x000000ffff257224 */ /* 0x000fc600078e0a25 */
[C---:B------:R-:W-:Y:S01]  /*6dc0*/  ISETP.GT.U32.AND P2, PT, R0.reuse, R7, PT ;  /* 0x000000070000720c */ /* 0x040fe20003f44070 */
[----:B------:R-:W-:Y:S02]  /*6dd0*/  IMAD R5, R0, R37, R5 ;  /* 0x0000002500057224 */ /* 0x000fe400078e0205 */
[----:B------:R-:W-:Y:S01]  /*6de0*/  @!P4 IMAD.MOV R8, RZ, RZ, -R8 ;  /* 0x000000ffff08c224 */ /* 0x000fe200078e0a08 */
[----:B------:R-:W-:Y:S01]  /*6df0*/  ISETP.GE.AND P3, PT, R56, RZ, PT ;  /* 0x000000ff3800720c */ /* 0x000fe20003f66270 */
[----:B------:R-:W-:Y:S01]  /*6e00*/  @!P5 IMAD.IADD R36, R36, 0x1, -R0 ;  /* 0x000000012424d824 */ /* 0x000fe200078e0a00 */
[----:B------:R-:W2:Y:S01]  /*6e10*/  LDL.LU R56, [R1+0x494] ;  /* 0x0004940001387983 */ /* 0x000ea20000300800 */
[----:B------:R-:W-:-:S05]  /*6e20*/  IABS R35, R57 ;  /* 0x0000003900237213 */ /* 0x000fca0000000000 */
[C---:B------:R-:W-:Y:S01]  /*6e30*/  IMAD.HI.U32 R37, R4.reuse, R35, RZ ;  /* 0x0000002304257227 */ /* 0x040fe200078e00ff */
[----:B------:R0:W-:Y:S03]  /*6e40*/  STL [R1+0xb4], R8 ;  /* 0x0000b40801007387 */ /* 0x0001e60000100800 */
[----:B------:R-:W-:Y:S02]  /*6e50*/  IMAD.MOV R37, RZ, RZ, -R37 ;  /* 0x000000ffff257224 */ /* 0x000fe400078e0a25 */
[----:B------:R-:W-:-:S04]  /*6e60*/  IMAD.HI.U32 R38, R4, R6, RZ ;  /* 0x0000000604267227 */ /* 0x000fc800078e00ff */
[C---:B------:R-:W-:Y:S02]  /*6e70*/  IMAD R35, R0.reuse, R37, R35 ;  /* 0x0000002500237224 */ /* 0x040fe400078e0223 */
[----:B0-----:R-:W-:Y:S01]  /*6e80*/  IMAD.MOV.U32 R8, RZ, RZ, R36 ;  /* 0x000000ffff087224 */ /* 0x001fe200078e0024 */
[C---:B------:R-:W-:Y:S01]  /*6e90*/  ISETP.GT.U32.AND P5, PT, R0.reuse, R2, PT ;  /* 0x000000020000720c */ /* 0x040fe20003fa4070 */
[----:B------:R-:W-:Y:S02]  /*6ea0*/  @!P2 IMAD.IADD R7, R7, 0x1, -R0 ;  /* 0x000000010707a824 */ /* 0x000fe400078e0a00 */
[----:B------:R-:W-:Y:S01]  /*6eb0*/  @!P0 IMAD.MOV R8, RZ, RZ, -R8 ;  /* 0x000000ffff088224 */ /* 0x000fe200078e0a08 */
[----:B------:R-:W-:Y:S01]  /*6ec0*/  ISETP.GT.U32.AND P0, PT, R0, R35, PT ;  /* 0x000000230000720c */ /* 0x000fe20003f04070 */
[----:B------:R-:W-:Y:S02]  /*6ed0*/  IMAD.MOV R38, RZ, RZ, -R38 ;  /* 0x000000ffff267224 */ /* 0x000fe400078e0a26 */
[----:B------:R-:W-:-:S02]  /*6ee0*/  @!P1 IMAD.MOV R7, RZ, RZ, -R7 ;  /* 0x000000ffff079224 */ /* 0x000fc400078e0a07 */
[C---:B------:R-:W-:Y:S01]  /*6ef0*/  IMAD R6, R0.reuse, R38, R6 ;  /* 0x0000002600067224 */ /* 0x040fe200078e0206 */
[----:B------:R-:W-:Y:S04]  /*6f00*/  STL [R1+0xb0], R8 ;  /* 0x0000b00801007387 */ /* 0x000fe80000100800 */
[----:B------:R-:W-:Y:S01]  /*6f10*/  ISETP.GT.U32.AND P2, PT, R0, R6, PT ;  /* 0x000000060000720c */ /* 0x000fe20003f44070 */
[--C-:B------:R-:W-:Y:S01]  /*6f20*/  @!P5 IMAD.IADD R2, R2, 0x1, -R0.reuse ;  /* 0x000000010202d824 */ /* 0x100fe200078e0a00 */
[----:B------:R-:W-:Y:S01]  /*6f30*/  ISETP.GT.U32.AND P5, PT, R0, R5, PT ;  /* 0x000000050000720c */ /* 0x000fe20003fa4070 */
[----:B------:R-:W-:Y:S01]  /*6f40*/  @!P0 IMAD.IADD R35, R35, 0x1, -R0 ;  /* 0x0000000123238824 */ /* 0x000fe200078e0a00 */
[----:B----4-:R-:W-:-:S05]  /*6f50*/  IABS R44, R58 ;  /* 0x0000003a002c7213 */ /* 0x010fca0000000000 */
[----:B------:R-:W-:-:S04]  /*6f60*/  IMAD.HI.U32 R40, R4, R44, RZ ;  /* 0x0000002c04287227 */ /* 0x000fc800078e00ff */
[----:B------:R-:W-:-:S04]  /*6f70*/  IMAD.MOV R40, RZ, RZ, -R40 ;  /* 0x000000ffff287224 */ /* 0x000fc800078e0a28 */
[----:B------:R-:W-:-:S05]  /*6f80*/  IMAD R44, R0, R40, R44 ;  /* 0x00000028002c7224 */ /* 0x000fca00078e022c */
[----:B------:R-:W-:Y:S01]  /*6f90*/  ISETP.GT.U32.AND P1, PT, R0, R44, PT ;  /* 0x0000002c0000720c */ /* 0x000fe20003f24070 */
[----:B------:R0:W-:Y:S01]  /*6fa0*/  STL [R1+0xac], R7 ;  /* 0x0000ac0701007387 */ /* 0x0001e20000100800 */
[----:B------:R-:W-:-:S03]  /*6fb0*/  ISETP.GE.AND P0, PT, R57, RZ, PT ;  /* 0x000000ff3900720c */ /* 0x000fc60003f06270 */
[----:B------:R-:W4:Y:S01]  /*6fc0*/  LDL.LU R57, [R1+0x498] ;  /* 0x0004980001397983 */ /* 0x000f220000300800 */
[----:B------:R-:W-:-:S07]  /*6fd0*/  @!P2 IMAD.IADD R6, R6, 0x1, -R0 ;  /* 0x000000010606a824 */ /* 0x000fce00078e0a00 */
[--C-:B------:R-:W-:Y:S01]  /*6fe0*/  @!P1 IMAD.IADD R44, R44, 0x1, -R0.reuse ;  /* 0x000000012c2c9824 */ /* 0x100fe200078e0a00 */
[----:B------:R-:W-:Y:S02]  /*6ff0*/  ISETP.GE.AND P1, PT, R58, RZ, PT ;  /* 0x000000ff3a00720c */ /* 0x000fe40003f26270 */
[----:B------:R-:W4:Y:S01]  /*7000*/  LDL.LU R58, [R1+0x49c] ;  /* 0x00049c00013a7983 */ /* 0x000f220000300800 */
[C---:B------:R-:W-:Y:S01]  /*7010*/  ISETP.GT.U32.AND P2, PT, R0.reuse, R2, PT ;  /* 0x000000020000720c */ /* 0x040fe20003f44070 */
[----:B------:R-:W-:Y:S01]  /*7020*/  @!P5 IMAD.IADD R5, R5, 0x1, -R0 ;  /* 0x000000010505d824 */ /* 0x000fe200078e0a00 */
[----:B------:R-:W-:Y:S01]  /*7030*/  IABS R37, R52 ;  /* 0x0000003400257213 */ /* 0x000fe20000000000 */
[----:B------:R-:W4:Y:S03]  /*7040*/  LDL.LU R50, [R1+0x4a0] ;  /* 0x0004a00001327983 */ /* 0x000f260000300800 */
[----:B------:R-:W-:Y:S01]  /*7050*/  ISETP.GT.U32.AND P4, PT, R0, R5, PT ;  /* 0x000000050000720c */ /* 0x000fe20003f84070 */
[----:B------:R-:W-:-:S06]  /*7060*/  IMAD.HI.U32 R42, R4, R37, RZ ;  /* 0x00000025042a7227 */ /* 0x000fcc00078e00ff */
[----:B------:R-:W-:Y:S01]  /*7070*/  @!P2 IMAD.IADD R2, R2, 0x1, -R0 ;  /* 0x000000010202a824 */ /* 0x000fe200078e0a00 */
[C---:B------:R-:W-:Y:S01]  /*7080*/  ISETP.GT.U32.AND P5, PT, R0.reuse, R6, PT ;  /* 0x000000060000720c */ /* 0x040fe20003fa4070 */
[----:B------:R-:W-:Y:S01]  /*7090*/  IMAD.MOV R42, RZ, RZ, -R42 ;  /* 0x000000ffff2a7224 */ /* 0x000fe200078e0a2a */
[----:B------:R-:W4:Y:S01]  /*70a0*/  LDL.LU R53, [R1+0x4a4] ;  /* 0x0004a40001357983 */ /* 0x000f220000300800 */
[----:B------:R-:W-:Y:S02]  /*70b0*/  @!P3 IMAD.MOV R2, RZ, RZ, -R2 ;  /* 0x000000ffff02b224 */ /* 0x000fe400078e0a02 */
[C---:B------:R-:W-:Y:S02]  /*70c0*/  IMAD R42, R0.reuse, R42, R37 ;  /* 0x0000002a002a7224 */ /* 0x040fe400078e0225 */
[----:B------:R-:W-:Y:S01]  /*70d0*/  @!P4 IMAD.IADD R5, R5, 0x1, -R0 ;  /* 0x000000010505c824 */ /* 0x000fe200078e0a00 */
[----:B------:R-:W-:Y:S01]  /*70e0*/  IABS R38, R55 ;  /* 0x0000003700267213 */ /* 0x000fe20000000000 */
[----:B------:R1:W-:Y:S01]  /*70f0*/  STL [R1+0x9c], R2 ;  /* 0x00009c0201007387 */ /* 0x0003e20000100800 */
[----:B------:R-:W-:-:S02]  /*7100*/  ISETP.GT.U32.AND P4, PT, R0, R42, PT ;  /* 0x0000002a0000720c */ /* 0x000fc40003f84070 */
[----:B------:R-:W-:Y:S02]  /*7110*/  ISETP.GE.AND P2, PT, R54, RZ, PT ;  /* 0x000000ff3600720c */ /* 0x000fe40003f46270 */
[----:B------:R-:W4:Y:S01]  /*7120*/  LDL.LU R54, [R1+0x4a8] ;  /* 0x0004a80001367983 */ /* 0x000f220000300800 */
[----:B0-----:R-:W-:-:S04]  /*7130*/  IMAD.HI.U32 R7, R4, R38, RZ ;  /* 0x0000002604077227 */ /* 0x001fc800078e00ff */
[----:B------:R-:W-:Y:S02]  /*7140*/  IMAD.MOV R7, RZ, RZ, -R7 ;  /* 0x000000ffff077224 */ /* 0x000fe400078e0a07 */
[--C-:B------:R-:W-:Y:S02]  /*7150*/  @!P5 IMAD.IADD R6, R6, 0x1, -R0.reuse ;  /* 0x000000010606d824 */ /* 0x100fe400078e0a00 */
[----:B------:R-:W-:Y:S02]  /*7160*/  @!P4 IMAD.IADD R42, R42, 0x1, -R0 ;  /* 0x000000012a2ac824 */ /* 0x000fe400078e0a00 */
[C---:B------:R-:W-:Y:S02]  /*7170*/  IMAD R7, R0.reuse, R7, R38 ;  /* 0x0000000700077224 */ /* 0x040fe400078e0226 */
[----:B-1----:R-:W-:Y:S02]  /*7180*/  IMAD.MOV.U32 R2, RZ, RZ, R5 ;  /* 0x000000ffff027224 */ /* 0x002fe400078e0005 */
[----:B------:R-:W-:Y:S01]  /*7190*/  @!P6 IMAD.MOV R6, RZ, RZ, -R6 ;  /* 0x000000ffff06e224 */ /* 0x000fe200078e0a06 */
[C---:B------:R-:W-:Y:S01]  /*71a0*/  ISETP.GT.U32.AND P6, PT, R0.reuse, R42, PT ;  /* 0x0000002a0000720c */ /* 0x040fe20003fc4070 */
[----:B------:R-:W-:Y:S01]  /*71b0*/  @!P2 IMAD.MOV R2, RZ, RZ, -R2 ;  /* 0x000000ffff02a224 */ /* 0x000fe200078e0a02 */
[----:B------:R-:W-:-:S02]  /*71c0*/  ISETP.GT.U32.AND P2, PT, R0, R7, PT ;  /* 0x000000070000720c */ /* 0x000fc40003f44070 */
[----:B------:R-:W-:Y:S04]  /*71d0*/  STL [R1+0x98], R6 ;  /* 0x0000980601007387 */ /* 0x000fe80000100800 */
[----:B------:R0:W-:Y:S05]  /*71e0*/  STL [R1+0x94], R2 ;  /* 0x0000940201007387 */ /* 0x0001ea0000100800 */
[--C-:B------:R-:W-:Y:S01]  /*71f0*/  @!P6 IMAD.IADD R42, R42, 0x1, -R0.reuse ;  /* 0x000000012a2ae824 */ /* 0x100fe200078e0a00 */
[----:B------:R-:W-:Y:S01]  /*7200*/  ISETP.GE.AND P6, PT, R55, RZ, PT ;  /* 0x000000ff3700720c */ /* 0x000fe20003fc6270 */
[----:B------:R-:W-:Y:S01]  /*7210*/  @!P2 IMAD.IADD R7, R7, 0x1, -R0 ;  /* 0x000000010707a824 */ /* 0x000fe200078e0a00 */
[----:B------:R-:W4:Y:S01]  /*7220*/  LDL.LU R55, [R1+0x4ac] ;  /* 0x0004ac0001377983 */ /* 0x000f220000300800 */
[----:B---3--:R-:W-:-:S02]  /*7230*/  IABS R8, R59 ;  /* 0x0000003b00087213 */ /* 0x008fc40000000000 */
[----:B------:R-:W-:Y:S02]  /*7240*/  ISETP.GE.AND P2, PT, R59, RZ, PT ;  /* 0x000000ff3b00720c */ /* 0x000fe40003f46270 */
[----:B------:R-:W3:Y:S01]  /*7250*/  LDL.LU R59, [R1+0x4b0] ;  /* 0x0004b000013b7983 */ /* 0x000ee20000300800 */
[----:B------:R-:W-:-:S05]  /*7260*/  IABS R43, R51 ;  /* 0x00000033002b7213 */ /* 0x000fca0000000000 */
[----:B------:R-:W-:-:S04]  /*7270*/  IMAD.HI.U32 R39, R4, R43, RZ ;  /* 0x0000002b04277227 */ /* 0x000fc800078e00ff */
[----:B------:R-:W-:-:S04]  /*7280*/  IMAD.MOV R39, RZ, RZ, -R39 ;  /* 0x000000ffff277224 */ /* 0x000fc800078e0a27 */
[----:B------:R-:W-:-:S05]  /*7290*/  IMAD R43, R0, R39, R43 ;  /* 0x00000027002b7224 */ /* 0x000fca00078e022b */
[C---:B------:R-:W-:Y:S02]  /*72a0*/  ISETP.GT.U32.AND P5, PT, R0.reuse, R43, PT ;  /* 0x0000002b0000720c */ /* 0x040fe40003fa4070 */
[----:B------:R-:W-:Y:S01]  /*72b0*/  ISETP.GT.U32.AND P3, PT, R0, R44, PT ;  /* 0x0000002c0000720c */ /* 0x000fe20003f64070 */
[----:B------:R-:W-:-:S10]  /*72c0*/  IMAD.HI.U32 R36, R4, R8, RZ ;  /* 0x0000000804247227 */ /* 0x000fd400078e00ff */
[----:B------:R-:W-:Y:S01]  /*72d0*/  @!P5 IMAD.IADD R43, R43, 0x1, -R0 ;  /* 0x000000012b2bd824 */ /* 0x000fe200078e0a00 */
[----:B------:R-:W-:-:S04]  /*72e0*/  ISETP.GT.U32.AND P5, PT, R0, R35, PT ;  /* 0x000000230000720c */ /* 0x000fc80003fa4070 */
[----:B------:R-:W-:Y:S01]  /*72f0*/  ISETP.GT.U32.AND P4, PT, R0, R43, PT ;  /* 0x0000002b0000720c */ /* 0x000fe20003f84070 */
[----:B------:R-:W-:Y:S02]  /*7300*/  IMAD.MOV R36, RZ, RZ, -R36 ;  /* 0x000000ffff247224 */ /* 0x000fe400078e0a24 */
[----:B------:R-:W-:Y:S02]  /*7310*/  @!P3 IMAD.IADD R44, R44, 0x1, -R0 ;  /* 0x000000012c2cb824 */ /* 0x000fe400078e0a00 */
[----:B------:R-:W-:Y:S01]  /*7320*/  IMAD R5, R0, R36, R8 ;  /* 0x0000002400057224 */ /* 0x000fe200078e0208 */
[----:B--2---:R-:W-:-:S03]  /*7330*/  IABS R37, R56 ;  /* 0x0000003800257213 */ /* 0x004fc60000000000 */
[----:B------:R-:W-:-:S04]  /*7340*/  @!P5 IMAD.IADD R35, R35, 0x1, -R0 ;  /* 0x000000012323d824 */ /* 0x000fc800078e0a00 */
[----:B------:R-:W-:Y:S01]  /*7350*/  @!P4 IMAD.IADD R43, R43, 0x1, -R0 ;  /* 0x000000012b2bc824 */ /* 0x000fe200078e0a00 */
[----:B------:R-:W-:Y:S01]  /*7360*/  ISETP.GT.U32.AND P4, PT, R0, R5, PT ;  /* 0x000000050000720c */ /* 0x000fe20003f84070 */
[----:B0-----:R-:W-:Y:S01]  /*7370*/  IMAD.HI.U32 R2, R4, R37, RZ ;  /* 0x0000002504027227 */ /* 0x001fe200078e00ff */
[----:B------:R-:W-:Y:S02]  /*7380*/  ISETP.GE.AND P5, PT, R51, RZ, PT ;  /* 0x000000ff3300720c */ /* 0x000fe40003fa6270 */
[----:B------:R-:W-:Y:S01]  /*7390*/  ISETP.GE.AND P3, PT, R52, RZ, PT ;  /* 0x000000ff3400720c */ /* 0x000fe20003f66270 */
[----:B------:R-:W-:Y:S02]  /*73a0*/  IMAD.MOV.U32 R9, RZ, RZ, R44 ;  /* 0x000000ffff097224 */ /* 0x000fe400078e002c */
[----:B------:R-:W-:Y:S02]  /*73b0*/  IMAD.MOV R2, RZ, RZ, -R2 ;  /* 0x000000ffff027224 */ /* 0x000fe400078e0a02 */
[----:B------:R-:W-:-:S02]  /*73c0*/  @!P1 IMAD.MOV R9, RZ, RZ, -R9 ;  /* 0x000000ffff099224 */ /* 0x000fc400078e0a09 */
[C---:B------:R-:W-:Y:S02]  /*73d0*/  IMAD R2, R0.reuse, R2, R37 ;  /* 0x0000000200027224 */ /* 0x040fe400078e0225 */
[----:B------:R-:W-:Y:S01]  /*73e0*/  IMAD.MOV.U32 R10, RZ, RZ, R43 ;  /* 0x000000ffff0a7224 */ /* 0x000fe200078e002b */
[----:B------:R0:W-:Y:S01]  /*73f0*/  STL [R1+0x44], R9 ;  /* 0x0000440901007387 */ /* 0x0001e20000100800 */
[----:B------:R-:W-:Y:S01]  /*7400*/  @!P4 IMAD.IADD R5, R5, 0x1, -R0 ;  /* 0x000000010505c824 */ /* 0x000fe200078e0a00 */
[----:B------:R-:W-:Y:S01]  /*7410*/  ISETP.GT.U32.AND P4, PT, R0, R2, PT ;  /* 0x000000020000720c */ /* 0x000fe20003f84070 */
[----:B------:R-:W-:Y:S02]  /*7420*/  @!P5 IMAD.MOV R10, RZ, RZ, -R10 ;  /* 0x000000ffff0ad224 */ /* 0x000fe400078e0a0a */
[----:B0-----:R-:W-:-:S04]  /*7430*/  IMAD.MOV.U32 R9, RZ, RZ, R42 ;  /* 0x000000ffff097224 */ /* 0x001fc800078e002a */
[----:B------:R-:W-:Y:S01]  /*7440*/  @!P3 IMAD.MOV R9, RZ, RZ, -R9 ;  /* 0x000000ffff09b224 */ /* 0x000fe200078e0a09 */
[----:B------:R-:W-:Y:S01]  /*7450*/  STL [R1+0x48], R10 ;  /* 0x0000480a01007387 */ /* 0x000fe20000100800 */
[----:B------:R-:W-:-:S03]  /*7460*/  @!P0 IMAD.MOV R35, RZ, RZ, -R35 ;  /* 0x000000ffff238224 */ /* 0x000fc600078e0a23 */
[----:B------:R-:W-:Y:S01]  /*7470*/  STL [R1+0x4c], R9 ;  /* 0x00004c0901007387 */ /* 0x000fe20000100800 */
[----:B------:R-:W-:-:S03]  /*7480*/  ISETP.GT.U32.AND P0, PT, R0, R7, PT ;  /* 0x000000070000720c */ /* 0x000fc60003f04070 */
[----:B------:R-:W2:Y:S01]  /*7490*/  LDL.LU R51, [R1+0x4b4] ;  /* 0x0004b40001337983 */ /* 0x000ea20000300800 */
[----:B------:R-:W-:-:S05]  /*74a0*/  @!P4 IMAD.IADD R2, R2, 0x1, -R0 ;  /* 0x000000010202c824 */ /* 0x000fca00078e0a00 */
[----:B------:R-:W-:-:S04]  /*74b0*/  ISETP.GT.U32.AND P1, PT, R0, R2, PT ;  /* 0x000000020000720c */ /* 0x000fc80003f24070 */
[----:B------:R-:W-:Y:S01]  /*74c0*/  @!P0 IMAD.IADD R7, R7, 0x1, -R0 ;  /* 0x0000000107078824 */ /* 0x000fe200078e0a00 */
[----:B------:R-:W-:Y:S02]  /*74d0*/  ISETP.GE.AND P3, PT, R56, RZ, PT ;  /* 0x000000ff3800720c */ /* 0x000fe40003f66270 */
[----:B------:R-:W2:Y:S01]  /*74e0*/  LDL.LU R56, [R1+0x4b8] ;  /* 0x0004b80001387983 */ /* 0x000ea20000300800 */
[----:B------:R-:W-:-:S05]  /*74f0*/  @!P6 IMAD.MOV R7, RZ, RZ, -R7 ;  /* 0x000000ffff07e224 */ /* 0x000fca00078e0a07 */
[----:B------:R-:W-:Y:S01]  /*7500*/  @!P1 IMAD.IADD R2, R2, 0x1, -R0 ;  /* 0x0000000102029824 */ /* 0x000fe200078e0a00 */
[----:B----4-:R-:W-:-:S05]  /*7510*/  IABS R6, R57 ;  /* 0x0000003900067213 */ /* 0x010fca0000000000 */
[----:B------:R-:W-:Y:S01]  /*7520*/  IMAD.HI.U32 R8, R4, R6, RZ ;  /* 0x0000000604087227 */ /* 0x000fe200078e00ff */
[----:B------:R-:W-:-:S03]  /*7530*/  IABS R36, R58 ;  /* 0x0000003a00247213 */ /* 0x000fc60000000000 */
[----:B------:R-:W-:Y:S02]  /*7540*/  IMAD.MOV R8, RZ, RZ, -R8 ;  /* 0x000000ffff087224 */ /* 0x000fe400078e0a08 */
[----:B------:R-:W-:-:S04]  /*7550*/  IMAD.HI.U32 R41, R4, R36, RZ ;  /* 0x0000002404297227 */ /* 0x000fc800078e00ff */
[----:B------:R-:W-:Y:S02]  /*7560*/  IMAD R6, R0, R8, R6 ;  /* 0x0000000800067224 */ /* 0x000fe400078e0206 */
[----:B------:R-:W-:-:S03]  /*7570*/  IMAD.MOV R41, RZ, RZ, -R41 ;  /* 0x000000ffff297224 */ /* 0x000fc600078e0a29 */
[C---:B------:R-:W-:Y:S01]  /*7580*/  ISETP.GT.U32.AND P5, PT, R0.reuse, R6, PT ;  /* 0x000000060000720c */ /* 0x040fe20003fa4070 */
[----:B------:R-:W-:Y:S01]  /*7590*/  IMAD R36, R0, R41, R36 ;  /* 0x0000002900247224 */ /* 0x000fe200078e0224 */
[----:B------:R-:W-:-:S04]  /*75a0*/  IABS R37, R50 ;  /* 0x0000003200257213 */ /* 0x000fc80000000000 */
[----:B------:R-:W-:Y:S01]  /*75b0*/  ISETP.GT.U32.AND P0, PT, R0, R36, PT ;  /* 0x000000240000720c */ /* 0x000fe20003f04070 */
[----:B------:R-:W-:Y:S01]  /*75c0*/  IMAD.HI.U32 R40, R4, R37, RZ ;  /* 0x0000002504287227 */ /* 0x000fe200078e00ff */
[----:B------:R-:W-:Y:S02]  /*75d0*/  ISETP.GE.AND P1, PT, R57, RZ, PT ;  /* 0x000000ff3900720c */ /* 0x000fe40003f26270 */
[----:B------:R-:W4:Y:S01]  /*75e0*/  LDL.LU R57, [R1+0x4bc] ;  /* 0x0004bc0001397983 */ /* 0x000f220000300800 */
[----:B------:R-:W-:Y:S02]  /*75f0*/  IMAD.MOV R40, RZ, RZ, -R40 ;  /* 0x000000ffff287224 */ /* 0x000fe400078e0a28 */
[----:B------:R-:W-:Y:S01]  /*7600*/  @!P5 IMAD.IADD R6, R6, 0x1, -R0 ;  /* 0x000000010606d824 */ /* 0x000fe200078e0a00 */
[----:B------:R-:W-:Y:S01]  /*7610*/  ISETP.GE.AND P5, PT, R58, RZ, PT ;  /* 0x000000ff3a00720c */ /* 0x000fe20003fa6270 */
[----:B------:R-:W-:Y:S01]  /*7620*/  STL [R1+0x50], R7 ;  /* 0x0000500701007387 */ /* 0x000fe20000100800 */
[----:B------:R-:W-:-:S03]  /*7630*/  IABS R39, R54 ;  /* 0x0000003600277213 */ /* 0x000fc60000000000 */
[----:B------:R-:W4:Y:S01]  /*7640*/  LDL.LU R58, [R1+0x4c0] ;  /* 0x0004c000013a7983 */ /* 0x000f220000300800 */
[----:B------:R-:W-:Y:S01]  /*7650*/  @!P0 IMAD.IADD R36, R36, 0x1, -R0 ;  /* 0x0000000124248824 */ /* 0x000fe200078e0a00 */
[C---:B------:R-:W-:Y:S01]  /*7660*/  ISETP.GT.U32.AND P0, PT, R0.reuse, R6, PT ;  /* 0x000000060000720c */ /* 0x040fe20003f04070 */
[----:B------:R-:W-:Y:S01]  /*7670*/  IMAD R37, R0, R40, R37 ;  /* 0x0000002800257224 */ /* 0x000fe200078e0225 */
[----:B------:R-:W4:Y:S01]  /*7680*/  LDL.LU R52, [R1+0x4c4] ;  /* 0x0004c40001347983 */ /* 0x000f220000300800 */
[----:B------:R-:W-:-:S04]  /*7690*/  IMAD.HI.U32 R40, R4, R39, RZ ;  /* 0x0000002704287227 */ /* 0x000fc800078e00ff */
[----:B------:R-:W-:Y:S01]  /*76a0*/  IMAD.MOV R40, RZ, RZ, -R40 ;  /* 0x000000ffff287224 */ /* 0x000fe200078e0a28 */
[----:B------:R-:W-:-:S03]  /*76b0*/  ISETP.GT.U32.AND P4, PT, R0, R5, PT ;  /* 0x000000050000720c */ /* 0x000fc60003f84070 */
[----:B------:R-:W-:Y:S02]  /*76c0*/  IMAD R39, R0, R40, R39 ;  /* 0x0000002800277224 */ /* 0x000fe400078e0227 */
[----:B------:R-:W-:-:S03]  /*76d0*/  @!P0 IMAD.IADD R6, R6, 0x1, -R0 ;  /* 0x0000000106068824 */ /* 0x000fc600078e0a00 */
[----:B------:R-:W-:-:S05]  /*76e0*/  ISETP.GT.U32.AND P0, PT, R0, R39, PT ;  /* 0x000000270000720c */ /* 0x000fca0003f04070 */
[----:B------:R-:W-:Y:S01]  /*76f0*/  @!P4 IMAD.IADD R5, R5, 0x1, -R0 ;  /* 0x000000010505c824 */ /* 0x000fe200078e0a00 */
[----:B------:R-:W-:Y:S01]  /*7700*/  ISETP.GT.U32.AND P4, PT, R0, R37, PT ;  /* 0x000000250000720c */ /* 0x000fe20003f84070 */
[----:B------:R-:W-:Y:S01]  /*7710*/  @!P3 IMAD.MOV R2, RZ, RZ, -R2 ;  /* 0x000000ffff02b224 */ /* 0x000fe200078e0a02 */
[----:B------:R-:W-:Y:S01]  /*7720*/  IABS R38, R53 ;  /* 0x0000003500267213 */ /* 0x000fe20000000000 */
[----:B------:R-:W-:-:S04]  /*7730*/  @!P2 IMAD.MOV R5, RZ, RZ, -R5 ;  /* 0x000000ffff05a224 */ /* 0x000fc800078e0a05 */
[----:B------:R-:W-:Y:S01]  /*7740*/  @!P0 IMAD.IADD R39, R39, 0x1, -R0 ;  /* 0x0000000127278824 */ /* 0x000fe200078e0a00 */
[----:B------:R-:W-:Y:S01]  /*7750*/  STL [R1+0x54], R5 ;  /* 0x0000540501007387 */ /* 0x000fe20000100800 */
[----:B------:R-:W-:-:S03]  /*7760*/  IMAD.HI.U32 R8, R4, R38, RZ ;  /* 0x0000002604087227 */ /* 0x000fc600078e00ff */
[----:B------:R0:W-:Y:S01]  /*7770*/  STL [R1+0x58], R2 ;  /* 0x0000580201007387 */ /* 0x0001e20000100800 */
[C---:B------:R-:W-:Y:S01]  /*7780*/  ISETP.GT.U32.AND P0, PT, R0.reuse, R39, PT ;  /* 0x000000270000720c */ /* 0x040fe20003f04070 */
[----:B------:R-:W-:Y:S02]  /*7790*/  IMAD.MOV R8, RZ, RZ, -R8 ;  /* 0x000000ffff087224 */ /* 0x000fe400078e0a08 */
[----:B------:R-:W-:Y:S02]  /*77a0*/  @!P4 IMAD.IADD R37, R37, 0x1, -R0 ;  /* 0x000000012525c824 */ /* 0x000fe400078e0a00 */
[C---:B------:R-:W-:Y:S01]  /*77b0*/  IMAD R38, R0.reuse, R8, R38 ;  /* 0x0000000800267224 */ /* 0x040fe200078e0226 */
[C---:B------:R-:W-:Y:S02]  /*77c0*/  ISETP.GT.U32.AND P4, PT, R0.reuse, R36, PT ;  /* 0x000000240000720c */ /* 0x040fe40003f84070 */
[C---:B------:R-:W-:Y:S02]  /*77d0*/  ISETP.GT.U32.AND P6, PT, R0.reuse, R37, PT ;  /* 0x000000250000720c */ /* 0x040fe40003fc4070 */
[----:B------:R-:W-:-:S03]  /*77e0*/  ISETP.GT.U32.AND P2, PT, R0, R38, PT ;  /* 0x000000260000720c */ /* 0x000fc60003f44070 */
[----:B------:R-:W-:Y:S02]  /*77f0*/  @!P0 IMAD.IADD R39, R39, 0x1, -R0 ;  /* 0x0000000127278824 */ /* 0x000fe400078e0a00 */
[----:B------:R-:W-:-:S04]  /*7800*/  @!P1 IMAD.MOV R6, RZ, RZ, -R6 ;  /* 0x000000ffff069224 */ /* 0x000fc800078e0a06 */
[--C-:B------:R-:W-:Y:S01]  /*7810*/  @!P4 IMAD.IADD R36, R36, 0x1, -R0.reuse ;  /* 0x000000012424c824 */ /* 0x100fe200078e0a00 */
[----:B------:R-:W-:Y:S01]  /*7820*/  ISETP.GE.AND P4, PT, R53, RZ, PT ;  /* 0x000000ff3500720c */ /* 0x000fe20003f86270 */
[--C-:B------:R-:W-:Y:S01]  /*7830*/  @!P6 IMAD.IADD R37, R37, 0x1, -R0.reuse ;  /* 0x000000012525e824 */ /* 0x100fe200078e0a00 */
[----:B------:R-:W-:Y:S01]  /*7840*/  ISETP.GE.AND P6, PT, R54, RZ, PT ;  /* 0x000000ff3600720c */ /* 0x000fe20003fc6270 */
[----:B------:R-:W4:Y:S01]  /*7850*/  LDL.LU R53, [R1+0x4c8] ;  /* 0x0004c80001357983 */ /* 0x000f220000300800 */
[----:B------:R-:W-:Y:S01]  /*7860*/  @!P2 IMAD.IADD R38, R38, 0x1, -R0 ;  /* 0x000000012626a824 */ /* 0x000fe200078e0a00 */
[----:B------:R-:W-:Y:S02]  /*7870*/  IABS R40, R55 ;  /* 0x0000003700287213 */ /* 0x000fe40000000000 */
[----:B------:R-:W4:Y:S01]  /*7880*/  LDL.LU R54, [R1+0x4cc] ;  /* 0x0004cc0001367983 */ /* 0x000f220000300800 */
[----:B------:R-:W-:-:S03]  /*7890*/  ISETP.GE.AND P2, PT, R55, RZ, PT ;  /* 0x000000ff3700720c */ /* 0x000fc60003f46270 */
[----:B------:R1:W-:Y:S04]  /*78a0*/  STL [R1+0x5c], R6 ;  /* 0x00005c0601007387 */ /* 0x0003e80000100800 */
[----:B------:R-:W4:Y:S01]  /*78b0*/  LDL.LU R55, [R1+0x4d0] ;  /* 0x0004d00001377983 */ /* 0x000f220000300800 */
[----:B---3--:R-:W-:-:S05]  /*78c0*/  IABS R41, R59 ;  /* 0x0000003b00297213 */ /* 0x008fca0000000000 */
[----:B0-----:R-:W-:-:S04]  /*78d0*/  IMAD.HI.U32 R2, R4, R41, RZ ;  /* 0x0000002904027227 */ /* 0x001fc800078e00ff */
[----:B------:R-:W-:-:S04]  /*78e0*/  IMAD.MOV R2, RZ, RZ, -R2 ;  /* 0x000000ffff027224 */ /* 0x000fc800078e0a02 */
[----:B------:R-:W-:-:S05]  /*78f0*/  IMAD R41, R0, R2, R41 ;  /* 0x0000000200297224 */ /* 0x000fca00078e0229 */
[----:B------:R-:W-:-:S13]  /*7900*/  ISETP.GT.U32.AND P0, PT, R0, R41, PT ;  /* 0x000000290000720c */ /* 0x000fda0003f04070 */
[----:B------:R-:W-:Y:S01]  /*7910*/  @!P0 IMAD.IADD R41, R41, 0x1, -R0 ;  /* 0x0000000129298824 */ /* 0x000fe200078e0a00 */
[----:B------:R-:W-:Y:S02]  /*7920*/  ISETP.GE.AND P0, PT, R59, RZ, PT ;  /* 0x000000ff3b00720c */ /* 0x000fe40003f06270 */
[----:B------:R-:W3:Y:S01]  /*7930*/  LDL.LU R59, [R1+0x4d4] ;  /* 0x0004d400013b7983 */ /* 0x000ee20000300800 */
[----:B------:R-:W-:Y:S01]  /*7940*/  ISETP.GT.U32.AND P1, PT, R0, R38, PT ;  /* 0x000000260000720c */ /* 0x000fe20003f24070 */
[----:B------:R-:W-:-:S04]  /*7950*/  IMAD.HI.U32 R5, R4, R40, RZ ;  /* 0x0000002804057227 */ /* 0x000fc800078e00ff */
[----:B------:R-:W-:-:S04]  /*7960*/  IMAD.MOV R5, RZ, RZ, -R5 ;  /* 0x000000ffff057224 */ /* 0x000fc800078e0a05 */
[----:B------:R-:W-:-:S04]  /*7970*/  IMAD R40, R0, R5, R40 ;  /* 0x0000000500287224 */ /* 0x000fc800078e0228 */
[----:B------:R-:W-:Y:S01]  /*7980*/  @!P1 IMAD.IADD R38, R38, 0x1, -R0 ;  /* 0x0000000126269824 */ /* 0x000fe200078e0a00 */
[----:B------:R-:W-:-:S13]  /*7990*/  ISETP.GT.U32.AND P1, PT, R0, R40, PT ;  /* 0x000000280000720c */ /* 0x000fda0003f24070 */
[----:B------:R-:W-:Y:S01]  /*79a0*/  @!P1 IMAD.IADD R40, R40, 0x1, -R0 ;  /* 0x0000000128289824 */ /* 0x000fe200078e0a00 */
[----:B--2---:R-:W-:-:S05]  /*79b0*/  IABS R42, R51 ;  /* 0x00000033002a7213 */ /* 0x004fca0000000000 */
[----:B------:R-:W-:-:S04]  /*79c0*/  IMAD.HI.U32 R2, R4, R42, RZ ;  /* 0x0000002a04027227 */ /* 0x000fc800078e00ff */
[----:B------:R-:W-:-:S04]  /*79d0*/  IMAD.MOV R2, RZ, RZ, -R2 ;  /* 0x000000ffff027224 */ /* 0x000fc800078e0a02 */
[----:B------:R-:W-:-:S05]  /*79e0*/  IMAD R42, R0, R2, R42 ;  /* 0x00000002002a7224 */ /* 0x000fca00078e022a */
[----:B------:R-:W-:Y:S02]  /*79f0*/  ISETP.GT.U32.AND P1, PT, R0, R42, PT ;  /* 0x0000002a0000720c */ /* 0x000fe40003f24070 */
[----:B------:R-:W-:Y:S02]  /*7a00*/  IABS R43, R56 ;  /* 0x00000038002b7213 */ /* 0x000fe40000000000 */
[----:B------:R-:W-:-:S03]  /*7a10*/  ISETP.GE.AND P3, PT, R50, RZ, PT ;  /* 0x000000ff3200720c */ /* 0x000fc60003f66270 */
[----:B------:R-:W-:-:S06]  /*7a20*/  IMAD.HI.U32 R7, R4, R43, RZ ;  /* 0x0000002b04077227 */ /* 0x000fcc00078e00ff */
[----:B------:R-:W-:Y:S01]  /*7a30*/  @!P1 IMAD.IADD R42, R42, 0x1, -R0 ;  /* 0x000000012a2a9824 */ /* 0x000fe200078e0a00 */
[C---:B------:R-:W-:Y:S01]  /*7a40*/  ISETP.GT.U32.AND P1, PT, R0.reuse, R40, PT ;  /* 0x000000280000720c */ /* 0x040fe20003f24070 */
[----:B------:R-:W-:Y:S02]  /*7a50*/  IMAD.MOV R7, RZ, RZ, -R7 ;  /* 0x000000ffff077224 */ /* 0x000fe400078e0a07 */
[----:B------:R-:W-:Y:S01]  /*7a60*/  @!P5 IMAD.MOV R36, RZ, RZ, -R36 ;  /* 0x000000ffff24d224 */ /* 0x000fe200078e0a24 */
[C---:B------:R-:W-:Y:S01]  /*7a70*/  ISETP.GT.U32.AND P5, PT, R0.reuse, R42, PT ;  /* 0x0000002a0000720c */ /* 0x040fe20003fa4070 */
[C---:B------:R-:W-:Y:S02]  /*7a80*/  IMAD R43, R0.reuse, R7, R43 ;  /* 0x00000007002b7224 */ /* 0x040fe400078e022b */
[----:B------:R-:W-:Y:S01]  /*7a90*/  @!P3 IMAD.MOV R37, RZ, RZ, -R37 ;  /* 0x000000ffff25b224 */ /* 0x000fe200078e0a25 */
[C---:B------:R-:W-:Y:S01]  /*7aa0*/  ISETP.GT.U32.AND P3, PT, R0.reuse, R41, PT ;  /* 0x000000290000720c */ /* 0x040fe20003f64070 */
[----:B------:R-:W-:Y:S01]  /*7ab0*/  @!P4 IMAD.MOV R38, RZ, RZ, -R38 ;  /* 0x000000ffff26c224 */ /* 0x000fe200078e0a26 */
[----:B------:R-:W-:Y:S01]  /*7ac0*/  ISETP.GT.U32.AND P4, PT, R0, R43, PT ;  /* 0x0000002b0000720c */ /* 0x000fe20003f84070 */
[----:B------:R-:W-:-:S02]  /*7ad0*/  @!P6 IMAD.MOV R39, RZ, RZ, -R39 ;  /* 0x000000ffff27e224 */ /* 0x000fc400078e0a27 */
[----:B------:R-:W-:-:S04]  /*7ae0*/  @!P1 IMAD.IADD R40, R40, 0x1, -R0 ;  /* 0x0000000128289824 */ /* 0x000fc800078e0a00 */
[----:B------:R-:W-:-:S04]  /*7af0*/  @!P5 IMAD.IADD R42, R42, 0x1, -R0 ;  /* 0x000000012a2ad824 */ /* 0x000fc800078e0a00 */
[--C-:B------:R-:W-:Y:S02]  /*7b00*/  @!P3 IMAD.IADD R41, R41, 0x1, -R0.reuse ;  /* 0x000000012929b824 */ /* 0x100fe400078e0a00 */
[----:B------:R-:W-:Y:S01]  /*7b10*/  @!P4 IMAD.IADD R43, R43, 0x1, -R0 ;  /* 0x000000012b2bc824 */ /* 0x000fe200078e0a00 */
[----:B------:R-:W-:Y:S02]  /*7b20*/  ISETP.GE.AND P4, PT, R56, RZ, PT ;  /* 0x000000ff3800720c */ /* 0x000fe40003f86270 */
[----:B------:R-:W2:Y:S01]  /*7b30*/  LDL.LU R56, [R1+0x4d8] ;  /* 0x0004d80001387983 */ /* 0x000ea20000300800 */
[----:B----4-:R-:W-:Y:S02]  /*7b40*/  IABS R44, R57 ;  /* 0x00000039002c7213 */ /* 0x010fe40000000000 */
[----:B------:R-:W-:-:S03]  /*7b50*/  IABS R45, R58 ;  /* 0x0000003a002d7213 */ /* 0x000fc60000000000 */
[----:B-1----:R-:W-:-:S04]  /*7b60*/  IMAD.HI.U32 R6, R4, R44, RZ ;  /* 0x0000002c04067227 */ /* 0x002fc800078e00ff */
[----:B------:R-:W-:Y:S01]  /*7b70*/  IMAD.HI.U32 R5, R4, R45, RZ ;  /* 0x0000002d04057227 */ /* 0x000fe200078e00ff */
[----:B------:R-:W-:-:S03]  /*7b80*/  IABS R46, R52 ;  /* 0x00000034002e7213 */ /* 0x000fc60000000000 */
[----:B------:R-:W-:Y:S02]  /*7b90*/  IMAD.MOV R5, RZ, RZ, -R5 ;  /* 0x000000ffff057224 */ /* 0x000fe400078e0a05 */
[----:B------:R-:W-:Y:S02]  /*7ba0*/  IMAD.MOV R6, RZ, RZ, -R6 ;  /* 0x000000ffff067224 */ /* 0x000fe400078e0a06 */
[C---:B------:R-:W-:Y:S02]  /*7bb0*/  IMAD R45, R0.reuse, R5, R45 ;  /* 0x00000005002d7224 */ /* 0x040fe400078e022d */
[----:B------:R-:W-:Y:S02]  /*7bc0*/  IMAD R44, R0, R6, R44 ;  /* 0x00000006002c7224 */ /* 0x000fe400078e022c */
[----:B------:R-:W-:Y:S01]  /*7bd0*/  IMAD.HI.U32 R2, R4, R46, RZ ;  /* 0x0000002e04027227 */ /* 0x000fe200078e00ff */
[C---:B------:R-:W-:Y:S02]  /*7be0*/  ISETP.GT.U32.AND P1, PT, R0.reuse, R45, PT ;  /* 0x0000002d0000720c */ /* 0x040fe40003f24070 */
[----:B------:R-:W-:Y:S01]  /*7bf0*/  ISETP.GT.U32.AND P6, PT, R0, R44, PT ;  /* 0x0000002c0000720c */ /* 0x000fe20003fc4070 */
[----:B------:R-:W-:-:S04]  /*7c00*/  IMAD.MOV R2, RZ, RZ, -R2 ;  /* 0x000000ffff027224 */ /* 0x000fc800078e0a02 */
[----:B------:R-:W-:-:S05]  /*7c10*/  IMAD R46, R0, R2, R46 ;  /* 0x00000002002e7224 */ /* 0x000fca00078e022e */
[----:B------:R-:W-:Y:S01]  /*7c20*/  ISETP.GT.U32.AND P5, PT, R0, R46, PT ;  /* 0x0000002e0000720c */ /* 0x000fe20003fa4070 */
[--C-:B------:R-:W-:Y:S02]  /*7c30*/  @!P1 IMAD.IADD R45, R45, 0x1, -R0.reuse ;  /* 0x000000012d2d9824 */ /* 0x100fe400078e0a00 */
[----:B------:R-:W-:Y:S01]  /*7c40*/  @!P6 IMAD.IADD R44, R44, 0x1, -R0 ;  /* 0x000000012c2ce824 */ /* 0x000fe200078e0a00 */
[----:B------:R-:W-:Y:S01]  /*7c50*/  ISETP.GE.AND P6, PT, R57, RZ, PT ;  /* 0x000000ff3900720c */ /* 0x000fe20003fc6270 */
[----:B------:R-:W-:Y:S01]  /*7c60*/  @!P0 IMAD.MOV R41, RZ, RZ, -R41 ;  /* 0x000000ffff298224 */ /* 0x000fe200078e0a29 */
[----:B------:R-:W4:Y:S01]  /*7c70*/  LDL.LU R57, [R1+0x4dc] ;  /* 0x0004dc0001397983 */ /* 0x000f220000300800 */
[----:B------:R-:W-:-:S06]  /*7c80*/  ISETP.GT.U32.AND P0, PT, R0, R45, PT ;  /* 0x0000002d0000720c */ /* 0x000fcc0003f04070 */
[----:B------:R-:W-:Y:S01]  /*7c90*/  @!P5 IMAD.IADD R46, R46, 0x1, -R0 ;  /* 0x000000012e2ed824 */ /* 0x000fe200078e0a00 */
[----:B------:R-:W-:-:S04]  /*7ca0*/  ISETP.GT.U32.AND P1, PT, R0, R43, PT ;  /* 0x0000002b0000720c */ /* 0x000fc80003f24070 */
[----:B------:R-:W-:Y:S02]  /*7cb0*/  ISETP.GT.U32.AND P5, PT, R0, R46, PT ;  /* 0x0000002e0000720c */ /* 0x000fe40003fa4070 */
[----:B------:R-:W-:Y:S01]  /*7cc0*/  @!P0 IMAD.IADD R45, R45, 0x1, -R0 ;  /* 0x000000012d2d8824 */ /* 0x000fe200078e0a00 */
[----:B------:R-:W-:-:S06]  /*7cd0*/  ISETP.GE.AND P0, PT, R52, RZ, PT ;  /* 0x000000ff3400720c */ /* 0x000fcc0003f06270 */
[--C-:B------:R-:W-:Y:S01]  /*7ce0*/  @!P1 IMAD.IADD R43, R43, 0x1, -R0.reuse ;  /* 0x000000012b2b9824 */ /* 0x100fe200078e0a00 */
[----:B------:R-:W-:Y:S02]  /*7cf0*/  ISETP.GE.AND P1, PT, R58, RZ, PT ;  /* 0x000000ff3a00720c */ /* 0x000fe40003f26270 */
[----:B------:R-:W4:Y:S01]  /*7d00*/  LDL.LU R58, [R1+0x4e0] ;  /* 0x0004e000013a7983 */ /* 0x000f220000300800 */
[----:B------:R-:W-:-:S04]  /*7d10*/  @!P5 IMAD.IADD R46, R46, 0x1, -R0 ;  /* 0x000000012e2ed824 */ /* 0x000fc800078e0a00 */
[----:B------:R-:W-:Y:S01]  /*7d20*/  @!P0 IMAD.MOV R46, RZ, RZ, -R46 ;  /* 0x000000ffff2e8224 */ /* 0x000fe200078e0a2e */
[----:B---3--:R-:W-:Y:S02]  /*7d30*/  IABS R50, R59 ;  /* 0x0000003b00327213 */ /* 0x008fe40000000000 */
[----:B------:R-:W-:Y:S02]  /*7d40*/  ISETP.GE.AND P0, PT, R59, RZ, PT ;  /* 0x000000ff3b00720c */ /* 0x000fe40003f06270 */
[----:B------:R-:W3:Y:S04]  /*7d50*/  LDL.LU R59, [R1+0x4e4] ;  /* 0x0004e400013b7983 */ /* 0x000ee80000300800 */
        /* <DEDUP_REMOVED lines=10> */
[----:B------:R-:W3:Y:S01]  /*7e00*/  LDL.LU R60, [R1+0x510] ;  /* 0x00051000013c7983 */ /* 0x000ee20000300800 */
[----:B------:R-:W-:-:S02]  /*7e10*/  IABS R47, R53 ;  /* 0x00000035002f7213 */ /* 0x000fc40000000000 */
[----:B------:R-:W-:Y:S02]  /*7e20*/  IABS R2, R54 ;  /* 0x0000003600027213 */ /* 0x000fe40000000000 */
[----:B------:R-:W-:Y:S01]  /*7e30*/  ISETP.GE.AND P3, PT, R51, RZ, PT ;  /* 0x000000ff3300720c */ /* 0x000fe20003f66270 */
[----:B------:R-:W-:-:S04]  /*7e40*/  IMAD.HI.U32 R5, R4, R47, RZ ;  /* 0x0000002f04057227 */ /* 0x000fc800078e00ff */
[----:B------:R-:W-:Y:S01]  /*7e50*/  @!P2 IMAD.MOV R40, RZ, RZ, -R40 ;  /* 0x000000ffff28a224 */ /* 0x000fe200078e0a28 */
[----:B------:R-:W-:Y:S01]  /*7e60*/  ISETP.GT.U32.AND P2, PT, R0, R44, PT ;  /* 0x0000002c0000720c */ /* 0x000fe20003f44070 */
[----:B------:R-:W-:Y:S01]  /*7e70*/  IMAD.HI.U32 R48, R4, R2, RZ ;  /* 0x0000000204307227 */ /* 0x000fe200078e00ff */
[----:B------:R-:W-:Y:S01]  /*7e80*/  IABS R49, R55 ;  /* 0x0000003700317213 */ /* 0x000fe20000000000 */
[----:B------:R-:W3:Y:S02]  /*7e90*/  LDL.LU R25, [R1+0xa0] ;  /* 0x0000a00001197983 */ /* 0x000ee40000300800 */
[----:B------:R-:W-:Y:S02]  /*7ea0*/  IMAD.MOV R5, RZ, RZ, -R5 ;  /* 0x000000ffff057224 */ /* 0x000fe400078e0a05 */
[----:B------:R-:W-:Y:S02]  /*7eb0*/  IMAD.MOV R48, RZ, RZ, -R48 ;  /* 0x000000ffff307224 */ /* 0x000fe400078e0a30 */
[----:B------:R-:W-:Y:S01]  /*7ec0*/  @!P1 IMAD.MOV R45, RZ, RZ, -R45 ;  /* 0x000000ffff2d9224 */ /* 0x000fe200078e0a2d */
[----:B------:R-:W-:Y:S01]  /*7ed0*/  ISETP.GE.AND P5, PT, R53, RZ, PT ;  /* 0x000000ff3500720c */ /* 0x000fe20003fa6270 */
[C---:B------:R-:W-:Y:S01]  /*7ee0*/  IMAD R47, R0.reuse, R5, R47 ;  /* 0x00000005002f7224 */ /* 0x040fe200078e022f */
[----:B------:R-:W3:Y:S01]  /*7ef0*/  LDL.LU R24, [R1+0xbc] ;  /* 0x0000bc0001187983 */ /* 0x000ee20000300800 */
[----:B------:R-:W-:-:S02]  /*7f00*/  IMAD R48, R0, R48, R2 ;  /* 0x0000003000307224 */ /* 0x000fc400078e0202 */
[----:B------:R-:W-:Y:S01]  /*7f10*/  @!P3 IMAD.MOV R42, RZ, RZ, -R42 ;  /* 0x000000ffff2ab224 */ /* 0x000fe200078e0a2a */
[----:B------:R-:W-:Y:S01]  /*7f20*/  ISETP.GT.U32.AND P3, PT, R0, R47, PT ;  /* 0x0000002f0000720c */ /* 0x000fe20003f64070 */
[--C-:B------:R-:W-:Y:S01]  /*7f30*/  @!P2 IMAD.IADD R44, R44, 0x1, -R0.reuse ;  /* 0x000000012c2ca824 */ /* 0x100fe200078e0a00 */
[----:B------:R-:W-:Y:S01]  /*7f40*/  ISETP.GT.U32.AND P2, PT, R0, R48, PT ;  /* 0x000000300000720c */ /* 0x000fe20003f44070 */
[----:B------:R-:W-:Y:S01]  /*7f50*/  IMAD.HI.U32 R2, R4, R50, RZ ;  /* 0x0000003204027227 */ /* 0x000fe200078e00ff */
[----:B------:R-:W3:Y:S09]  /*7f60*/  LDL.LU R23, [R1+0xb8] ;  /* 0x0000b80001177983 */ /* 0x000ef20000300800 */
[----:B------:R-:W-:-:S02]  /*7f70*/  @!P3 IMAD.IADD R47, R47, 0x1, -R0 ;  /* 0x000000012f2fb824 */ /* 0x000fc400078e0a00 */
[----:B------:R-:W-:Y:S01]  /*7f80*/  @!P2 IMAD.IADD R48, R48, 0x1, -R0 ;  /* 0x000000013030a824 */ /* 0x000fe200078e0a00 */
[----:B------:R-:W3:Y:S02]  /*7f90*/  LDL.LU R22, [R1+0x90] ;  /* 0x0000900001167983 */ /* 0x000ee40000300800 */
[----:B------:R-:W-:Y:S01]  /*7fa0*/  ISETP.GT.U32.AND P2, PT, R0, R47, PT ;  /* 0x0000002f0000720c */ /* 0x000fe20003f44070 */
[----:B------:R-:W-:-:S04]  /*7fb0*/  IMAD.HI.U32 R5, R4, R49, RZ ;  /* 0x0000003104057227 */ /* 0x000fc800078e00ff */
[----:B------:R-:W-:Y:S01]  /*7fc0*/  IMAD.MOV R2, RZ, RZ, -R2 ;  /* 0x000000ffff027224 */ /* 0x000fe200078e0a02 */
[----:B--2---:R-:W-:Y:S01]  /*7fd0*/  IABS R51, R56 ;  /* 0x0000003800337213 */ /* 0x004fe20000000000 */
[----:B------:R-:W-:Y:S02]  /*7fe0*/  IMAD.MOV R5, RZ, RZ, -R5 ;  /* 0x000000ffff057224 */ /* 0x000fe400078e0a05 */
[----:B------:R-:W-:Y:S01]  /*7ff0*/  @!P6 IMAD.MOV R44, RZ, RZ, -R44 ;  /* 0x000000ffff2ce224 */ /* 0x000fe200078e0a2c */
[----:B------:R-:W-:Y:S01]  /*8000*/  ISETP.GE.AND P3, PT, R54, RZ, PT ;  /* 0x000000ff3600720c */ /* 0x000fe20003f66270 */
[C---:B------:R-:W-:Y:S01]  /*8010*/  IMAD R50, R0.reuse, R2, R50 ;  /* 0x0000000200327224 */ /* 0x040fe200078e0232 */
[----:B------:R-:W2:Y:S01]  /*8020*/  LDL.LU R21, [R1+0x8c] ;  /* 0x00008c0001157983 */ /* 0x000ea20000300800 */
[C---:B------:R-:W-:Y:S02]  /*8030*/  IMAD R49, R0.reuse, R5, R49 ;  /* 0x0000000500317224 */ /* 0x040fe400078e0231 */
[----:B------:R-:W-:Y:S01]  /*8040*/  @!P2 IMAD.IADD R47, R47, 0x1, -R0 ;  /* 0x000000012f2fa824 */ /* 0x000fe200078e0a00 */
[----:B------:R-:W-:-:S02]  /*8050*/  ISETP.GT.U32.AND P2, PT, R0, R50, PT ;  /* 0x000000320000720c */ /* 0x000fc40003f44070 */
[----:B------:R-:W-:Y:S01]  /*8060*/  ISETP.GT.U32.AND P1, PT, R0, R49, PT ;  /* 0x000000310000720c */ /* 0x000fe20003f24070 */
[----:B------:R-:W-:-:S10]  /*8070*/  IMAD.HI.U32 R2, R4, R51, RZ ;  /* 0x0000003304027227 */ /* 0x000fd400078e00ff */
[--C-:B------:R-:W-:Y:S02]  /*8080*/  @!P2 IMAD.IADD R50, R50, 0x1, -R0.reuse ;  /* 0x000000013232a824 */ /* 0x100fe400078e0a00 */
[----:B------:R-:W-:-:S03]  /*8090*/  @!P1 IMAD.IADD R49, R49, 0x1, -R0 ;  /* 0x0000000131319824 */ /* 0x000fc600078e0a00 */
[C---:B------:R-:W-:Y:S01]  /*80a0*/  ISETP.GT.U32.AND P2, PT, R0.reuse, R50, PT ;  /* 0x000000320000720c */ /* 0x040fe20003f44070 */
[----:B------:R-:W-:Y:S01]  /*80b0*/  @!P5 IMAD.MOV R47, RZ, RZ, -R47 ;  /* 0x000000ffff2fd224 */ /* 0x000fe200078e0a2f */
[----:B------:R-:W-:Y:S01]  /*80c0*/  ISETP.GT.U32.AND P5, PT, R0, R49, PT ;  /* 0x000000310000720c */ /* 0x000fe20003fa4070 */
[----:B------:R-:W-:-:S04]  /*80d0*/  IMAD.MOV R5, RZ, RZ, -R2 ;  /* 0x000000ffff057224 */ /* 0x000fc800078e0a02 */
[----:B------:R-:W-:-:S06]  /*80e0*/  IMAD R51, R0, R5, R51 ;  /* 0x0000000500337224 */ /* 0x000fcc00078e0233 */
[--C-:B------:R-:W-:Y:S02]  /*80f0*/  @!P2 IMAD.IADD R50, R50, 0x1, -R0.reuse ;  /* 0x000000013232a824 */ /* 0x100fe400078e0a00 */
[----:B------:R-:W-:Y:S01]  /*8100*/  @!P5 IMAD.IADD R49, R49, 0x1, -R0 ;  /* 0x000000013131d824 */ /* 0x000fe200078e0a00 */
[----:B------:R-:W-:Y:S02]  /*8110*/  ISETP.GT.U32.AND P5, PT, R0, R51, PT ;  /* 0x000000330000720c */ /* 0x000fe40003fa4070 */
[----:B------:R-:W-:Y:S02]  /*8120*/  ISETP.GE.AND P6, PT, R55, RZ, PT ;  /* 0x000000ff3700720c */ /* 0x000fe40003fc6270 */
[----:B----4-:R-:W-:-:S05]  /*8130*/  IABS R52, R57 ;  /* 0x0000003900347213 */ /* 0x010fca0000000000 */
[----:B------:R-:W-:-:S04]  /*8140*/  IMAD.HI.U32 R6, R4, R52, RZ ;  /* 0x0000003404067227 */ /* 0x000fc800078e00ff */
[----:B------:R-:W-:-:S04]  /*8150*/  IMAD.MOV R2, RZ, RZ, -R6 ;  /* 0x000000ffff027224 */ /* 0x000fc800078e0a06 */
[----:B------:R-:W-:-:S05]  /*8160*/  IMAD R52, R0, R2, R52 ;  /* 0x0000000200347224 */ /* 0x000fca00078e0234 */
[----:B------:R-:W-:Y:S02]  /*8170*/  ISETP.GT.U32.AND P2, PT, R0, R52, PT ;  /* 0x000000340000720c */ /* 0x000fe40003f44070 */
[----:B------:R-:W-:Y:S01]  /*8180*/  IABS R53, R58 ;  /* 0x0000003a00357213 */ /* 0x000fe20000000000 */
[----:B------:R-:W-:-:S04]  /*8190*/  @!P5 IMAD.IADD R51, R51, 0x1, -R0 ;  /* 0x000000013333d824 */ /* 0x000fc800078e0a00 */
[----:B------:R-:W-:-:S06]  /*81a0*/  IMAD.HI.U32 R7, R4, R53, RZ ;  /* 0x0000003504077227 */ /* 0x000fcc00078e00ff */
[----:B------:R-:W-:Y:S02]  /*81b0*/  @!P2 IMAD.IADD R52, R52, 0x1, -R0 ;  /* 0x000000013434a824 */ /* 0x000fe400078e0a00 */
[----:B------:R-:W-:-:S03]  /*81c0*/  IMAD.MOV R6, RZ, RZ, -R7 ;  /* 0x000000ffff067224 */ /* 0x000fc600078e0a07 */
[C---:B------:R-:W-:Y:S01]  /*81d0*/  ISETP.GT.U32.AND P2, PT, R0.reuse, R52, PT ;  /* 0x000000340000720c */ /* 0x040fe20003f44070 */
[C---:B------:R-:W-:Y:S01]  /*81e0*/  IMAD R53, R0.reuse, R6, R53 ;  /* 0x0000000600357224 */ /* 0x040fe200078e0235 */
[C---:B------:R-:W-:Y:S01]  /*81f0*/  ISETP.GT.U32.AND P5, PT, R0.reuse, R51, PT ;  /* 0x000000330000720c */ /* 0x040fe20003fa4070 */
[----:B------:R-:W-:Y:S01]  /*8200*/  @!P4 IMAD.MOV R43, RZ, RZ, -R43 ;  /* 0x000000ffff2bc224 */ /* 0x000fe200078e0a2b */
[C---:B------:R-:W-:Y:S01]  /*8210*/  ISETP.GT.U32.AND P4, PT, R0.reuse, R48, PT ;  /* 0x000000300000720c */ /* 0x040fe20003f84070 */
[----:B------:R-:W-:Y:S01]  /*8220*/  @!P0 IMAD.MOV R50, RZ, RZ, -R50 ;  /* 0x000000ffff328224 */ /* 0x000fe200078e0a32 */
[----:B------:R-:W-:Y:S02]  /*8230*/  ISETP.GT.U32.AND P0, PT, R0, R53, PT ;  /* 0x000000350000720c */ /* 0x000fe40003f04070 */
[----:B------:R-:W-:-:S05]  /*8240*/  ISETP.GE.AND P1, PT, R57, RZ, PT ;  /* 0x000000ff3900720c */ /* 0x000fca0003f26270 */
[--C-:B------:R-:W-:Y:S02]  /*8250*/  @!P2 IMAD.IADD R52, R52, 0x1, -R0.reuse ;  /* 0x000000013434a824 */ /* 0x100fe400078e0a00 */
[--C-:B------:R-:W-:Y:S02]  /*8260*/  @!P5 IMAD.IADD R51, R51, 0x1, -R0.reuse ;  /* 0x000000013333d824 */ /* 0x100fe400078e0a00 */
[--C-:B------:R-:W-:Y:S01]  /*8270*/  @!P4 IMAD.IADD R48, R48, 0x1, -R0.reuse ;  /* 0x000000013030c824 */ /* 0x100fe200078e0a00 */
[----:B------:R-:W-:Y:S01]  /*8280*/  ISETP.GE.AND P4, PT, R56, RZ, PT ;  /* 0x000000ff3800720c */ /* 0x000fe20003f86270 */
[----:B------:R-:W-:Y:S02]  /*8290*/  @!P0 IMAD.IADD R53, R53, 0x1, -R0 ;  /* 0x0000000135358824 */ /* 0x000fe400078e0a00 */
[----:B------:R-:W-:Y:S01]  /*82a0*/  @!P3 IMAD.MOV R48, RZ, RZ, -R48 ;  /* 0x000000ffff30b224 */ /* 0x000fe200078e0a30 */
[----:B------:R-:W-:Y:S02]  /*82b0*/  ISETP.GE.AND P3, PT, R58, RZ, PT ;  /* 0x000000ff3a00720c */ /* 0x000fe40003f66270 */
[----:B------:R-:W-:Y:S01]  /*82c0*/  ISETP.GT.U32.AND P0, PT, R0, R53, PT ;  /* 0x000000350000720c */ /* 0x000fe20003f04070 */
[----:B------:R-:W-:Y:S01]  /*82d0*/  @!P6 IMAD.MOV R49, RZ, RZ, -R49 ;  /* 0x000000ffff31e224 */ /* 0x000fe200078e0a31 */
[----:B---3--:R-:W-:-:S02]  /*82e0*/  IABS R54, R59 ;  /* 0x0000003b00367213 */ /* 0x008fc40000000000 */
[----:B------:R-:W-:-:S03]  /*82f0*/  IABS R55, R19 ;  /* 0x0000001300377213 */ /* 0x000fc60000000000 */
[----:B------:R-:W-:-:S04]  /*8300*/  IMAD.HI.U32 R2, R4, R54, RZ ;  /* 0x0000003604027227 */ /* 0x000fc800078e00ff */
[----:B------:R-:W-:-:S04]  /*8310*/  IMAD.HI.U32 R5, R4, R55, RZ ;  /* 0x0000003704057227 */ /* 0x000fc800078e00ff */
[----:B------:R-:W-:Y:S02]  /*8320*/  IMAD.MOV R5, RZ, RZ, -R5 ;  /* 0x000000ffff057224 */ /* 0x000fe400078e0a05 */
[----:B------:R-:W-:Y:S02]  /*8330*/  IMAD.MOV R2, RZ, RZ, -R2 ;  /* 0x000000ffff027224 */ /* 0x000fe400078e0a02 */
[C---:B------:R-:W-:Y:S02]  /*8340*/  IMAD R55, R0.reuse, R5, R55 ;  /* 0x0000000500377224 */ /* 0x040fe400078e0237 */
[----:B------:R-:W-:-:S03]  /*8350*/  IMAD R54, R0, R2, R54 ;  /* 0x0000000200367224 */ /* 0x000fc600078e0236 */
[C---:B------:R-:W-:Y:S02]  /*8360*/  ISETP.GT.U32.AND P2, PT, R0.reuse, R55, PT ;  /* 0x000000370000720c */ /* 0x040fe40003f44070 */
[----:B------:R-:W-:Y:S02]  /*8370*/  ISETP.GT.U32.AND P5, PT, R0, R54, PT ;  /* 0x000000360000720c */ /* 0x000fe40003fa4070 */
[----:B------:R-:W-:Y:S02]  /*8380*/  IABS R57, R16 ;  /* 0x0000001000397213 */ /* 0x000fe40000000000 */
[----:B------:R-:W-:-:S03]  /*8390*/  IABS R56, R20 ;  /* 0x0000001400387213 */ /* 0x000fc60000000000 */
[----:B------:R-:W-:Y:S01]  /*83a0*/  IMAD.HI.U32 R2, R4, R57, RZ ;  /* 0x0000003904027227 */ /* 0x000fe200078e00ff */
[----:B------:R-:W-:-:S03]  /*83b0*/  IABS R58, R14 ;  /* 0x0000000e003a7213 */ /* 0x000fc60000000000 */
[----:B------:R-:W-:Y:S02]  /*83c0*/  @!P2 IMAD.IADD R55, R55, 0x1, -R0 ;  /* 0x000000013737a824 */ /* 0x000fe400078e0a00 */
[----:B------:R-:W-:Y:S02]  /*83d0*/  IMAD.MOV R2, RZ, RZ, -R2 ;  /* 0x000000ffff027224 */ /* 0x000fe400078e0a02 */
[----:B------:R-:W-:Y:S01]  /*83e0*/  IMAD.HI.U32 R5, R4, R56, RZ ;  /* 0x0000003804057227 */ /* 0x000fe200078e00ff */
[----:B------:R-:W-:Y:S02]  /*83f0*/  ISETP.GE.AND P6, PT, R59, RZ, PT ;  /* 0x000000ff3b00720c */ /* 0x000fe40003fc6270 */
[----:B------:R-:W-:Y:S01]  /*8400*/  ISETP.GT.U32.AND P2, PT, R0, R55, PT ;  /* 0x000000370000720c */ /* 0x000fe20003f44070 */
[----:B------:R-:W-:Y:S01]  /*8410*/  @!P5 IMAD.IADD R54, R54, 0x1, -R0 ;  /* 0x000000013636d824 */ /* 0x000fe200078e0a00 */
[----:B------:R-:W-:Y:S01]  /*8420*/  IABS R59, R11 ;  /* 0x0000000b003b7213 */ /* 0x000fe20000000000 */
[----:B------:R-:W-:-:S02]  /*8430*/  IMAD R57, R0, R2, R57 ;  /* 0x0000000200397224 */ /* 0x000fc400078e0239 */
[----:B------:R-:W-:Y:S02]  /*8440*/  IMAD.MOV R5, RZ, RZ, -R5 ;  /* 0x000000ffff057224 */ /* 0x000fe400078e0a05 */
[----:B------:R-:W-:Y:S01]  /*8450*/  IMAD.HI.U32 R2, R4, R58, RZ ;  /* 0x0000003a04027227 */ /* 0x000fe200078e00ff */
[----:B------:R-:W-:-:S03]  /*8460*/  ISETP.GT.U32.AND P5, PT, R0, R54, PT ;  /* 0x000000360000720c */ /* 0x000fc60003fa4070 */
[----:B------:R-:W-:Y:S02]  /*8470*/  IMAD R56, R0, R5, R56 ;  /* 0x0000000500387224 */ /* 0x000fe400078e0238 */
[----:B------:R-:W-:Y:S02]  /*8480*/  IMAD.MOV R6, RZ, RZ, -R2 ;  /* 0x000000ffff067224 */ /* 0x000fe400078e0a02 */
[----:B------:R-:W-:Y:S01]  /*8490*/  IMAD.HI.U32 R5, R4, R59, RZ ;  /* 0x0000003b04057227 */ /* 0x000fe200078e00ff */
[----:B------:R-:W-:-:S03]  /*84a0*/  IABS R7, R61 ;  /* 0x0000003d00077213 */ /* 0x000fc60000000000 */
[----:B------:R-:W-:Y:S01]  /*84b0*/  @!P0 IMAD.IADD R53, R53, 0x1, -R0 ;  /* 0x0000000135358824 */ /* 0x000fe200078e0a00 */
[C---:B------:R-:W-:Y:S01]  /*84c0*/  ISETP.GT.U32.AND P0, PT, R0.reuse, R56, PT ;  /* 0x000000380000720c */ /* 0x040fe20003f04070 */
[C---:B------:R-:W-:Y:S02]  /*84d0*/  IMAD R58, R0.reuse, R6, R58 ;  /* 0x00000006003a7224 */ /* 0x040fe400078e023a */
[----:B------:R-:W-:Y:S01]  /*84e0*/  IMAD.MOV R2, RZ, RZ, -R5 ;  /* 0x000000ffff027224 */ /* 0x000fe200078e0a05 */
[----:B------:R-:W-:Y:S01]  /*84f0*/  IABS R8, R9 ;  /* 0x0000000900087213 */ /* 0x000fe20000000000 */
[----:B------:R-:W-:Y:S01]  /*8500*/  @!P2 IMAD.IADD R55, R55, 0x1, -R0 ;  /* 0x000000013737a824 */ /* 0x000fe200078e0a00 */
[C---:B------:R-:W-:Y:S01]  /*8510*/  ISETP.GT.U32.AND P2, PT, R0.reuse, R58, PT ;  /* 0x0000003a0000720c */ /* 0x040fe20003f44070 */
[----:B------:R-:W-:Y:S02]  /*8520*/  IMAD R59, R0, R2, R59 ;  /* 0x00000002003b7224 */ /* 0x000fe400078e023b */
[----:B------:R-:W-:-:S04]  /*8530*/  IMAD.HI.U32 R2, R4, R7, RZ ;  /* 0x0000000704027227 */ /* 0x000fc800078e00ff */
[----:B------:R-:W-:Y:S01]  /*8540*/  @!P5 IMAD.IADD R54, R54, 0x1, -R0 ;  /* 0x000000013636d824 */ /* 0x000fe200078e0a00 */
[----:B------:R-:W-:Y:S01]  /*8550*/  ISETP.GT.U32.AND P5, PT, R0, R57, PT ;  /* 0x000000390000720c */ /* 0x000fe20003fa4070 */
[----:B------:R-:W-:-:S04]  /*8560*/  IMAD.HI.U32 R5, R4, R8, RZ ;  /* 0x0000000804057227 */ /* 0x000fc800078e00ff */
[----:B------:R-:W-:Y:S02]  /*8570*/  IMAD.MOV R2, RZ, RZ, -R2 ;  /* 0x000000ffff027224 */ /* 0x000fe400078e0a02 */
[----:B------:R-:W-:Y:S02]  /*8580*/  @!P0 IMAD.IADD R56, R56, 0x1, -R0 ;  /* 0x0000000138388824 */ /* 0x000fe400078e0a00 */
[----:B------:R-:W-:Y:S02]  /*8590*/  IMAD.MOV R5, RZ, RZ, -R5 ;  /* 0x000000ffff057224 */ /* 0x000fe400078e0a05 */
[C---:B------:R-:W-:Y:S01]  /*85a0*/  IMAD R7, R0.reuse, R2, R7 ;  /* 0x0000000200077224 */ /* 0x040fe200078e0207 */
[C---:B------:R-:W-:Y:S01]  /*85b0*/  ISETP.GT.U32.AND P0, PT, R0.reuse, R56, PT ;  /* 0x000000380000720c */ /* 0x040fe20003f04070 */
[----:B------:R-:W-:Y:S02]  /*85c0*/  IMAD R8, R0, R5, R8 ;  /* 0x0000000500087224 */ /* 0x000fe400078e0208 */
[--C-:B------:R-:W-:Y:S01]  /*85d0*/  @!P2 IMAD.IADD R58, R58, 0x1, -R0.reuse ;  /* 0x000000013a3aa824 */ /* 0x100fe200078e0a00 */
[C---:B------:R-:W-:Y:S01]  /*85e0*/  ISETP.GT.U32.AND P2, PT, R0.reuse, R7, PT ;  /* 0x000000070000720c */ /* 0x040fe20003f44070 */
[----:B------:R-:W-:Y:S01]  /*85f0*/  @!P5 IMAD.IADD R57, R57, 0x1, -R0 ;  /* 0x000000013939d824 */ /* 0x000fe200078e0a00 */
[----:B------:R-:W-:-:S02]  /*8600*/  ISETP.GT.U32.AND P5, PT, R0, R8, PT ;  /* 0x000000080000720c */ /* 0x000fc40003fa4070 */
[----:B------:R-:W-:Y:S02]  /*8610*/  IABS R6, R13 ;  /* 0x0000000d00067213 */ /* 0x000fe40000000000 */
[----:B------:R-:W-:-:S03]  /*8620*/  IABS R5, R12 ;  /* 0x0000000c00057213 */ /* 0x000fc60000000000 */
[----:B------:R-:W-:Y:S01]  /*8630*/  @!P0 IMAD.IADD R56, R56, 0x1, -R0 ;  /* 0x0000000138388824 */ /* 0x000fe200078e0a00 */
[----:B------:R-:W-:Y:S01]  /*8640*/  ISETP.GT.U32.AND P0, PT, R0, R59, PT ;  /* 0x0000003b0000720c */ /* 0x000fe20003f04070 */
[----:B------:R-:W-:-:S04]  /*8650*/  IMAD.HI.U32 R2, R4, R6, RZ ;  /* 0x0000000604027227 */ /* 0x000fc800078e00ff */
[--C-:B------:R-:W-:Y:S01]  /*8660*/  @!P2 IMAD.IADD R7, R7, 0x1, -R0.reuse ;  /* 0x000000010707a824 */ /* 0x100fe200078e0a00 */
[----:B------:R-:W-:Y:S01]  /*8670*/  ISETP.GE.AND P2, PT, R20, RZ, PT ;  /* 0x000000ff1400720c */ /* 0x000fe20003f46270 */
[----:B------:R-:W-:Y:S01]  /*8680*/  IMAD.HI.U32 R18, R4, R5, RZ ;  /* 0x0000000504127227 */ /* 0x000fe200078e00ff */
[----:B------:R-:W-:Y:S01]  /*8690*/  IABS R17, R10 ;  /* 0x0000000a00117213 */ /* 0x000fe20000000000 */
[----:B------:R-:W3:Y:S02]  /*86a0*/  LDL.LU R20, [R1+0x7c] ;  /* 0x00007c0001147983 */ /* 0x000ee40000300800 */
[----:B------:R-:W-:Y:S01]  /*86b0*/  @!P5 IMAD.IADD R8, R8, 0x1, -R0 ;  /* 0x000000010808d824 */ /* 0x000fe200078e0a00 */
[----:B------:R-:W-:Y:S01]  /*86c0*/  ISETP.GE.AND P5, PT, R19, RZ, PT ;  /* 0x000000ff1300720c */ /* 0x000fe20003fa6270 */
[----:B------:R-:W-:Y:S02]  /*86d0*/  IMAD.MOV R15, RZ, RZ, -R2 ;  /* 0x000000ffff0f7224 */ /* 0x000fe400078e0a02 */
[----:B------:R-:W-:-:S02]  /*86e0*/  IMAD.MOV R19, RZ, RZ, -R18 ;  /* 0x000000ffff137224 */ /* 0x000fc400078e0a12 */
[C---:B------:R-:W-:Y:S02]  /*86f0*/  IMAD R6, R0.reuse, R15, R6 ;  /* 0x0000000f00067224 */ /* 0x040fe400078e0206 */
[C---:B------:R-:W-:Y:S02]  /*8700*/  IMAD R5, R0.reuse, R19, R5 ;  /* 0x0000001300057224 */ /* 0x040fe400078e0205 */
[----:B------:R-:W-:Y:S01]  /*8710*/  @!P0 IMAD.IADD R59, R59, 0x1, -R0 ;  /* 0x000000013b3b8824 */ /* 0x000fe200078e0a00 */
[C---:B------:R-:W-:Y:S01]  /*8720*/  ISETP.GT.U32.AND P0, PT, R0.reuse, R6, PT ;  /* 0x000000060000720c */ /* 0x040fe20003f04070 */
[----:B------:R-:W-:Y:S01]  /*8730*/  @!P2 IMAD.MOV R56, RZ, RZ, -R56 ;  /* 0x000000ffff38a224 */ /* 0x000fe200078e0a38 */
[----:B------:R-:W-:Y:S01]  /*8740*/  ISETP.GT.U32.AND P2, PT, R0, R5, PT ;  /* 0x000000050000720c */ /* 0x000fe20003f44070 */
[----:B------:R-:W-:Y:S01]  /*8750*/  IMAD.MOV.U32 R2, RZ, RZ, R17 ;  /* 0x000000ffff027224 */ /* 0x000fe200078e0011 */
[----:B------:R-:W-:Y:S01]  /*8760*/  IABS R15, R60 ;  /* 0x0000003c000f7213 */ /* 0x000fe20000000000 */
[----:B------:R-:W-:Y:S01]  /*8770*/  @!P1 IMAD.MOV R52, RZ, RZ, -R52 ;  /* 0x000000ffff349224 */ /* 0x000fe200078e0a34 */
[----:B------:R-:W4:Y:S01]  /*8780*/  LDL.LU R19, [R1+0x60] ;  /* 0x0000600001137983 */ /* 0x000f220000300800 */
[----:B------:R-:W-:-:S06]  /*8790*/  IMAD.HI.U32 R17, R4, R2, RZ ;  /* 0x0000000204117227 */ /* 0x000fcc00078e00ff */
[--C-:B------:R-:W-:Y:S01]  /*87a0*/  @!P0 IMAD.IADD R6, R6, 0x1, -R0.reuse ;  /* 0x0000000106068824 */ /* 0x100fe200078e0a00 */
[C---:B------:R-:W-:Y:S01]  /*87b0*/  ISETP.GT.U32.AND P0, PT, R0.reuse, R57, PT ;  /* 0x000000390000720c */ /* 0x040fe20003f04070 */
[----:B------:R-:W-:Y:S01]  /*87c0*/  @!P2 IMAD.IADD R5, R5, 0x1, -R0 ;  /* 0x000000010505a824 */ /* 0x000fe200078e0a00 */
[----:B------:R-:W-:Y:S02]  /*87d0*/  ISETP.GE.AND P2, PT, R61, RZ, PT ;  /* 0x000000ff3d00720c */ /* 0x000fe40003f46270 */
[----:B------:R-:W0:Y:S01]  /*87e0*/  S2R R61, SR_TID.X ;  /* 0x00000000003d7919 */ /* 0x000e220000002100 */
[----:B------:R-:W-:Y:S01]  /*87f0*/  @!P6 IMAD.MOV R54, RZ, RZ, -R54 ;  /* 0x000000ffff36e224 */ /* 0x000fe200078e0a36 */
[C---:B------:R-:W-:Y:S01]  /*8800*/  ISETP.GT.U32.AND P1, PT, R0.reuse, R58, PT ;  /* 0x0000003a0000720c */ /* 0x040fe20003f24070 */
[----:B------:R-:W-:Y:S01]  /*8810*/  IMAD.MOV R18, RZ, RZ, -R17 ;  /* 0x000000ffff127224 */ /* 0x000fe200078e0a11 */
[C---:B------:R-:W-:Y:S01]  /*8820*/  ISETP.GT.U32.AND P6, PT, R0.reuse, R7, PT ;  /* 0x000000070000720c */ /* 0x040fe20003fc4070 */
[----:B------:R-:W-:Y:S01]  /*8830*/  @!P3 IMAD.MOV R53, RZ, RZ, -R53 ;  /* 0x000000ffff35b224 */ /* 0x000fe200078e0a35 */
[----:B------:R-:W-:Y:S01]  /*8840*/  ISETP.GT.U32.AND P3, PT, R0, R59, PT ;  /* 0x0000003b0000720c */ /* 0x000fe20003f64070 */
[----:B------:R-:W-:-:S04]  /*8850*/  IMAD.HI.U32 R17, R4, R15, RZ ;  /* 0x0000000f04117227 */ /* 0x000fc800078e00ff */
[----:B------:R-:W-:Y:S01]  /*8860*/  @!P5 IMAD.MOV R55, RZ, RZ, -R55 ;  /* 0x000000ffff37d224 */ /* 0x000fe200078e0a37 */
[C---:B------:R-:W-:Y:S01]  /*8870*/  ISETP.GT.U32.AND P5, PT, R0.reuse, R6, PT ;  /* 0x000000060000720c */ /* 0x040fe20003fa4070 */
[----:B------:R-:W-:Y:S01]  /*8880*/  @!P4 IMAD.MOV R51, RZ, RZ, -R51 ;  /* 0x000000ffff33c224 */ /* 0x000fe200078e0a33 */
[C---:B------:R-:W-:Y:S01]  /*8890*/  ISETP.GT.U32.AND P4, PT, R0.reuse, R8, PT ;  /* 0x000000080000720c */ /* 0x040fe20003f84070 */
[----:B------:R-:W-:Y:S02]  /*88a0*/  IMAD R4, R0, R18, R2 ;  /* 0x0000001200047224 */ /* 0x000fe400078e0202 */
[----:B------:R-:W-:Y:S01]  /*88b0*/  IMAD.MOV R2, RZ, RZ, -R17 ;  /* 0x000000ffff027224 */ /* 0x000fe200078e0a11 */
[----:B------:R-:W4:Y:S01]  /*88c0*/  LDL.LU R18, [R1+0x40] ;  /* 0x0000400001127983 */ /* 0x000f220000300800 */
[--C-:B------:R-:W-:Y:S01]  /*88d0*/  @!P0 IMAD.IADD R57, R57, 0x1, -R0.reuse ;  /* 0x0000000139398824 */ /* 0x100fe200078e0a00 */
[----:B------:R-:W-:Y:S01]  /*88e0*/  ISETP.GE.AND P0, PT, R16, RZ, PT ;  /* 0x000000ff1000720c */ /* 0x000fe20003f06270 */
[----:B------:R-:W-:Y:S01]  /*88f0*/  IMAD R2, R0, R2, R15 ;  /* 0x0000000200027224 */ /* 0x000fe200078e020f */
[----:B------:R-:W4:Y:S01]  /*8900*/  LDL.LU R17, [R1+0x3c] ;  /* 0x00003c0001117983 */ /* 0x000f220000300800 */
[--C-:B------:R-:W-:Y:S01]  /*8910*/  @!P1 IMAD.IADD R58, R58, 0x1, -R0.reuse ;  /* 0x000000013a3a9824 */ /* 0x100fe200078e0a00 */
[C---:B------:R-:W-:Y:S01]  /*8920*/  ISETP.GT.U32.AND P1, PT, R0.reuse, R4, PT ;  /* 0x000000040000720c */ /* 0x040fe20003f24070 */
[--C-:B------:R-:W-:Y:S01]  /*8930*/  @!P6 IMAD.IADD R7, R7, 0x1, -R0.reuse ;  /* 0x000000010707e824 */ /* 0x100fe200078e0a00 */
[----:B------:R-:W-:Y:S01]  /*8940*/  ISETP.GT.U32.AND P6, PT, R0, R2, PT ;  /* 0x000000020000720c */ /* 0x000fe20003fc4070 */
[--C-:B------:R-:W-:Y:S01]  /*8950*/  @!P3 IMAD.IADD R59, R59, 0x1, -R0.reuse ;  /* 0x000000013b3bb824 */ /* 0x100fe200078e0a00 */
[----:B------:R-:W-:Y:S01]  /*8960*/  ISETP.GE.AND P3, PT, R14, RZ, PT ;  /* 0x000000ff0e00720c */ /* 0x000fe20003f66270 */
[--C-:B------:R-:W-:Y:S01]  /*8970*/  @!P5 IMAD.IADD R6, R6, 0x1, -R0.reuse ;  /* 0x000000010606d824 */ /* 0x100fe200078e0a00 */
[----:B------:R-:W-:Y:S01]  /*8980*/  ISETP.GE.AND P5, PT, R9, RZ, PT ;  /* 0x000000ff0900720c */ /* 0x000fe20003fa6270 */
[--C-:B------:R-:W-:Y:S01]  /*8990*/  @!P4 IMAD.IADD R8, R8, 0x1, -R0.reuse ;  /* 0x000000010808c824 */ /* 0x100fe200078e0a00 */
[----:B------:R-:W1:Y:S01]  /*89a0*/  LDC R9, c[0x0][0x3ac] ;  /* 0x0000eb00ff097b82 */ /* 0x000e620000000800 */
[----:B------:R-:W-:Y:S01]  /*89b0*/  ISETP.GE.AND P4, PT, R11, RZ, PT ;  /* 0x000000ff0b00720c */ /* 0x000fe20003f86270 */
[----:B------:R-:W-:Y:S01]  /*89c0*/  @!P0 IMAD.MOV R57, RZ, RZ, -R57 ;  /* 0x000000ffff398224 */ /* 0x000fe200078e0a39 */
[----:B------:R-:W-:Y:S01]  /*89d0*/  ISETP.GT.U32.AND P0, PT, R0, R5, PT ;  /* 0x000000050000720c */ /* 0x000fe20003f04070 */
[----:B------:R-:W4:Y:S01]  /*89e0*/  LDL.LU R16, [R1+0x34] ;  /* 0x0000340001107983 */ /* 0x000f220000300800 */
[----:B0-----:R-:W-:Y:S01]  /*89f0*/  LOP3.LUT R11, R61, 0x7, RZ, 0xc0, !PT ;  /* 0x000000073d0b7812 */ /* 0x001fe200078ec0ff */
[----:B------:R-:W-:-:S02]  /*8a00*/  @!P1 IMAD.IADD R4, R4, 0x1, -R0 ;  /* 0x0000000104049824 */ /* 0x000fc400078e0a00 */
[----:B------:R-:W-:Y:S01]  /*8a10*/  @!P6 IMAD.IADD R2, R2, 0x1, -R0 ;  /* 0x000000010202e824 */ /* 0x000fe200078e0a00 */
[----:B------:R-:W-:Y:S01]  /*8a20*/  ISETP.GE.AND P6, PT, R12, RZ, PT ;  /* 0x000000ff0c00720c */ /* 0x000fe20003fc6270 */
[----:B------:R-:W-:Y:S01]  /*8a30*/  @!P3 IMAD.MOV R58, RZ, RZ, -R58 ;  /* 0x000000ffff3ab224 */ /* 0x000fe200078e0a3a */
[----:B------:R-:W-:Y:S01]  /*8a40*/  ISETP.GE.AND P3, PT, R13, RZ, PT ;  /* 0x000000ff0d00720c */ /* 0x000fe20003f66270 */
[----:B------:R-:W-:Y:S01]  /*8a50*/  IMAD R12, R11, 0x110, RZ ;  /* 0x000001100b0c7824 */ /* 0x000fe200078e02ff */
[----:B------:R-:W4:Y:S01]  /*8a60*/  LDL.LU R15, [R1+0x24] ;  /* 0x00002400010f7983 */ /* 0x000f220000300800 */
[----:B------:R-:W-:Y:S01]  /*8a70*/  IMAD.SHL.U32 R13, R61, 0x2, RZ ;  /* 0x000000023d0d7824 */ /* 0x000fe200078e00ff */
[C---:B------:R-:W-:Y:S01]  /*8a80*/  ISETP.GT.U32.AND P1, PT, R0.reuse, R4, PT ;  /* 0x000000040000720c */ /* 0x040fe20003f24070 */
[----:B------:R-:W-:Y:S01]  /*8a90*/  @!P4 IMAD.MOV R59, RZ, RZ, -R59 ;  /* 0x000000ffff3bc224 */ /* 0x000fe200078e0a3b */
[----:B------:R-:W-:Y:S01]  /*8aa0*/  ISETP.GT.U32.AND P4, PT, R0, R2, PT ;  /* 0x000000020000720c */ /* 0x000fe20003f84070 */
[----:B------:R-:W-:Y:S01]  /*8ab0*/  @!P0 IMAD.IADD R5, R5, 0x1, -R0 ;  /* 0x0000000105058824 */ /* 0x000fe200078e0a00 */
[----:B------:R-:W-:Y:S01]  /*8ac0*/  ISETP.GE.AND P0, PT, R10, RZ, PT ;  /* 0x000000ff0a00720c */ /* 0x000fe20003f06270 */
[C---:B------:R-:W-:Y:S01]  /*8ad0*/  IMAD.SHL.U32 R11, R61.reuse, 0x80, RZ ;  /* 0x000000803d0b7824 */ /* 0x040fe200078e00ff */
[----:B------:R-:W-:Y:S01]  /*8ae0*/  LOP3.LUT R10, R12, 0x10, R13, 0x78, !PT ;  /* 0x000000100c0a7812 */ /* 0x000fe200078e780d */
[----:B------:R-:W4:Y:S01]  /*8af0*/  LDL.LU R14, [R1+0x20] ;  /* 0x00002000010e7983 */ /* 0x000f220000300800 */
[----:B------:R-:W-:-:S02]  /*8b00*/  LOP3.LUT R61, R61, 0x1f, RZ, 0xc0, !PT ;  /* 0x0000001f3d3d7812 */ /* 0x000fc400078ec0ff */
[----:B------:R-:W-:Y:S02]  /*8b10*/  LOP3.LUT R12, R12, 0x30, R13, 0x78, !PT ;  /* 0x000000300c0c7812 */ /* 0x000fe400078e780d */
[----:B------:R-:W-:Y:S01]  /*8b20*/  LOP3.LUT R11, R10, 0x800, R11, 0xf8, !PT ;  /* 0x000008000a0b7812 */ /* 0x000fe200078ef80b */
[----:B-1----:R-:W-:Y:S01]  /*8b30*/  IMAD R10, R61, R9, RZ ;  /* 0x000000093d0a7224 */ /* 0x002fe200078e02ff */
[----:B------:R-:W4:Y:S01]  /*8b40*/  LDL.LU R13, [R1+0x1c] ;  /* 0x00001c00010d7983 */ /* 0x000f220000300800 */
[----:B------:R-:W-:-:S03]  /*8b50*/  @!P1 IMAD.IADD R4, R4, 0x1, -R0 ;  /* 0x0000000104049824 */ /* 0x000fc600078e0a00 */
[----:B------:R-:W4:Y:S01]  /*8b60*/  LDL.LU R12, [R1+0x18] ;  /* 0x00001800010c7983 */ /* 0x000f220000300800 */
[----:B------:R-:W-:Y:S02]  /*8b70*/  @!P4 IMAD.IADD R2, R2, 0x1, -R0 ;  /* 0x000000010202c824 */ /* 0x000fe400078e0a00 */
[----:B------:R-:W-:Y:S01]  /*8b80*/  IMAD R0, R9, 0x20, R10 ;  /* 0x0000002009007824 */ /* 0x000fe200078e020a */
[----:B------:R-:W4:Y:S01]  /*8b90*/  LDL.LU R11, [R1+0x14] ;  /* 0x00001400010b7983 */ /* 0x000f220000300800 */
[----:B------:R-:W-:-:S03]  /*8ba0*/  ISETP.GE.AND P1, PT, R60, RZ, PT ;  /* 0x000000ff3c00720c */ /* 0x000fc60003f26270 */
[----:B------:R-:W4:Y:S04]  /*8bb0*/  LDL.LU R10, [R1+0x10] ;  /* 0x00001000010a7983 */ /* 0x000f280000300800 */
[----:B------:R-:W4:Y:S04]  /*8bc0*/  LDL.LU R9, [R1+0xc] ;  /* 0x00000c0001097983 */ /* 0x000f280000300800 */
[----:B------:R-:W4:Y:S04]  /*8bd0*/  LDL.LU R60, [R1+0x8] ;  /* 0x00000800013c7983 */ /* 0x000f280000300800 */
[----:B------:R-:W4:Y:S01]  /*8be0*/  LDL.LU R61, [R1+0x4] ;  /* 0x00000400013d7983 */ /* 0x000f220000300800 */
[----:B------:R-:W-:-:S02]  /*8bf0*/  ISETP.NE.AND P4, PT, R3, RZ, PT ;  /* 0x000000ff0300720c */ /* 0x000fc40003f85270 */
[----:B------:R-:W-:Y:S01]  /*8c00*/  LOP3.LUT R3, RZ, R3, RZ, 0x33, !PT ;  /* 0x00000003ff037212 */ /* 0x000fe200078e33ff */
[----:B------:R-:W4:Y:S03]  /*8c10*/  LDL.LU R0, [R1] ;  /* 0x0000000001007983 */ /* 0x000f260000300800 */
[C---:B------:R-:W-:Y:S02]  /*8c20*/  SEL R25, R3.reuse, R25, !P4 ;  /* 0x0000001903197207 */ /* 0x040fe40006000000 */
[C---:B------:R-:W-:Y:S02]  /*8c30*/  SEL R24, R3.reuse, R24, !P4 ;  /* 0x0000001803187207 */ /* 0x040fe40006000000 */
[C---:B------:R-:W-:Y:S01]  /*8c40*/  SEL R23, R3.reuse, R23, !P4 ;  /* 0x0000001703177207 */ /* 0x040fe20006000000 */
[----:B------:R0:W-:Y:S01]  /*8c50*/  STL [R1+0x1a4], R25 ;  /* 0x0001a41901007387 */ /* 0x0001e20000100800 */
[----:B------:R-:W-:-:S02]  /*8c60*/  SEL R22, R3, R22, !P4 ;  /* 0x0000001603167207 */ /* 0x000fc40006000000 */
[C---:B--2---:R-:W-:Y:S01]  /*8c70*/  SEL R21, R3.reuse, R21, !P4 ;  /* 0x0000001503157207 */ /* 0x044fe20006000000 */
[----:B0-----:R-:W2:Y:S04]  /*8c80*/  LDL.LU R25, [R1+0x31fc] ;  /* 0x0031fc0001197983 */ /* 0x001ea80000300800 */
[----:B------:R0:W-:Y:S04]  /*8c90*/  STL [R1+0x1ac], R24 ;  /* 0x0001ac1801007387 */ /* 0x0001e80000100800 */
[----:B0-----:R-:W2:Y:S04]  /*8ca0*/  LDL.LU R24, [R1+0x31f8] ;  /* 0x0031f80001187983 */ /* 0x001ea80000300800 */
[----:B------:R0:W-:Y:S04]  /*8cb0*/  STL [R1+0x1d4], R23 ;  /* 0x0001d41701007387 */ /* 0x0001e80000100800 */
[----:B0-----:R-:W2:Y:S04]  /*8cc0*/  LDL.LU R23, [R1+0x31f4] ;  /* 0x0031f40001177983 */ /* 0x001ea80000300800 */
[----:B------:R0:W-:Y:S04]  /*8cd0*/  STL [R1+0x1d0], R22 ;  /* 0x0001d01601007387 */ /* 0x0001e80000100800 */
[----:B0-----:R-:W2:Y:S04]  /*8ce0*/  LDL.LU R22, [R1+0x31f0] ;  /* 0x0031f00001167983 */ /* 0x001ea80000300800 */
[----:B------:R0:W-:Y:S04]  /*8cf0*/  STL [R1+0x1cc], R21 ;  /* 0x0001cc1501007387 */ /* 0x0001e80000100800 */
[----:B0-----:R-:W2:Y:S01]  /*8d00*/  LDL.LU R21, [R1+0x31ec] ;  /* 0x0031ec0001157983 */ /* 0x001ea20000300800 */
[----:B---3--:R-:W-:-:S05]  /*8d10*/  SEL R20, R3, R20, !P4 ;  /* 0x0000001403147207 */ /* 0x008fca0006000000 */
[----:B------:R0:W-:Y:S04]  /*8d20*/  STL [R1+0x1c8], R20 ;  /* 0x0001c81401007387 */ /* 0x0001e80000100800 */
[----:B0-----:R-:W3:Y:S01]  /*8d30*/  LDL.LU R20, [R1+0x31e8] ;  /* 0x0031e80001147983 */ /* 0x001ee20000300800 */
[----:B----4-:R-:W-:-:S05]  /*8d40*/  SEL R19, R3, R19, !P4 ;  /* 0x0000001303137207 */ /* 0x010fca0006000000 */
[----:B------:R0:W-:Y:S04]  /*8d50*/  STL [R1+0x1c4], R19 ;  /* 0x0001c41301007387 */ /* 0x0001e80000100800 */
[----:B0-----:R-:W4:Y:S01]  /*8d60*/  LDL.LU R19, [R1+0x31e4] ;  /* 0x0031e40001137983 */ /* 0x001f220000300800 */
[C---:B------:R-:W-:Y:S02]  /*8d70*/  SEL R18, R3.reuse, R18, !P4 ;  /* 0x0000001203127207 */ /* 0x040fe40006000000 */
[----:B------:R-:W-:-:S03]  /*8d80*/  SEL R17, R3, R17, !P4 ;  /* 0x0000001103117207 */ /* 0x000fc60006000000 */
[----:B------:R0:W-:Y:S04]  /*8d90*/  STL [R1+0x1c0], R18 ;  /* 0x0001c01201007387 */ /* 0x0001e80000100800 */
[----:B0-----:R-:W2:Y:S01]  /*8da0*/  LDL.LU R18, [R1+0x31e0] ;  /* 0x0031e00001127983 */ /* 0x001ea20000300800 */
[----:B------:R-:W-:-:S03]  /*8db0*/  SEL R16, R3, R16, !P4 ;  /* 0x0000001003107207 */ /* 0x000fc60006000000 */
[----:B------:R0:W-:Y:S01]  /*8dc0*/  STL [R1+0x1bc], R17 ;  /* 0x0001bc1101007387 */ /* 0x0001e20000100800 */
[----:B------:R-:W-:-:S03]  /*8dd0*/  SEL R15, R3, R15, !P4 ;  /* 0x0000000f030f7207 */ /* 0x000fc60006000000 */
[----:B0-----:R-:W2:Y:S04]  /*8de0*/  LDL.LU R17, [R1+0x31dc] ;  /* 0x0031dc0001117983 */ /* 0x001ea80000300800 */
[----:B------:R0:W-:Y:S01]  /*8df0*/  STL [R1+0x1b8], R16 ;  /* 0x0001b81001007387 */ /* 0x0001e20000100800 */
[----:B------:R-:W-:-:S03]  /*8e00*/  SEL R14, R3, R14, !P4 ;  /* 0x0000000e030e7207 */ /* 0x000fc60006000000 */
[----:B0-----:R-:W2:Y:S01]  /*8e10*/  LDL.LU R16, [R1+0x31d8] ;  /* 0x0031d80001107983 */ /* 0x001ea20000300800 */
[----:B------:R-:W-:-:S03]  /*8e20*/  SEL R13, R3, R13, !P4 ;  /* 0x0000000d030d7207 */ /* 0x000fc60006000000 */
[----:B------:R0:W-:Y:S01]  /*8e30*/  STL [R1+0x1b4], R15 ;  /* 0x0001b40f01007387 */ /* 0x0001e20000100800 */
[C---:B------:R-:W-:Y:S02]  /*8e40*/  SEL R12, R3.reuse, R12, !P4 ;  /* 0x0000000c030c7207 */ /* 0x040fe40006000000 */
[C---:B------:R-:W-:Y:S01]  /*8e50*/  SEL R11, R3.reuse, R11, !P4 ;  /* 0x0000000b030b7207 */ /* 0x040fe20006000000 */
[----:B0-----:R-:W2:Y:S01]  /*8e60*/  LDL.LU R15, [R1+0x31d4] ;  /* 0x0031d400010f7983 */ /* 0x001ea20000300800 */
[----:B------:R-:W-:-:S03]  /*8e70*/  SEL R10, R3, R10, !P4 ;  /* 0x0000000a030a7207 */ /* 0x000fc60006000000 */
[----:B------:R0:W-:Y:S01]  /*8e80*/  STL [R1+0x1b0], R14 ;  /* 0x0001b00e01007387 */ /* 0x0001e20000100800 */
[C---:B------:R-:W-:Y:S02]  /*8e90*/  SEL R9, R3.reuse, R9, !P4 ;  /* 0x0000000903097207 */ /* 0x040fe40006000000 */
[C---:B------:R-:W-:Y:S01]  /*8ea0*/  SEL R60, R3.reuse, R60, !P4 ;  /* 0x0000003c033c7207 */ /* 0x040fe20006000000 */
[----:B0-----:R-:W2:Y:S04]  /*8eb0*/  LDL.LU R14, [R1+0x31d0] ;  /* 0x0031d000010e7983 */ /* 0x001ea80000300800 */
[----:B------:R0:W-:Y:S01]  /*8ec0*/  STL [R1+0x1a8], R13 ;  /* 0x0001a80d01007387 */ /* 0x0001e20000100800 */
[----:B------:R-:W-:-:S03]  /*8ed0*/  SEL R61, R3, R61, !P4 ;  /* 0x0000003d033d7207 */ /* 0x000fc60006000000 */
        /* <DEDUP_REMOVED lines=13> */
[----:B------:R-:W-:-:S05]  /*8fb0*/  SEL R0, R3, R0, !P4 ;  /* 0x0000000003007207 */ /* 0x000fca0006000000 */
[----:B------:R2:W-:Y:S02]  /*8fc0*/  STL [R1+0x180], R0 ;  /* 0x0001800001007387 */ /* 0x0005e40000100800 */
[C---:B--2---:R-:W-:Y:S02]  /*8fd0*/  SEL R0, R3.reuse, R61, !P4 ;  /* 0x0000003d03007207 */ /* 0x044fe40006000000 */
[C---:B------:R-:W-:Y:S02]  /*8fe0*/  SEL R61, R3.reuse, R60, !P4 ;  /* 0x0000003c033d7207 */ /* 0x040fe40006000000 */
[C---:B------:R-:W-:Y:S01]  /*8ff0*/  SEL R60, R3.reuse, R9, !P4 ;  /* 0x00000009033c7207 */ /* 0x040fe20006000000 */
[----:B------:R0:W-:Y:S04]  /*9000*/  STL [R1+0x17c], R0 ;  /* 0x00017c0001007387 */ /* 0x0001e80000100800 */
[----:B------:R-:W-:Y:S01]  /*9010*/  STL [R1+0x174], R61 ;  /* 0x0001743d01007387 */ /* 0x000fe20000100800 */
[----:B0-----:R-:W-:-:S03]  /*9020*/  SEL R0, R3, R10, !P4 ;  /* 0x0000000a03007207 */ /* 0x001fc60006000000 */
[----:B------:R0:W-:Y:S04]  /*9030*/  STL [R1+0x168], R60 ;  /* 0x0001683c01007387 */ /* 0x0001e80000100800 */
[----:B0-----:R-:W2:Y:S04]  /*9040*/  LDL.LU R60, [R1+0xa8] ;  /* 0x0000a800013c7983 */ /* 0x001ea80000300800 */
[----:B------:R0:W-:Y:S04]  /*9050*/  STL [R1+0x164], R0 ;  /* 0x0001640001007387 */ /* 0x0001e80000100800 */
[----:B0-----:R-:W2:Y:S01]  /*9060*/  LDL.LU R0, [R1+0xa4] ;  /* 0x0000a40001007983 */ /* 0x001ea20000300800 */
[----:B------:R-:W-:-:S02]  /*9070*/  SEL R9, R3, R11, !P4 ;  /* 0x0000000b03097207 */ /* 0x000fc40006000000 */
[----:B------:R-:W-:-:S03]  /*9080*/  SEL R11, R3, R13, !P4 ;  /* 0x0000000d030b7207 */ /* 0x000fc60006000000 */
[----:B------:R0:W-:Y:S01]  /*9090*/  STL [R1+0x15c], R9 ;  /* 0x00015c0901007387 */ /* 0x0001e20000100800 */
[C---:B------:R-:W-:Y:S02]  /*90a0*/  SEL R10, R3.reuse, R14, !P4 ;  /* 0x0000000e030a7207 */ /* 0x040fe40006000000 */
[----:B0-----:R-:W-:-:S05]  /*90b0*/  SEL R9, R3, R12, !P4 ;  /* 0x0000000c03097207 */ /* 0x001fca0006000000 */
[----:B------:R0:W-:Y:S04]  /*90c0*/  STL [R1+0x158], R9 ;  /* 0x0001580901007387 */ /* 0x0001e80000100800 */
[----:B------:R1:W-:Y:S01]  /*90d0*/  STL [R1+0x14c], R11 ;  /* 0x00014c0b01007387 */ /* 0x0003e20000100800 */
[----:B0-----:R-:W-:-:S03]  /*90e0*/  SEL R9, R3, R15, !P4 ;  /* 0x0000000f03097207 */ /* 0x001fc60006000000 */
[----:B------:R0:W-:Y:S01]  /*90f0*/  STL [R1+0x140], R10 ;  /* 0x0001400a01007387 */ /* 0x0001e20000100800 */
[----:B-1----:R-:W-:-:S03]  /*9100*/  SEL R11, R3, R16, !P4 ;  /* 0x00000010030b7207 */ /* 0x002fc60006000000 */
[----:B------:R1:W-:Y:S01]  /*9110*/  STL [R1+0x138], R9 ;  /* 0x0001380901007387 */ /* 0x0003e20000100800 */
[C---:B----4-:R-:W-:Y:S02]  /*9120*/  SEL R12, R3.reuse, R19, !P4 ;  /* 0x00000013030c7207 */ /* 0x050fe40006000000 */
[C---:B0-----:R-:W-:Y:S01]  /*9130*/  SEL R10, R3.reuse, R17, !P4 ;  /* 0x00000011030a7207 */ /* 0x041fe20006000000 */
[----:B-1----:R-:W4:Y:S04]  /*9140*/  LDL.LU R9, [R1+0x88] ;  /* 0x0000880001097983 */ /* 0x002f280000300800 */
[----:B------:R0:W-:Y:S04]  /*9150*/  STL [R1+0x134], R11 ;  /* 0x0001340b01007387 */ /* 0x0001e80000100800 */
[----:B------:R3:W-:Y:S01]  /*9160*/  STL [R1+0x12c], R10 ;  /* 0x00012c0a01007387 */ /* 0x0007e20000100800 */
[----:B0-----:R-:W-:-:S02]  /*9170*/  SEL R11, R3, R18, !P4 ;  /* 0x00000012030b7207 */ /* 0x001fc40006000000 */
[----:B---3--:R-:W-:-:S03]  /*9180*/  SEL R10, R3, R20, !P4 ;  /* 0x00000014030a7207 */ /* 0x008fc60006000000 */
[----:B------:R0:W-:Y:S04]  /*9190*/  STL [R1+0x128], R11 ;  /* 0x0001280b01007387 */ /* 0x0001e80000100800 */
[----:B------:R1:W-:Y:S04]  /*91a0*/  STL [R1+0x114], R12 ;  /* 0x0001140c01007387 */ /* 0x0003e80000100800 */
[----:B------:R3:W-:Y:S01]  /*91b0*/  STL [R1+0x110], R10 ;  /* 0x0001100a01007387 */ /* 0x0007e20000100800 */
[C---:B0-----:R-:W-:Y:S02]  /*91c0*/  SEL R11, R3.reuse, R21, !P4 ;  /* 0x00000015030b7207 */ /* 0x041fe40006000000 */
[----:B-1----:R-:W-:-:S03]  /*91d0*/  SEL R12, R3, R22, !P4 ;  /* 0x00000016030c7207 */ /* 0x002fc60006000000 */
[----:B------:R0:W-:Y:S01]  /*91e0*/  STL [R1+0x10c], R11 ;  /* 0x00010c0b01007387 */ /* 0x0001e20000100800 */
[----:B---3--:R-:W-:-:S03]  /*91f0*/  SEL R10, R3, R23, !P4 ;  /* 0x00000017030a7207 */ /* 0x008fc60006000000 */
[----:B------:R-:W-:Y:S04]  /*9200*/  STL [R1+0x108], R12 ;  /* 0x0001080c01007387 */ /* 0x000fe80000100800 */
[----:B------:R-:W3:Y:S01]  /*9210*/  LDL.LU R16, [R1+0x84] ;  /* 0x0000840001107983 */ /* 0x000ee20000300800 */
[----:B0-----:R-:W-:-:S03]  /*9220*/  SEL R11, R3, R24, !P4 ;  /* 0x00000018030b7207 */ /* 0x001fc60006000000 */
[----:B------:R0:W-:Y:S04]  /*9230*/  STL [R1+0x100], R10 ;  /* 0x0001000a01007387 */ /* 0x0001e80000100800 */
[----:B------:R1:W-:Y:S04]  /*9240*/  STL [R1+0xf4], R11 ;  /* 0x0000f40b01007387 */ /* 0x0003e80000100800 */
[----:B------:R-:W3:Y:S01]  /*9250*/  LDL.LU R15, [R1+0x80] ;  /* 0x00008000010f7983 */ /* 0x000ee20000300800 */
[C---:B0-----:R-:W-:Y:S02]  /*9260*/  SEL R10, R3.reuse, R25, !P4 ;  /* 0x00000019030a7207 */ /* 0x041fe40006000000 */
[----:B-1----:R-:W-:-:S03]  /*9270*/  SEL R11, R3, R26, !P4 ;  /* 0x0000001a030b7207 */ /* 0x002fc60006000000 */
[----:B------:R0:W-:Y:S04]  /*9280*/  STL [R1+0xf0], R10 ;  /* 0x0000f00a01007387 */ /* 0x0001e80000100800 */
[----:B------:R-:W3:Y:S01]  /*9290*/  LDL.LU R14, [R1+0x74] ;  /* 0x00007400010e7983 */ /* 0x000ee20000300800 */
[----:B0-----:R-:W-:-:S03]  /*92a0*/  SEL R10, R3, R27, !P4 ;  /* 0x0000001b030a7207 */ /* 0x001fc60006000000 */
[----:B------:R0:W-:Y:S04]  /*92b0*/  STL [R1+0xe4], R11 ;  /* 0x0000e40b01007387 */ /* 0x0001e80000100800 */
[----:B------:R-:W3:Y:S01]  /*92c0*/  LDL.LU R13, [R1+0x78] ;  /* 0x00007800010d7983 */ /* 0x000ee20000300800 */
[----:B------:R-:W-:-:S03]  /*92d0*/  SEL R18, R3, R30, !P4 ;  /* 0x0000001e03127207 */ /* 0x000fc60006000000 */
[----:B------:R1:W-:Y:S01]  /*92e0*/  STL [R1+0xe0], R10 ;  /* 0x0000e00a01007387 */ /* 0x0003e20000100800 */
[----:B0-----:R-:W-:-:S03]  /*92f0*/  SEL R11, R3, R28, !P4 ;  /* 0x0000001c030b7207 */ /* 0x001fc60006000000 */
[----:B------:R-:W3:Y:S01]  /*9300*/  LDL.LU R12, [R1+0x64] ;  /* 0x00006400010c7983 */ /* 0x000ee20000300800 */
[C---:B------:R-:W-:Y:S02]  /*9310*/  SEL R17, R3.reuse, R31, !P4 ;  /* 0x0000001f03117207 */ /* 0x040fe40006000000 */
[C---:B-1----:R-:W-:Y:S01]  /*9320*/  SEL R10, R3.reuse, R29, !P4 ;  /* 0x0000001d030a7207 */ /* 0x042fe20006000000 */
[----:B------:R0:W-:Y:S04]  /*9330*/  STL [R1+0xcc], R11 ;  /* 0x0000cc0b01007387 */ /* 0x0001e80000100800 */
[----:B0-----:R-:W3:Y:S04]  /*9340*/  LDL.LU R11, [R1+0x68] ;  /* 0x00006800010b7983 */ /* 0x001ee80000300800 */
[----:B------:R0:W-:Y:S04]  /*9350*/  STL [R1+0xc8], R10 ;  /* 0x0000c80a01007387 */ /* 0x0001e80000100800 */
[----:B0-----:R-:W3:Y:S04]  /*9360*/  LDL.LU R10, [R1+0x6c] ;  /* 0x00006c00010a7983 */ /* 0x001ee80000300800 */
[----:B------:R0:W-:Y:S04]  /*9370*/  STL [R1+0xc4], R18 ;  /* 0x0000c41201007387 */ /* 0x0001e80000100800 */
[----:B------:R-:W3:Y:S04]  /*9380*/  LDL.LU R61, [R1+0x70] ;  /* 0x00007000013d7983 */ /* 0x000ee80000300800 */
[----:B------:R1:W-:Y:S01]  /*9390*/  STL [R1+0xc0], R17 ;  /* 0x0000c01101007387 */ /* 0x0003e20000100800 */
[----:B0-----:R-:W-:-:S02]  /*93a0*/  SEL R18, R3, R32, !P4 ;  /* 0x0000002003127207 */ /* 0x001fc40006000000 */
[----:B--2---:R-:W-:-:S05]  /*93b0*/  SEL R19, R3, R60, !P4 ;  /* 0x0000003c03137207 */ /* 0x004fca0006000000 */
[----:B------:R-:W-:Y:S01]  /*93c0*/  STL [R1+0xbc], R19 ;  /* 0x0000bc1301007387 */ /* 0x000fe20000100800 */
[----:B-1----:R-:W-:-:S03]  /*93d0*/  SEL R17, R3, R0, !P4 ;  /* 0x0000000003117207 */ /* 0x002fc60006000000 */
[----:B------:R-:W2:Y:S04]  /*93e0*/  LDL.LU R0, [R1+0x184] ;  /* 0x0001840001007983 */ /* 0x000ea80000300800 */
[----:B------:R0:W-:Y:S04]  /*93f0*/  STL [R1+0xb8], R17 ;  /* 0x0000b81101007387 */ /* 0x0001e80000100800 */
[----:B------:R-:W-:Y:S04]  /*9400*/  STL [R1+0xa8], R18 ;  /* 0x0000a81201007387 */ /* 0x000fe80000100800 */
[----:B------:R-:W2:Y:S01]  /*9410*/  LDL.LU R25, [R1+0x188] ;  /* 0x0001880001197983 */ /* 0x000ea20000300800 */
[----:B0-----:R-:W-:-:S03]  /*9420*/  SEL R17, R3, R33, !P4 ;  /* 0x0000002103117207 */ /* 0x001fc60006000000 */
[----:B------:R-:W2:Y:S04]  /*9430*/  LDL.LU R24, [R1+0x130] ;  /* 0x0001300001187983 */ /* 0x000ea80000300800 */
[----:B------:R0:W-:Y:S04]  /*9440*/  STL [R1+0xa4], R17 ;  /* 0x0000a41101007387 */ /* 0x0001e80000100800 */
[----:B------:R-:W2:Y:S04]  /*9450*/  LDL.LU R60, [R1+0x16c] ;  /* 0x00016c00013c7983 */ /* 0x000ea80000300800 */
[----:B------:R-:W2:Y:S04]  /*9460*/  LDL.LU R23, [R1+0x178] ;  /* 0x0001780001177983 */ /* 0x000ea80000300800 */
[----:B------:R-:W2:Y:S01]  /*9470*/  LDL.LU R22, [R1+0x170] ;  /* 0x0001700001167983 */ /* 0x000ea20000300800 */
[----:B----4-:R-:W-:-:S05]  /*9480*/  SEL R9, R3, R9, !P4 ;  /* 0x0000000903097207 */ /* 0x010fca0006000000 */
[----:B------:R1:W-:Y:S01]  /*9490*/  STL [R1+0xa0], R9 ;  /* 0x0000a00901007387 */ /* 0x0003e20000100800 */
[----:B0-----:R-:W-:-:S03]  /*94a0*/  SEL R17, R3, R34, !P4 ;  /* 0x0000002203117207 */ /* 0x001fc60006000000 */
[----:B-1----:R-:W4:Y:S04]  /*94b0*/  LDL.LU R9, [R1+0x13c] ;  /* 0x00013c0001097983 */ /* 0x002f280000300800 */
[----:B------:R-:W4:Y:S04]  /*94c0*/  LDL.LU R21, [R1+0x160] ;  /* 0x0001600001157983 */ /* 0x000f280000300800 */
[----:B------:R-:W4:Y:S04]  /*94d0*/  LDL.LU R20, [R1+0x144] ;  /* 0x0001440001147983 */ /* 0x000f280000300800 */
[----:B------:R0:W-:Y:S04]  /*94e0*/  STL [R1+0x90], R17 ;  /* 0x0000901101007387 */ /* 0x0001e80000100800 */
[----:B------:R-:W4:Y:S04]  /*94f0*/  LDL.LU R19, [R1+0x154] ;  /* 0x0001540001137983 */ /* 0x000f280000300800 */
[----:B------:R-:W4:Y:S01]  /*9500*/  LDL.LU R18, [R1+0x148] ;  /* 0x0001480001127983 */ /* 0x000f220000300800 */
[----:B---3--:R-:W-:-:S05]  /*9510*/  SEL R16, R3, R16, !P4 ;  /* 0x0000001003107207 */ /* 0x008fca0006000000 */
[----:B------:R1:W-:Y:S04]  /*9520*/  STL [R1+0x8c], R16 ;  /* 0x00008c1001007387 */ /* 0x0003e80000100800 */
[----:B0-----:R-:W3:Y:S01]  /*9530*/  LDL.LU R17, [R1+0x150] ;  /* 0x0001500001117983 */ /* 0x001ee20000300800 */
[----:B------:R-:W-:-:S05]  /*9540*/  SEL R15, R3, R15, !P4 ;  /* 0x0000000f030f7207 */ /* 0x000fca0006000000 */
[----:B------:R0:W-:Y:S04]  /*9550*/  STL [R1+0x88], R15 ;  /* 0x0000880f01007387 */ /* 0x0001e80000100800 */
[----:B-1----:R-:W3:Y:S01]  /*9560*/  LDL.LU R16, [R1+0x124] ;  /* 0x0001240001107983 */ /* 0x002ee20000300800 */
[----:B------:R-:W-:-:S05]  /*9570*/  SEL R14, R3, R14, !P4 ;  /* 0x0000000e030e7207 */ /* 0x000fca0006000000 */
[----:B------:R1:W-:Y:S04]  /*9580*/  STL [R1+0x84], R14 ;  /* 0x0000840e01007387 */ /* 0x0003e80000100800 */
[----:B0-----:R-:W3:Y:S01]  /*9590*/  LDL.LU R15, [R1+0x120] ;  /* 0x00012000010f7983 */ /* 0x001ee20000300800 */
[----:B------:R-:W-:-:S05]  /*95a0*/  SEL R13, R3, R13, !P4 ;  /* 0x0000000d030d7207 */ /* 0x000fca0006000000 */
[----:B------:R0:W-:Y:S01]  /*95b0*/  STL [R1+0x80], R13 ;  /* 0x0000800d01007387 */ /* 0x0001e20000100800 */
[----:B------:R-:W-:-:S03]  /*95c0*/  SEL R12, R3, R12, !P4 ;  /* 0x0000000c030c7207 */ /* 0x000fc60006000000 */
[----:B-1----:R-:W3:Y:S04]  /*95d0*/  LDL.LU R14, [R1+0x11c] ;  /* 0x00011c00010e7983 */ /* 0x002ee80000300800 */
[----:B------:R1:W-:Y:S04]  /*95e0*/  STL [R1+0x7c], R12 ;  /* 0x00007c0c01007387 */ /* 0x0003e80000100800 */
[----:B0-----:R-:W3:Y:S01]  /*95f0*/  LDL.LU R13, [R1+0x118] ;  /* 0x00011800010d7983 */ /* 0x001ee20000300800 */
[----:B------:R-:W-:-:S05]  /*9600*/  SEL R11, R3, R11, !P4 ;  /* 0x0000000b030b7207 */ /* 0x000fca0006000000 */
[----:B------:R0:W-:Y:S04]  /*9610*/  STL [R1+0x78], R11 ;  /* 0x0000780b01007387 */ /* 0x0001e80000100800 */
[----:B-1----:R-:W3:Y:S01]  /*9620*/  LDL.LU R12, [R1+0x104] ;  /* 0x00010400010c7983 */ /* 0x002ee20000300800 */
[----:B------:R-:W-:-:S05]  /*9630*/  SEL R10, R3, R10, !P4 ;  /* 0x0000000a030a7207 */ /* 0x000fca0006000000 */
[----:B------:R1:W-:Y:S01]  /*9640*/  STL [R1+0x74], R10 ;  /* 0x0000740a01007387 */ /* 0x0003e20000100800 */
[----:B------:R-:W-:-:S03]  /*9650*/  SEL R26, R3, R61, !P4 ;  /* 0x0000003d031a7207 */ /* 0x000fc60006000000 */
[----:B0-----:R-:W3:Y:S04]  /*9660*/  LDL.LU R11, [R1+0xfc] ;  /* 0x0000fc00010b7983 */ /* 0x001ee80000300800 */
[----:B-1----:R-:W3:Y:S04]  /*9670*/  LDL.LU R10, [R1+0xf8] ;  /* 0x0000f800010a7983 */ /* 0x002ee80000300800 */
[----:B------:R0:W-:Y:S04]  /*9680*/  STL [R1+0x70], R26 ;  /* 0x0000701a01007387 */ /* 0x0001e80000100800 */
[----:B------:R-:W3:Y:S01]  /*9690*/  LDL.LU R61, [R1+0xd0] ;  /* 0x0000d000013d7983 */ /* 0x000ee20000300800 */
[----:B--2---:R-:W-:-:S03]  /*96a0*/  SEL R27, R3, R0, !P4 ;  /* 0x00000000031b7207 */ /* 0x004fc60006000000 */
[----:B------:R-:W2:Y:S04]  /*96b0*/  LDL.LU R0, [R1+0xd4] ;  /* 0x0000d40001007983 */ /* 0x000ea80000300800 */
[----:B------:R-:W-:Y:S01]  /*96c0*/  STL [R1+0x6c], R27 ;  /* 0x00006c1b01007387 */ /* 0x000fe20000100800 */
[----:B0-----:R-:W-:-:S05]  /*96d0*/  SEL R26, R3, R25, !P4 ;  /* 0x00000019031a7207 */ /* 0x001fca0006000000 */
[----:B------:R-:W-:Y:S01]  /*96e0*/  STL [R1+0x68], R26 ;  /* 0x0000681a01007387 */ /* 0x000fe20000100800 */
[----:B------:R-:W-:-:S03]  /*96f0*/  SEL R25, R3, R60, !P4 ;  /* 0x0000003c03197207 */ /* 0x000fc60006000000 */
[----:B------:R-:W2:Y:S01]  /*9700*/  LDL.LU R60, [R1+0xec] ;  /* 0x0000ec00013c7983 */ /* 0x000ea20000300800 */
[----:B------:R-:W-:-:S05]  /*9710*/  SEL R24, R3, R24, !P4 ;  /* 0x0000001803187207 */ /* 0x000fca0006000000 */
[----:B------:R0:W-:Y:S04]  /*9720*/  STL [R1+0x64], R24 ;  /* 0x0000641801007387 */ /* 0x0001e80000100800 */
[----:B------:R-:W-:Y:S01]  /*9730*/  STL [R1+0x60], R25 ;  /* 0x0000601901007387 */ /* 0x000fe20000100800 */
[C---:B0-----:R-:W-:Y:S02]  /*9740*/  SEL R24, R3.reuse, R23, !P4 ;  /* 0x0000001703187207 */ /* 0x041fe40006000000 */
[----:B------:R-:W-:-:S03]  /*9750*/  SEL R23, R3, R22, !P4 ;  /* 0x0000001603177207 */ /* 0x000fc60006000000 */
[----:B------:R-:W-:Y:S01]  /*9760*/  STL [R1+0x40], R24 ;  /* 0x0000401801007387 */ /* 0x000fe20000100800 */
[----:B----4-:R-:W-:-:S03]  /*9770*/  SEL R22, R3, R9, !P4 ;  /* 0x0000000903167207 */ /* 0x010fc60006000000 */
[----:B------:R-:W4:Y:S01]  /*9780*/  LDL.LU R9, [R1+0xd8] ;  /* 0x0000d80001097983 */ /* 0x000f220000300800 */
[----:B------:R-:W-:-:S03]  /*9790*/  SEL R21, R3, R21, !P4 ;  /* 0x0000001503157207 */ /* 0x000fc60006000000 */
[----:B------:R-:W-:Y:S01]  /*97a0*/  STL [R1+0x3c], R23 ;  /* 0x00003c1701007387 */ /* 0x000fe20000100800 */
[----:B------:R-:W-:-:S03]  /*97b0*/  SEL R20, R3, R20, !P4 ;  /* 0x0000001403147207 */ /* 0x000fc60006000000 */
[----:B------:R0:W-:Y:S04]  /*97c0*/  STL [R1+0x38], R22 ;  /* 0x0000381601007387 */ /* 0x0001e80000100800 */
[----:B------:R1:W-:Y:S01]  /*97d0*/  STL [R1+0x34], R21 ;  /* 0x0000341501007387 */ /* 0x0003e20000100800 */
[C---:B------:R-:W-:Y:S02]  /*97e0*/  SEL R19, R3.reuse, R19, !P4 ;  /* 0x0000001303137207 */ /* 0x040fe40006000000 */
[C---:B------:R-:W-:Y:S01]  /*97f0*/  SEL R18, R3.reuse, R18, !P4 ;  /* 0x0000001203127207 */ /* 0x040fe20006000000 */
[----:B0-----:R-:W4:Y:S04]  /*9800*/  LDL.LU R22, [R1+0xdc] ;  /* 0x0000dc0001167983 */ /* 0x001f280000300800 */
[----:B------:R0:W-:Y:S04]  /*9810*/  STL [R1+0x30], R20 ;  /* 0x0000301401007387 */ /* 0x0001e80000100800 */
[----:B------:R0:W-:Y:S04]  /*9820*/  STL [R1+0x2c], R19 ;  /* 0x00002c1301007387 */ /* 0x0001e80000100800 */
[----:B-1----:R-:W4:Y:S01]  /*9830*/  LDL.LU R21, [R1+0xe8] ;  /* 0x0000e80001157983 */ /* 0x002f220000300800 */
[----:B---3--:R-:W-:-:S03]  /*9840*/  SEL R17, R3, R17, !P4 ;  /* 0x0000001103117207 */ /* 0x008fc60006000000 */
[----:B------:R1:W-:Y:S04]  /*9850*/  STL [R1+0x24], R18 ;  /* 0x0000241201007387 */ /* 0x0003e80000100800 */
[----:B0-----:R-:W3:Y:S04]  /*9860*/  LDL.LU R20, [R1+0xb4] ;  /* 0x0000b40001147983 */ /* 0x001ee80000300800 */
[----:B------:R0:W-:Y:S01]  /*9870*/  STL [R1+0x20], R17 ;  /* 0x0000201101007387 */ /* 0x0001e20000100800 */
[----:B------:R-:W-:-:S03]  /*9880*/  SEL R16, R3, R16, !P4 ;  /* 0x0000001003107207 */ /* 0x000fc60006000000 */
[----:B------:R-:W3:Y:S04]  /*9890*/  LDL.LU R19, [R1+0xb0] ;  /* 0x0000b00001137983 */ /* 0x000ee80000300800 */
[----:B------:R0:W-:Y:S04]  /*98a0*/  STL [R1+0x1c], R16 ;  /* 0x00001c1001007387 */ /* 0x0001e80000100800 */
[----:B-1----:R-:W3:Y:S01]  /*98b0*/  LDL.LU R18, [R1+0xac] ;  /* 0x0000ac0001127983 */ /* 0x002ee20000300800 */
[----:B------:R-:W-:-:S05]  /*98c0*/  SEL R15, R3, R15, !P4 ;  /* 0x0000000f030f7207 */ /* 0x000fca0006000000 */
[----:B------:R1:W-:Y:S04]  /*98d0*/  STL [R1+0x18], R15 ;  /* 0x0000180f01007387 */ /* 0x0003e80000100800 */
[----:B0-----:R-:W3:Y:S01]  /*98e0*/  LDL.LU R17, [R1+0x9c] ;  /* 0x00009c0001117983 */ /* 0x001ee20000300800 */
[----:B------:R-:W-:-:S05]  /*98f0*/  SEL R14, R3, R14, !P4 ;  /* 0x0000000e030e7207 */ /* 0x000fca0006000000 */
[----:B------:R-:W-:Y:S01]  /*9900*/  STL [R1+0x14], R14 ;  /* 0x0000140e01007387 */ /* 0x000fe20000100800 */
[----:B------:R-:W-:-:S03]  /*9910*/  SEL R13, R3, R13, !P4 ;  /* 0x0000000d030d7207 */ /* 0x000fc60006000000 */
[----:B------:R-:W3:Y:S04]  /*9920*/  LDL.LU R16, [R1+0x98] ;  /* 0x0000980001107983 */ /* 0x000ee80000300800 */
[----:B------:R0:W-:Y:S04]  /*9930*/  STL [R1+0x10], R13 ;  /* 0x0000100d01007387 */ /* 0x0001e80000100800 */
[----:B-1----:R-:W3:Y:S01]  /*9940*/  LDL.LU R15, [R1+0x94] ;  /* 0x00009400010f7983 */ /* 0x002ee20000300800 */
[----:B------:R-:W-:-:S05]  /*9950*/  SEL R12, R3, R12, !P4 ;  /* 0x0000000c030c7207 */ /* 0x000fca0006000000 */
[----:B------:R1:W-:Y:S01]  /*9960*/  STL [R1+0xc], R12 ;  /* 0x00000c0c01007387 */ /* 0x0003e20000100800 */
[C---:B0-----:R-:W-:Y:S02]  /*9970*/  SEL R13, R3.reuse, R11, !P4 ;  /* 0x0000000b030d7207 */ /* 0x041fe40006000000 */
[----:B-1----:R-:W-:-:S03]  /*9980*/  SEL R12, R3, R10, !P4 ;  /* 0x0000000a030c7207 */ /* 0x002fc60006000000 */
[----:B------:R-:W-:Y:S04]  /*9990*/  STL [R1+0x8], R13 ;  /* 0x0000080d01007387 */ /* 0x000fe80000100800 */
[----:B------:R-:W3:Y:S01]  /*99a0*/  LDL.LU R10, [R1+0x44] ;  /* 0x00004400010a7983 */ /* 0x000ee20000300800 */
[----:B------:R-:W-:-:S03]  /*99b0*/  SEL R11, R3, R61, !P4 ;  /* 0x0000003d030b7207 */ /* 0x000fc60006000000 */
[----:B------:R0:W-:Y:S04]  /*99c0*/  STL [R1+0x4], R12 ;  /* 0x0000040c01007387 */ /* 0x0001e80000100800 */
[----:B------:R1:W-:Y:S01]  /*99d0*/  STL [R1], R11 ;  /* 0x0000000b01007387 */ /* 0x0003e20000100800 */
[----:B--2---:R-:W-:-:S03]  /*99e0*/  SEL R61, R3, R0, !P4 ;  /* 0x00000000033d7207 */ /* 0x004fc60006000000 */
[----:B------:R-:W2:Y:S04]  /*99f0*/  LDL.LU R0, [R1+0x48] ;  /* 0x0000480001007983 */ /* 0x000ea80000300800 */
[----:B0-----:R-:W2:Y:S04]  /*9a00*/  LDL.LU R12, [R1+0x4c] ;  /* 0x00004c00010c7983 */ /* 0x001ea80000300800 */
[----:B------:R0:W-:Y:S04]  /*9a10*/  STL [R1+0x3150], R61 ;  /* 0x0031503d01007387 */ /* 0x0001e80000100800 */
[----:B-1----:R-:W2:Y:S04]  /*9a20*/  LDL.LU R11, [R1+0x50] ;  /* 0x00005000010b7983 */ /* 0x002ea80000300800 */
[----:B------:R-:W2:Y:S01]  /*9a30*/  LDL.LU R13, [R1+0x54] ;  /* 0x00005400010d7983 */ /* 0x000ea20000300800 */
[----:B------:R-:W-:-:S05]  /*9a40*/  SEL R60, R3, R60, !P4 ;  /* 0x0000003c033c7207 */ /* 0x000fca0006000000 */
[----:B------:R1:W-:Y:S04]  /*9a50*/  STL [R1+0x3154], R60 ;  /* 0x0031543c01007387 */ /* 0x0003e80000100800 */
[----:B------:R-:W2:Y:S01]  /*9a60*/  LDL.LU R14, [R1+0x58] ;  /* 0x00005800010e7983 */ /* 0x000ea20000300800 */
[----:B----4-:R-:W-:-:S03]  /*9a70*/  SEL R34, R3, R9, !P4 ;  /* 0x0000000903227207 */ /* 0x010fc60006000000 */
[----:B------:R-:W4:Y:S04]  /*9a80*/  LDL.LU R9, [R1+0x5c] ;  /* 0x00005c0001097983 */ /* 0x000f280000300800 */
[----:B------:R-:W-:Y:S01]  /*9a90*/  STL [R1+0x3158], R34 ;  /* 0x0031582201007387 */ /* 0x000fe20000100800 */
[C---:B------:R-:W-:Y:S02]  /*9aa0*/  SEL R35, R3.reuse, R35, !P4 ;  /* 0x0000002303237207 */ /* 0x040fe40006000000 */
[----:B------:R-:W-:-:S05]  /*9ab0*/  SEL R33, R3, R22, !P4 ;  /* 0x0000001603217207 */ /* 0x000fca0006000000 */
[----:B------:R-:W-:Y:S01]  /*9ac0*/  STL [R1+0x315c], R33 ;  /* 0x00315c2101007387 */ /* 0x000fe20000100800 */
[C---:B------:R-:W-:Y:S02]  /*9ad0*/  SEL R32, R3.reuse, R21, !P4 ;  /* 0x0000001503207207 */ /* 0x040fe40006000000 */
[----:B---3--:R-:W-:-:S03]  /*9ae0*/  SEL R31, R3, R20, !P4 ;  /* 0x00000014031f7207 */ /* 0x008fc60006000000 */
[----:B------:R-:W-:Y:S01]  /*9af0*/  STL [R1+0x3160], R32 ;  /* 0x0031602001007387 */ /* 0x000fe20000100800 */
[----:B------:R-:W-:-:S03]  /*9b00*/  SEL R30, R3, R19, !P4 ;  /* 0x00000013031e7207 */ /* 0x000fc60006000000 */
[----:B------:R-:W-:Y:S01]  /*9b10*/  STL [R1+0x3164], R31 ;  /* 0x0031641f01007387 */ /* 0x000fe20000100800 */
[----:B------:R-:W-:-:S03]  /*9b20*/  SEL R29, R3, R18, !P4 ;  /* 0x00000012031d7207 */ /* 0x000fc60006000000 */
[----:B------:R-:W-:Y:S04]  /*9b30*/  STL [R1+0x3168], R30 ;  /* 0x0031681e01007387 */ /* 0x000fe80000100800 */
[----:B------:R-:W-:Y:S01]  /*9b40*/  STL [R1+0x316c], R29 ;  /* 0x00316c1d01007387 */ /* 0x000fe20000100800 */
[C---:B------:R-:W-:Y:S02]  /*9b50*/  SEL R28, R3.reuse, R17, !P4 ;  /* 0x00000011031c7207 */ /* 0x040fe40006000000 */
[----:B------:R-:W1:Y:S03]  /*9b60*/  LDC R17, c[0x0][0x3ac] ;  /* 0x0000eb00ff117b82 */ /* 0x000e660000000800 */
[----:B------:R-:W-:Y:S01]  /*9b70*/  STL [R1+0x3170], R28 ;  /* 0x0031701c01007387 */ /* 0x000fe20000100800 */
[----:B------:R-:W-:-:S02]  /*9b80*/  SEL R25, R3, R16, !P4 ;  /* 0x0000001003197207 */ /* 0x000fc40006000000 */
[----:B------:R-:W-:-:S03]  /*9b90*/  SEL R24, R3, R15, !P4 ;  /* 0x0000000f03187207 */ /* 0x000fc60006000000 */
[----:B------:R-:W-:Y:S04]  /*9ba0*/  STL [R1+0x3174], R25 ;  /* 0x0031741901007387 */ /* 0x000fe80000100800 */
[----:B------:R-:W-:Y:S04]  /*9bb0*/  STL [R1+0x3178], R24 ;  /* 0x0031781801007387 */ /* 0x000fe80000100800 */
[----:B------:R-:W-:Y:S01]  /*9bc0*/  STL [R1+0x317c], R35 ;  /* 0x00317c2301007387 */ /* 0x000fe20000100800 */
[----:B------:R-:W-:-:S05]  /*9bd0*/  SEL R10, R3, R10, !P4 ;  /* 0x0000000a030a7207 */ /* 0x000fca0006000000 */
[----:B------:R-:W-:Y:S01]  /*9be0*/  STL [R1+0x3180], R10 ;  /* 0x0031800a01007387 */ /* 0x000fe20000100800 */
[C---:B--2---:R-:W-:Y:S02]  /*9bf0*/  SEL R0, R3.reuse, R0, !P4 ;  /* 0x0000000003007207 */ /* 0x044fe40006000000 */
[----:B------:R-:W-:-:S03]  /*9c00*/  SEL R12, R3, R12, !P4 ;  /* 0x0000000c030c7207 */ /* 0x000fc60006000000 */
[----:B------:R-:W-:Y:S01]  /*9c10*/  STL [R1+0x3184], R0 ;  /* 0x0031840001007387 */ /* 0x000fe20000100800 */
[----:B------:R-:W-:-:S03]  /*9c20*/  SEL R11, R3, R11, !P4 ;  /* 0x0000000b030b7207 */ /* 0x000fc60006000000 */
[----:B------:R-:W-:Y:S01]  /*9c30*/  STL [R1+0x3188], R12 ;  /* 0x0031880c01007387 */ /* 0x000fe20000100800 */
[----:B------:R-:W-:-:S03]  /*9c40*/  SEL R13, R3, R13, !P4 ;  /* 0x0000000d030d7207 */ /* 0x000fc60006000000 */
[----:B------:R-:W-:Y:S04]  /*9c50*/  STL [R1+0x318c], R11 ;  /* 0x00318c0b01007387 */ /* 0x000fe80000100800 */
[----:B------:R2:W-:Y:S01]  /*9c60*/  STL [R1+0x3190], R13 ;  /* 0x0031900d01007387 */ /* 0x0005e20000100800 */
[----:B------:R-:W-:-:S05]  /*9c70*/  SEL R18, R3, R14, !P4 ;  /* 0x0000000e03127207 */ /* 0x000fca0006000000 */
[----:B------:R-:W-:Y:S04]  /*9c80*/  STL [R1+0x3194], R18 ;  /* 0x0031941201007387 */ /* 0x000fe80000100800 */
[----:B0-----:R-:W3:Y:S01]  /*9c90*/  LDL.LU R61, [R1+0x1e8] ;  /* 0x0001e800013d7983 */ /* 0x001ee20000300800 */
[----:B------:R-:W0:Y:S01]  /*9ca0*/  S2R R14, SR_TID.X ;  /* 0x00000000000e7919 */ /* 0x000e220000002100 */
[C---:B------:R-:W-:Y:S02]  /*9cb0*/  SEL R36, R3.reuse, R36, !P4 ;  /* 0x0000002403247207 */ /* 0x040fe40006000000 */
[C---:B------:R-:W-:Y:S01]  /*9cc0*/  SEL R37, R3.reuse, R37, !P4 ;  /* 0x0000002503257207 */ /* 0x040fe20006000000 */
[----:B------:R-:W3:Y:S01]  /*9cd0*/  LDL.LU R21, [R1+0x1e4] ;  /* 0x0001e40001157983 */ /* 0x000ee20000300800 */
[----:B------:R-:W-:-:S02]  /*9ce0*/  SEL R19, R3, R38, !P4 ;  /* 0x0000002603137207 */ /* 0x000fc40006000000 */
[C---:B------:R-:W-:Y:S01]  /*9cf0*/  SEL R20, R3.reuse, R39, !P4 ;  /* 0x0000002703147207 */ /* 0x040fe20006000000 */
[----:B------:R-:W3:Y:S01]  /*9d00*/  LDL.LU R22, [R1+0x1e0] ;  /* 0x0001e00001167983 */ /* 0x000ee20000300800 */
[C---:B------:R-:W-:Y:S02]  /*9d10*/  SEL R40, R3.reuse, R40, !P4 ;  /* 0x0000002803287207 */ /* 0x040fe40006000000 */
[C---:B----4-:R-:W-:Y:S02]  /*9d20*/  SEL R9, R3.reuse, R9, !P4 ;  /* 0x0000000903097207 */ /* 0x050fe40006000000 */
[----:B------:R-:W-:-:S03]  /*9d30*/  SEL R41, R3, R41, !P4 ;  /* 0x0000002903297207 */ /* 0x000fc60006000000 */
[----:B------:R-:W-:Y:S01]  /*9d40*/  STL [R1+0x3198], R9 ;  /* 0x0031980901007387 */ /* 0x000fe20000100800 */
[----:B------:R-:W-:-:S03]  /*9d50*/  @!P0 IMAD.MOV R4, RZ, RZ, -R4 ;  /* 0x000000ffff048224 */ /* 0x000fc600078e0a04 */
[----:B------:R4:W-:Y:S01]  /*9d60*/  STL [R1+0x319c], R36 ;  /* 0x00319c2401007387 */ /* 0x0009e20000100800 */
[----:B0-----:R-:W-:-:S03]  /*9d70*/  LOP3.LUT R14, R14, 0x1f, RZ, 0xc0, !PT ;  /* 0x0000001f0e0e7812 */ /* 0x001fc600078ec0ff */
[----:B------:R-:W-:Y:S02]  /*9d80*/  STL [R1+0x31a0], R37 ;  /* 0x0031a02501007387 */ /* 0x000fe40000100800 */
[CC--:B-1----:R-:W-:Y:S02]  /*9d90*/  IMAD R60, R14.reuse, R17.reuse, RZ ;  /* 0x000000110e3c7224 */ /* 0x0c2fe400078e02ff */
[----:B------:R-:W-:Y:S01]  /*9da0*/  STL [R1+0x31a4], R19 ;  /* 0x0031a41301007387 */ /* 0x000fe20000100800 */
[----:B------:R-:W-:Y:S02]  /*9db0*/  IMAD R16, R14, R17, RZ ;  /* 0x000000110e107224 */ /* 0x000fe400078e02ff */
[----:B------:R-:W-:Y:S01]  /*9dc0*/  @!P5 IMAD.MOV R8, RZ, RZ, -R8 ;  /* 0x000000ffff08d224 */ /* 0x000fe200078e0a08 */
[----:B------:R-:W-:Y:S01]  /*9dd0*/  STL [R1+0x31a8], R20 ;  /* 0x0031a81401007387 */ /* 0x000fe20000100800 */
[----:B------:R-:W-:Y:S01]  /*9de0*/  @!P2 IMAD.MOV R7, RZ, RZ, -R7 ;  /* 0x000000ffff07a224 */ /* 0x000fe200078e0a07 */
[----:B------:R-:W-:Y:S01]  /*9df0*/  LEA R14, P0, R60, UR14, 0x1 ;  /* 0x0000000e3c0e7c11 */ /* 0x000fe2000f8008ff */
[----:B------:R-:W-:Y:S01]  /*9e00*/  @!P3 IMAD.MOV R6, RZ, RZ, -R6 ;  /* 0x000000ffff06b224 */ /* 0x000fe200078e0a06 */
[----:B------:R-:W-:Y:S01]  /*9e10*/  STL [R1+0x31ac], R40 ;  /* 0x0031ac2801007387 */ /* 0x000fe20000100800 */
[----:B------:R-:W-:-:S02]  /*9e20*/  @!P6 IMAD.MOV R5, RZ, RZ, -R5 ;  /* 0x000000ffff05e224 */ /* 0x000fc400078e0a05 */
[----:B------:R-:W-:Y:S01]  /*9e30*/  @!P1 IMAD.MOV R2, RZ, RZ, -R2 ;  /* 0x000000ffff029224 */ /* 0x000fe200078e0a02 */
[----:B------:R-:W-:Y:S01]  /*9e40*/  STL [R1+0x31b0], R41 ;  /* 0x0031b02901007387 */ /* 0x000fe20000100800 */
[----:B------:R-:W-:Y:S01]  /*9e50*/  IMAD R16, R17, 0x20, R16 ;  /* 0x0000002011107824 */ /* 0x000fe200078e0210 */
[----:B------:R-:W-:Y:S02]  /*9e60*/  LEA.HI.X.SX32 R15, R60, UR15, 0x1, P0 ;  /* 0x0000000f3c0f7c11 */ /* 0x000fe400080f0eff */
[----:B------:R-:W4:Y:S01]  /*9e70*/  LDL.LU R23, [R1+0x1dc] ;  /* 0x0001dc0001177983 */ /* 0x000f220000300800 */
[C---:B------:R-:W-:Y:S02]  /*9e80*/  SEL R42, R3.reuse, R42, !P4 ;  /* 0x0000002a032a7207 */ /* 0x040fe40006000000 */
[C---:B------:R-:W-:Y:S02]  /*9e90*/  SEL R43, R3.reuse, R43, !P4 ;  /* 0x0000002b032b7207 */ /* 0x040fe40006000000 */
[----:B------:R-:W-:-:S02]  /*9ea0*/  SEL R44, R3, R44, !P4 ;  /* 0x0000002c032c7207 */ /* 0x000fc40006000000 */
[C---:B------:R-:W-:Y:S02]  /*9eb0*/  SEL R45, R3.reuse, R45, !P4 ;  /* 0x0000002d032d7207 */ /* 0x040fe40006000000 */
[C---:B------:R-:W-:Y:S02]  /*9ec0*/  SEL R46, R3.reuse, R46, !P4 ;  /* 0x0000002e032e7207 */ /* 0x040fe40006000000 */
[C---:B------:R-:W-:Y:S02]  /*9ed0*/  SEL R47, R3.reuse, R47, !P4 ;  /* 0x0000002f032f7207 */ /* 0x040fe40006000000 */
        /* <DEDUP_REMOVED lines=17> */
[----:B------:R-:W-:Y:S01]  /*9ff0*/  SEL R2, R3, R2, !P4 ;  /* 0x0000000203027207 */ /* 0x000fe20006000000 */
[----:B------:R-:W-:Y:S01]  /*a000*/  IMAD R3, R17, 0x20, R16 ;  /* 0x0000002011037824 */ /* 0x000fe200078e0210 */
[----:B------:R-:W-:Y:S01]  /*a010*/  STL [R1+0x30b4], R14 ;  /* 0x0030b40e01007387 */ /* 0x000fe20000100800 */
[----:B------:R-:W-:-:S03]  /*a020*/  LEA R38, P1, R16, UR14, 0x1 ;  /* 0x0000000e10267c11 */ /* 0x000fc6000f8208ff */
[----:B------:R-:W-:Y:S01]  /*a030*/  STL [R1+0x30b0], R15 ;  /* 0x0030b00f01007387 */ /* 0x000fe20000100800 */
[----:B------:R-:W-:-:S03]  /*a040*/  LEA R26, P2, R3, UR14, 0x1 ;  /* 0x0000000e031a7c11 */ /* 0x000fc6000f8408ff */
[----:B--2---:R-:W2:Y:S01]  /*a050*/  LDL.LU R13, [R1+0x1a4] ;  /* 0x0001a400010d7983 */ /* 0x004ea20000300800 */
[----:B------:R-:W-:-:S03]  /*a060*/  LEA.HI.X.SX32 R39, R16, UR15, 0x1, P1 ;  /* 0x0000000f10277c11 */ /* 0x000fc600088f0eff */
[----:B------:R-:W2:Y:S01]  /*a070*/  LDL.LU R11, [R1+0x1ac] ;  /* 0x0001ac00010b7983 */ /* 0x000ea20000300800 */
[----:B------:R-:W-:-:S03]  /*a080*/  LEA.HI.X.SX32 R27, R3, UR15, 0x1, P2 ;  /* 0x0000000f031b7c11 */ /* 0x000fc600090f0eff */
[----:B------:R-:W2:Y:S04]  /*a090*/  LDL.LU R12, [R1+0x1d4] ;  /* 0x0001d400010c7983 */ /* 0x000ea80000300800 */
[----:B------:R-:W2:Y:S04]  /*a0a0*/  LDL.LU R0, [R1+0x1d0] ;  /* 0x0001d00001007983 */ /* 0x000ea80000300800 */
[----:B------:R-:W2:Y:S04]  /*a0b0*/  LDL.LU R10, [R1+0x1cc] ;  /* 0x0001cc00010a7983 */ /* 0x000ea80000300800 */
[----:B------:R-:W2:Y:S04]  /*a0c0*/  LDL.LU R35, [R1+0x1c8] ;  /* 0x0001c80001237983 */ /* 0x000ea80000300800 */
[----:B------:R-:W2:Y:S04]  /*a0d0*/  LDL.LU R24, [R1+0x1c4] ;  /* 0x0001c40001187983 */ /* 0x000ea80000300800 */
[----:B------:R-:W-:Y:S04]  /*a0e0*/  STL [R1+0x30dc], R38 ;  /* 0x0030dc2601007387 */ /* 0x000fe80000100800 */
[----:B------:R-:W-:Y:S04]  /*a0f0*/  STL [R1+0x30d8], R39 ;  /* 0x0030d82701007387 */ /* 0x000fe80000100800 */
[----:B------:R0:W-:Y:S04]  /*a100*/  STL [R1+0x310c], R26 ;  /* 0x00310c1a01007387 */ /* 0x0001e80000100800 */
[----:B------:R1:W-:Y:S04]  /*a110*/  STL [R1+0x3108], R27 ;  /* 0x0031081b01007387 */ /* 0x0003e80000100800 */
[----:B------:R-:W2:Y:S04]  /*a120*/  LDL.LU R25, [R1+0x1c0] ;  /* 0x0001c00001197983 */ /* 0x000ea80000300800 */
[----:B------:R-:W2:Y:S04]  /*a130*/  LDL.LU R28, [R1+0x1bc] ;  /* 0x0001bc00011c7983 */ /* 0x000ea80000300800 */
[----:B------:R-:W2:Y:S04]  /*a140*/  LDL.LU R29, [R1+0x1b8] ;  /* 0x0001b800011d7983 */ /* 0x000ea80000300800 */
[----:B------:R-:W2:Y:S04]  /*a150*/  LDL.LU R30, [R1+0x1b4] ;  /* 0x0001b400011e7983 */ /* 0x000ea80000300800 */
[----:B------:R-:W2:Y:S04]  /*a160*/  LDL.LU R31, [R1+0x1b0] ;  /* 0x0001b000011f7983 */ /* 0x000ea80000300800 */
[----:B------:R-:W2:Y:S04]  /*a170*/  LDL.LU R32, [R1+0x1a8] ;  /* 0x0001a80001207983 */ /* 0x000ea80000300800 */
[----:B------:R-:W2:Y:S04]  /*a180*/  LDL.LU R33, [R1+0x1a0] ;  /* 0x0001a00001217983 */ /* 0x000ea80000300800 */
[----:B------:R-:W2:Y:S01]  /*a190*/  LDL.LU R34, [R1+0x19c] ;  /* 0x00019c0001227983 */ /* 0x000ea20000300800 */
[----:B------:R-:W-:-:S03]  /*a1a0*/  IMAD R17, R17, 0x20, R3 ;  /* 0x0000002011117824 */ /* 0x000fc600078e0203 */
[----:B------:R-:W2:Y:S01]  /*a1b0*/  LDL.LU R60, [R1+0x198] ;  /* 0x00019800013c7983 */ /* 0x000ea20000300800 */
[----:B---3--:R-:W-:-:S03]  /*a1c0*/  IMAD R3, R61, UR6, RZ ;  /* 0x000000063d037c24 */ /* 0x008fc6000f8e02ff */
[----:B------:R-:W3:Y:S01]  /*a1d0*/  LDL.LU R61, [R1+0x194] ;  /* 0x00019400013d7983 */ /* 0x000ee20000300800 */
[----:B------:R-:W-:Y:S01]  /*a1e0*/  LEA R16, P0, R17, UR14, 0x1 ;  /* 0x0000000e11107c11 */ /* 0x000fe2000f8008ff */
[----:B------:R-:W-:-:S03]  /*a1f0*/  IMAD R21, R21, UR6, RZ ;  /* 0x0000000615157c24 */ /* 0x000fc6000f8e02ff */
[----:B------:R-:W-:Y:S01]  /*a200*/  LEA.HI.X.SX32 R17, R17, UR15, 0x1, P0 ;  /* 0x0000000f11117c11 */ /* 0x000fe200080f0eff */
[----:B------:R-:W-:Y:S01]  /*a210*/  IMAD R22, R22, UR6, RZ ;  /* 0x0000000616167c24 */ /* 0x000fe2000f8e02ff */
[----:B----4-:R-:W-:Y:S02]  /*a220*/  LEA R36, P0, R3, UR12, 0x1 ;  /* 0x0000000c03247c11 */ /* 0x010fe4000f8008ff */
[----:B0-----:R-:W-:Y:S02]  /*a230*/  LEA R26, P1, R21, UR12, 0x1 ;  /* 0x0000000c151a7c11 */ /* 0x001fe4000f8208ff */
[----:B------:R-:W-:Y:S02]  /*a240*/  LEA R18, P2, R22, UR12, 0x1 ;  /* 0x0000000c16127c11 */ /* 0x000fe4000f8408ff */
[----:B------:R-:W-:Y:S02]  /*a250*/  LEA.HI.X.SX32 R37, R3, UR13, 0x1, P0 ;  /* 0x0000000d03257c11 */ /* 0x000fe400080f0eff */
[----:B-1----:R-:W-:-:S02]  /*a260*/  LEA.HI.X.SX32 R27, R21, UR13, 0x1, P1 ;  /* 0x0000000d151b7c11 */ /* 0x002fc400088f0eff */
[----:B------:R-:W-:Y:S01]  /*a270*/  LEA.HI.X.SX32 R19, R22, UR13, 0x1, P2 ;  /* 0x0000000d16137c11 */ /* 0x000fe200090f0eff */
[----:B------:R-:W-:Y:S04]  /*a280*/  STL.64 [R1+0xb68], R36 ;  /* 0x000b682401007387 */ /* 0x000fe80000100a00 */
[----:B------:R-:W-:Y:S04]  /*a290*/  STL.64 [R1+0xb60], R26 ;  /* 0x000b601a01007387 */ /* 0x000fe80000100a00 */
[----:B------:R-:W-:Y:S01]  /*a2a0*/  STL.64 [R1+0xb58], R18 ;  /* 0x000b581201007387 */ /* 0x000fe20000100a00 */
[----:B------:R-:W-:-:S05]  /*a2b0*/  IMAD R23, R23, UR6, RZ ;  /* 0x0000000617177c24 */ /* 0x000fca000f8e02ff */
[----:B------:R-:W-:-:S04]  /*a2c0*/  LEA R14, P3, R23, UR12, 0x1 ;  /* 0x0000000c170e7c11 */ /* 0x000fc8000f8608ff */
[----:B------:R-:W-:-:S05]  /*a2d0*/  LEA.HI.X.SX32 R15, R23, UR13, 0x1, P3 ;  /* 0x0000000d170f7c11 */ /* 0x000fca00098f0eff */
[----:B------:R-:W-:Y:S01]  /*a2e0*/  STL.64 [R1+0xb50], R14 ;  /* 0x000b500e01007387 */ /* 0x000fe20000100a00 */
[----:B--2---:R-:W-:Y:S02]  /*a2f0*/  IMAD R9, R13, UR7, RZ ;  /* 0x000000070d097c24 */ /* 0x004fe4000f8e02ff */
[----:B------:R-:W-:-:S03]  /*a300*/  IMAD R3, R11, UR7, RZ ;  /* 0x000000070b037c24 */ /* 0x000fc6000f8e02ff */
[----:B------:R-:W-:Y:S01]  /*a310*/  STL [R1+0x418], R9 ;  /* 0x0004180901007387 */ /* 0x000fe20000100800 */
[----:B------:R-:W-:Y:S02]  /*a320*/  IMAD R23, R12, UR7, RZ ;  /* 0x000000070c177c24 */ /* 0x000fe4000f8e02ff */
[----:B------:R-:W-:Y:S01]  /*a330*/  IMAD R22, R0, UR7, RZ ;  /* 0x0000000700167c24 */ /* 0x000fe2000f8e02ff */
[----:B------:R0:W-:Y:S01]  /*a340*/  STL [R1+0x28], R3 ;  /* 0x0000280301007387 */ /* 0x0001e20000100800 */
[----:B------:R-:W-:-:S03]  /*a350*/  IMAD R0, R35, UR7, RZ ;  /* 0x0000000723007c24 */ /* 0x000fc6000f8e02ff */
[----:B------:R-:W-:Y:S01]  /*a360*/  STL [R1+0x44], R23 ;  /* 0x0000441701007387 */ /* 0x000fe20000100800 */
[----:B------:R-:W-:Y:S02]  /*a370*/  IMAD R21, R10, UR7, RZ ;  /* 0x000000070a157c24 */ /* 0x000fe4000f8e02ff */
[----:B0-----:R-:W-:Y:S01]  /*a380*/  IMAD R3, R24, UR7, RZ ;  /* 0x0000000718037c24 */ /* 0x001fe2000f8e02ff */
[----:B------:R0:W-:Y:S04]  /*a390*/  STL [R1+0x50], R0 ;  /* 0x0000500001007387 */ /* 0x0001e80000100800 */
[----:B------:R-:W-:Y:S04]  /*a3a0*/  STL [R1+0x48], R22 ;  /* 0x0000481601007387 */ /* 0x000fe80000100800 */
[----:B------:R-:W-:Y:S04]  /*a3b0*/  STL [R1+0x54], R3 ;  /* 0x0000540301007387 */ /* 0x000fe80000100800 */
[----:B------:R-:W-:Y:S01]  /*a3c0*/  STL [R1+0x4c], R21 ;  /* 0x00004c1501007387 */ /* 0x000fe20000100800 */
[----:B0-----:R-:W-:-:S02]  /*a3d0*/  IMAD R0, R25, UR7, RZ ;  /* 0x0000000719007c24 */ /* 0x001fc4000f8e02ff */
[----:B------:R-:W-:-:S03]  /*a3e0*/  IMAD R9, R28, UR7, RZ ;  /* 0x000000071c097c24 */ /* 0x000fc6000f8e02ff */
[----:B------:R0:W-:Y:S04]  /*a3f0*/  STL [R1+0x58], R0 ;  /* 0x0000580001007387 */ /* 0x0001e80000100800 */
[----:B------:R1:W-:Y:S01]  /*a400*/  STL [R1+0x5c], R9 ;  /* 0x00005c0901007387 */ /* 0x0003e20000100800 */
[----:B0-----:R-:W-:Y:S02]  /*a410*/  IMAD R0, R29, UR7, RZ ;  /* 0x000000071d007c24 */ /* 0x001fe4000f8e02ff */
[----:B------:R-:W-:Y:S02]  /*a420*/  IMAD R10, R31, UR7, RZ ;  /* 0x000000071f0a7c24 */ /* 0x000fe4000f8e02ff */
[----:B------:R-:W-:Y:S01]  /*a430*/  IMAD R3, R30, UR7, RZ ;  /* 0x000000071e037c24 */ /* 0x000fe2000f8e02ff */
[----:B------:R0:W-:Y:S01]  /*a440*/  STL [R1+0x36c], R0 ;  /* 0x00036c0001007387 */ /* 0x0001e20000100800 */
[----:B-1----:R-:W-:-:S03]  /*a450*/  IMAD R9, R32, UR7, RZ ;  /* 0x0000000720097c24 */ /* 0x002fc6000f8e02ff */
[----:B------:R1:W-:Y:S01]  /*a460*/  STL [R1+0x388], R10 ;  /* 0x0003880a01007387 */ /* 0x0003e20000100800 */
[----:B0-----:R-:W-:-:S03]  /*a470*/  IMAD R0, R33, UR7, RZ ;  /* 0x0000000721007c24 */ /* 0x001fc6000f8e02ff */
[----:B------:R-:W-:Y:S01]  /*a480*/  STL [R1+0x380], R3 ;  /* 0x0003800301007387 */ /* 0x000fe20000100800 */
[----:B-1----:R-:W-:-:S03]  /*a490*/  IMAD R10, R34, UR7, RZ ;  /* 0x00000007220a7c24 */ /* 0x002fc6000f8e02ff */
[----:B------:R0:W-:Y:S04]  /*a4a0*/  STL [R1+0x390], R9 ;  /* 0x0003900901007387 */ /* 0x0001e80000100800 */
[----:B------:R3:W-:Y:S04]  /*a4b0*/  STL [R1+0x398], R0 ;  /* 0x0003980001007387 */ /* 0x0007e80000100800 */
[----:B------:R-:W-:Y:S01]  /*a4c0*/  STL [R1+0x3a0], R10 ;  /* 0x0003a00a01007387 */ /* 0x000fe20000100800 */
[----:B0-----:R-:W-:-:S03]  /*a4d0*/  IMAD R9, R60, UR7, RZ ;  /* 0x000000073c097c24 */ /* 0x001fc6000f8e02ff */
[----:B------:R-:W2:Y:S04]  /*a4e0*/  LDL.LU R27, [R1+0x190] ;  /* 0x00019000011b7983 */ /* 0x000ea80000300800 */
[----:B------:R0:W-:Y:S04]  /*a4f0*/  STL [R1+0x3a8], R9 ;  /* 0x0003a80901007387 */ /* 0x0001e80000100800 */
[----:B------:R-:W4:Y:S01]  /*a500*/  LDL.LU R26, [R1+0x18c] ;  /* 0x00018c00011a7983 */ /* 0x000f220000300800 */
[----:B---3--:R-:W-:-:S05]  /*a510*/  IMAD R0, R61, UR7, RZ ;  /* 0x000000073d007c24 */ /* 0x008fca000f8e02ff */
[----:B------:R1:W-:Y:S04]  /*a520*/  STL [R1+0x3b0], R0 ;  /* 0x0003b00001007387 */ /* 0x0003e80000100800 */
        /* <DEDUP_REMOVED lines=10> */
[----:B0-----:R-:W3:Y:S04]  /*a5d0*/  LDL.LU R9, [R1+0x134] ;  /* 0x0001340001097983 */ /* 0x001ee80000300800 */
[----:B------:R-:W3:Y:S04]  /*a5e0*/  LDL.LU R18, [R1+0x12c] ;  /* 0x00012c0001127983 */ /* 0x000ee80000300800 */
[----:B------:R-:W3:Y:S04]  /*a5f0*/  LDL.LU R13, [R1+0x128] ;  /* 0x00012800010d7983 */ /* 0x000ee80000300800 */
[----:B------:R-:W3:Y:S04]  /*a600*/  LDL.LU R11, [R1+0x114] ;  /* 0x00011400010b7983 */ /* 0x000ee80000300800 */
[----:B------:R-:W3:Y:S04]  /*a610*/  LDL.LU R12, [R1+0x110] ;  /* 0x00011000010c7983 */ /* 0x000ee80000300800 */
[----:B-1----:R-:W3:Y:S04]  /*a620*/  LDL.LU R0, [R1+0x10c] ;  /* 0x00010c0001007983 */ /* 0x002ee80000300800 */
        /* <DEDUP_REMOVED lines=13> */
[----:B--2---:R-:W-:-:S05]  /*a700*/  IMAD R27, R27, UR7, RZ ;  /* 0x000000071b1b7c24 */ /* 0x004fca000f8e02ff */
[----:B------:R4:W-:Y:S02]  /*a710*/  STL [R1+0x3b8], R27 ;  /* 0x0003b81b01007387 */ /* 0x0009e40000100800 */
[----:B----4-:R-:W-:-:S05]  /*a720*/  IMAD R27, R26, UR7, RZ ;  /* 0x000000071a1b7c24 */ /* 0x010fca000f8e02ff */
[----:B------:R0:W-:Y:S01]  /*a730*/  STL [R1+0x3c0], R27 ;  /* 0x0003c01b01007387 */ /* 0x0001e20000100800 */
[----:B---3--:R-:W-:Y:S02]  /*a740*/  IMAD R26, R39, UR7, RZ ;  /* 0x00000007271a7c24 */ /* 0x008fe4000f8e02ff */
[----:B------:R-:W-:-:S03]  /*a750*/  IMAD R38, R38, UR7, RZ ;  /* 0x0000000726267c24 */ /* 0x000fc6000f8e02ff */
[----:B------:R1:W-:Y:S01]  /*a760*/  STL [R1+0x3c8], R26 ;  /* 0x0003c81a01007387 */ /* 0x0003e20000100800 */
[----:B0-----:R-:W-:-:S03]  /*a770*/  IMAD R27, R15, UR7, RZ ;  /* 0x000000070f1b7c24 */ /* 0x001fc6000f8e02ff */
[----:B------:R-:W-:Y:S01]  /*a780*/  STL [R1+0x3d0], R38 ;  /* 0x0003d02601007387 */ /* 0x000fe20000100800 */
[----:B-1----:R-:W-:Y:S02]  /*a790*/  IMAD R26, R14, UR7, RZ ;  /* 0x000000070e1a7c24 */ /* 0x002fe4000f8e02ff */
[----:B------:R-:W-:Y:S01]  /*a7a0*/  IMAD R15, R41, UR7, RZ ;  /* 0x00000007290f7c24 */ /* 0x000fe2000f8e02ff */
[----:B------:R-:W-:Y:S01]  /*a7b0*/  STL [R1+0x3d8], R27 ;  /* 0x0003d81b01007387 */ /* 0x000fe20000100800 */
[----:B------:R-:W-:-:S03]  /*a7c0*/  IMAD R14, R40, UR7, RZ ;  /* 0x00000007280e7c24 */ /* 0x000fc6000f8e02ff */
[----:B------:R-:W-:Y:S01]  /*a7d0*/  STL [R1+0x3e0], R26 ;  /* 0x0003e01a01007387 */ /* 0x000fe20000100800 */
[----:B------:R-:W-:-:S03]  /*a7e0*/  IMAD R20, R20, UR7, RZ ;  /* 0x0000000714147c24 */ /* 0x000fc6000f8e02ff */
[----:B------:R0:W-:Y:S04]  /*a7f0*/  STL [R1+0x3e8], R15 ;  /* 0x0003e80f01007387 */ /* 0x0001e80000100800 */
[----:B------:R1:W-:Y:S01]  /*a800*/  STL [R1+0x3f0], R14 ;  /* 0x0003f00e01007387 */ /* 0x0003e20000100800 */
[----:B0-----:R-:W-:-:S03]  /*a810*/  IMAD R15, R19, UR7, RZ ;  /* 0x00000007130f7c24 */ /* 0x001fc6000f8e02ff */
[----:B------:R-:W-:Y:S01]  /*a820*/  STL [R1+0x3f8], R20 ;  /* 0x0003f81401007387 */ /* 0x000fe20000100800 */
[----:B-1----:R-:W-:-:S03]  /*a830*/  IMAD R14, R37, UR7, RZ ;  /* 0x00000007250e7c24 */ /* 0x002fc6000f8e02ff */
[----:B------:R0:W-:Y:S01]  /*a840*/  STL [R1+0x400], R15 ;  /* 0x0004000f01007387 */ /* 0x0001e20000100800 */
[----:B------:R-:W-:-:S03]  /*a850*/  IMAD R19, R36, UR7, RZ ;  /* 0x0000000724137c24 */ /* 0x000fc6000f8e02ff */
[----:B------:R1:W-:Y:S01]  /*a860*/  STL [R1+0x408], R14 ;  /* 0x0004080e01007387 */ /* 0x0003e20000100800 */
[----:B0-----:R-:W-:Y:S02]  /*a870*/  IMAD R15, R9, UR7, RZ ;  /* 0x00000007090f7c24 */ /* 0x001fe4000f8e02ff */
[----:B------:R-:W-:Y:S02]  /*a880*/  IMAD R9, R13, UR7, RZ ;  /* 0x000000070d097c24 */ /* 0x000fe4000f8e02ff */
[----:B-1----:R-:W-:Y:S01]  /*a890*/  IMAD R14, R18, UR7, RZ ;  /* 0x00000007120e7c24 */ /* 0x002fe2000f8e02ff */
[----:B------:R-:W-:Y:S01]  /*a8a0*/  STL [R1+0x410], R19 ;  /* 0x0004101301007387 */ /* 0x000fe20000100800 */
[----:B------:R-:W-:-:S03]  /*a8b0*/  IMAD R13, R11, UR7, RZ ;  /* 0x000000070b0d7c24 */ /* 0x000fc6000f8e02ff */
[----:B------:R-:W-:Y:S01]  /*a8c0*/  STL [R1+0x414], R15 ;  /* 0x0004140f01007387 */ /* 0x000fe20000100800 */
[----:B------:R-:W-:-:S03]  /*a8d0*/  IMAD R11, R12, UR7, RZ ;  /* 0x000000070c0b7c24 */ /* 0x000fc6000f8e02ff */
[----:B------:R-:W-:Y:S04]  /*a8e0*/  STL [R1+0x40c], R14 ;  /* 0x00040c0e01007387 */ /* 0x000fe80000100800 */
[----:B------:R0:W-:Y:S04]  /*a8f0*/  STL [R1+0x404], R9 ;  /* 0x0004040901007387 */ /* 0x0001e80000100800 */
[----:B------:R-:W-:Y:S01]  /*a900*/  STL [R1+0x3fc], R13 ;  /* 0x0003fc0d01007387 */ /* 0x000fe20000100800 */
[----:B0-----:R-:W-:Y:S02]  /*a910*/  IMAD R9, R0, UR7, RZ ;  /* 0x0000000700097c24 */ /* 0x001fe4000f8e02ff */
[----:B------:R-:W-:Y:S01]  /*a920*/  IMAD R0, R10, UR7, RZ ;  /* 0x000000070a007c24 */ /* 0x000fe2000f8e02ff */
[----:B------:R-:W-:Y:S01]  /*a930*/  STL [R1+0x3f4], R11 ;  /* 0x0003f40b01007387 */ /* 0x000fe20000100800 */
[----:B------:R-:W-:-:S03]  /*a940*/  IMAD R10, R35, UR7, RZ ;  /* 0x00000007230a7c24 */ /* 0x000fc6000f8e02ff */
[----:B------:R0:W-:Y:S04]  /*a950*/  STL [R1+0x3ec], R9 ;  /* 0x0003ec0901007387 */ /* 0x0001e80000100800 */
[----:B------:R1:W-:Y:S01]  /*a960*/  STL [R1+0x3e4], R0 ;  /* 0x0003e40001007387 */ /* 0x0003e20000100800 */
[----:B0-----:R-:W-:-:S03]  /*a970*/  IMAD R9, R24, UR7, RZ ;  /* 0x0000000718097c24 */ /* 0x001fc6000f8e02ff */
[----:B------:R0:W-:Y:S01]  /*a980*/  STL [R1+0x3dc], R10 ;  /* 0x0003dc0a01007387 */ /* 0x0001e20000100800 */
[----:B-1----:R-:W-:-:S03]  /*a990*/  IMAD R0, R25, UR7, RZ ;  /* 0x0000000719007c24 */ /* 0x002fc6000f8e02ff */
        /* <DEDUP_REMOVED lines=16> */
[----:B------:R-:W-:Y:S04]  /*aaa0*/  STL [R1+0x394], R10 ;  /* 0x0003940a01007387 */ /* 0x000fe80000100800 */
[----:B------:R-:W2:Y:S01]  /*aab0*/  LDL.LU R41, [R1+0xa4] ;  /* 0x0000a40001297983 */ /* 0x000ea20000300800 */
[----:B0-----:R-:W-:-:S03]  /*aac0*/  IMAD R0, R61, UR7, RZ ;  /* 0x000000073d007c24 */ /* 0x001fc6000f8e02ff */
[----:B------:R0:W-:Y:S04]  /*aad0*/  STL [R1+0x38c], R9 ;  /* 0x00038c0901007387 */ /* 0x0001e80000100800 */
[----:B------:R-:W3:Y:S04]  /*aae0*/  LDL.LU R40, [R1+0xa0] ;  /* 0x0000a00001287983 */ /* 0x000ee80000300800 */
[----:B------:R1:W-:Y:S04]  /*aaf0*/  STL [R1+0x384], R0 ;  /* 0x0003840001007387 */ /* 0x0003e80000100800 */
[----:B------:R-:W4:Y:S04]  /*ab00*/  LDL.LU R20, [R1+0x90] ;  /* 0x0000900001147983 */ /* 0x000f280000300800 */
[----:B------:R-:W4:Y:S04]  /*ab10*/  LDL.LU R19, [R1+0x8c] ;  /* 0x00008c0001137983 */ /* 0x000f280000300800 */
[----:B------:R-:W4:Y:S04]  /*ab20*/  LDL.LU R37, [R1+0x88] ;  /* 0x0000880001257983 */ /* 0x000f280000300800 */
[----:B------:R-:W4:Y:S04]  /*ab30*/  LDL.LU R36, [R1+0x84] ;  /* 0x0000840001247983 */ /* 0x000f280000300800 */
[----:B0-----:R-:W4:Y:S04]  /*ab40*/  LDL.LU R9, [R1+0x80] ;  /* 0x0000800001097983 */ /* 0x001f280000300800 */
[----:B------:R-:W4:Y:S04]  /*ab50*/  LDL.LU R18, [R1+0x7c] ;  /* 0x00007c0001127983 */ /* 0x000f280000300800 */
[----:B------:R-:W4:Y:S04]  /*ab60*/  LDL.LU R13, [R1+0x78] ;  /* 0x00007800010d7983 */ /* 0x000f280000300800 */
[----:B------:R-:W4:Y:S04]  /*ab70*/  LDL.LU R11, [R1+0x74] ;  /* 0x00007400010b7983 */ /* 0x000f280000300800 */
[----:B------:R-:W4:Y:S04]  /*ab80*/  LDL.LU R12, [R1+0x70] ;  /* 0x00007000010c7983 */ /* 0x000f280000300800 */
[----:B-1----:R-:W4:Y:S04]  /*ab90*/  LDL.LU R0, [R1+0x6c] ;  /* 0x00006c0001007983 */ /* 0x002f280000300800 */
[----:B------:R-:W4:Y:S04]  /*aba0*/  LDL.LU R10, [R1+0x68] ;  /* 0x00006800010a7983 */ /* 0x000f280000300800 */
        /* <DEDUP_REMOVED lines=17> */
[----:B------:R-:W4:Y:S01]  /*acc0*/  LDL.LU R14, [R1] ;  /* 0x00000000010e7983 */ /* 0x000f220000300800 */
[----:B--2---:R-:W-:-:S05]  /*acd0*/  IMAD R41, R41, UR7, RZ ;  /* 0x0000000729297c24 */ /* 0x004fca000f8e02ff */
[----:B------:R0:W-:Y:S01]  /*ace0*/  STL [R1+0x37c], R41 ;  /* 0x00037c2901007387 */ /* 0x0001e20000100800 */
[----:B---3--:R-:W-:-:S03]  /*acf0*/  IMAD R40, R40, UR7, RZ ;  /* 0x0000000728287c24 */ /* 0x008fc6000f8e02ff */
[----:B0-----:R-:W2:Y:S01]  /*ad00*/  LDL.LU R41, [R1+0x31b0] ;  /* 0x0031b00001297983 */ /* 0x001ea20000300800 */
[----:B----4-:R-:W-:-:S03]  /*ad10*/  IMAD R20, R20, UR7, RZ ;  /* 0x0000000714147c24 */ /* 0x010fc6000f8e02ff */
[----:B------:R0:W-:Y:S01]  /*ad20*/  STL [R1+0x378], R40 ;  /* 0x0003782801007387 */ /* 0x0001e20000100800 */
[----:B------:R-:W-:Y:S02]  /*ad30*/  IMAD R19, R19, UR7, RZ ;  /* 0x0000000713137c24 */ /* 0x000fe4000f8e02ff */
[----:B------:R-:W-:Y:S01]  /*ad40*/  IMAD R37, R37, UR7, RZ ;  /* 0x0000000725257c24 */ /* 0x000fe2000f8e02ff */
[----:B0-----:R-:W3:Y:S01]  /*ad50*/  LDL.LU R40, [R1+0x31ac] ;  /* 0x0031ac0001287983 */ /* 0x001ee20000300800 */
[----:B------:R-:W-:-:S03]  /*ad60*/  IMAD R36, R36, UR7, RZ ;  /* 0x0000000724247c24 */ /* 0x000fc6000f8e02ff */
[----:B------:R0:W-:Y:S01]  /*ad70*/  STL [R1+0x374], R20 ;  /* 0x0003741401007387 */ /* 0x0001e20000100800 */
[----:B------:R-:W-:Y:S02]  /*ad80*/  IMAD R9, R9, UR7, RZ ;  /* 0x0000000709097c24 */ /* 0x000fe4000f8e02ff */
[----:B------:R-:W-:Y:S01]  /*ad90*/  IMAD R18, R18, UR7, RZ ;  /* 0x0000000712127c24 */ /* 0x000fe2000f8e02ff */
[----:B0-----:R-:W4:Y:S04]  /*ada0*/  LDL.LU R20, [R1+0x31a8] ;  /* 0x0031a80001147983 */ /* 0x001f280000300800 */
[----:B------:R0:W-:Y:S01]  /*adb0*/  STL [R1+0x370], R19 ;  /* 0x0003701301007387 */ /* 0x0001e20000100800 */
[----:B------:R-:W-:Y:S02]  /*adc0*/  IMAD R13, R13, UR7, RZ ;  /* 0x000000070d0d7c24 */ /* 0x000fe4000f8e02ff */
[----:B------:R-:W-:Y:S01]  /*add0*/  IMAD R11, R11, UR7, RZ ;  /* 0x000000070b0b7c24 */ /* 0x000fe2000f8e02ff */
[----:B0-----:R-:W2:Y:S04]  /*ade0*/  LDL.LU R19, [R1+0x31a4] ;  /* 0x0031a40001137983 */ /* 0x001ea80000300800 */
[----:B------:R0:W-:Y:S01]  /*adf0*/  STL [R1+0x368], R37 ;  /* 0x0003682501007387 */ /* 0x0001e20000100800 */
[----:B------:R-:W-:-:S03]  /*ae00*/  IMAD R12, R12, UR7, RZ ;  /* 0x000000070c0c7c24 */ /* 0x000fc6000f8e02ff */
        /* <DEDUP_REMOVED lines=9> */
[----:B0-----:R-:W3:Y:S04]  /*aea0*/  LDL.LU R18, [R1+0x3194] ;  /* 0x0031940001127983 */ /* 0x001ee80000300800 */
        /* <DEDUP_REMOVED lines=8> */
[----:B0-----:R-:W4:Y:S04]  /*af30*/  LDL.LU R12, [R1+0x3188] ;  /* 0x00318800010c7983 */ /* 0x001f280000300800 */
        /* <DEDUP_REMOVED lines=24> */
[----:B------:R0:W-:Y:S04]  /*b0c0*/  STL [R1+0x32c], R31 ;  /* 0x00032c1f01007387 */ /* 0x0001e80000100800 */
        /* <DEDUP_REMOVED lines=10> */
[----:B0-----:R-:W4:Y:S01]  /*b170*/  LDL.LU R61, [R1+0x3150] ;  /* 0x00315000013d7983 */ /* 0x001f220000300800 */
[----:B------:R-:W-:-:S02]  /*b180*/  IMAD R27, R27, UR7, RZ ;  /* 0x000000071b1b7c24 */ /* 0x000fc4000f8e02ff */
[----:B------:R-:W-:Y:S02]  /*b190*/  IMAD R26, R26, UR7, RZ ;  /* 0x000000071a1a7c24 */ /* 0x000fe4000f8e02ff */
[----:B------:R-:W-:Y:S01]  /*b1a0*/  IMAD R39, R39, UR7, RZ ;  /* 0x0000000727277c24 */ /* 0x000fe2000f8e02ff */
[----:B------:R0:W-:Y:S04]  /*b1b0*/  STL [R1+0x314], R27 ;  /* 0x0003141b01007387 */ /* 0x0001e80000100800 */
[----:B------:R1:W-:Y:S01]  /*b1c0*/  STL [R1+0x310], R26 ;  /* 0x0003101a01007387 */ /* 0x0003e20000100800 */
[----:B0-----:R-:W-:-:S03]  /*b1d0*/  IMAD R27, R38, UR7, RZ ;  /* 0x00000007261b7c24 */ /* 0x001fc6000f8e02ff */
[----:B------:R0:W-:Y:S01]  /*b1e0*/  STL [R1+0x30c], R39 ;  /* 0x00030c2701007387 */ /* 0x0001e20000100800 */
[----:B-1----:R-:W-:Y:S02]  /*b1f0*/  IMAD R26, R15, UR7, RZ ;  /* 0x000000070f1a7c24 */ /* 0x002fe4000f8e02ff */
[----:B------:R-:W-:Y:S01]  /*b200*/  IMAD R15, R14, UR7, RZ ;  /* 0x000000070e0f7c24 */ /* 0x000fe2000f8e02ff */
[----:B------:R1:W-:Y:S04]  /*b210*/  STL [R1+0x308], R27 ;  /* 0x0003081b01007387 */ /* 0x0003e80000100800 */
[----:B------:R-:W-:Y:S04]  /*b220*/  STL [R1+0x304], R26 ;  /* 0x0003041a01007387 */ /* 0x000fe80000100800 */
[----:B------:R0:W-:Y:S01]  /*b230*/  STL [R1+0x300], R15 ;  /* 0x0003000f01007387 */ /* 0x0001e20000100800 */
[----:B--2---:R-:W-:-:S02]  /*b240*/  IMAD R9, R9, UR7, RZ ;  /* 0x0000000709097c24 */ /* 0x004fc4000f8e02ff */
[----:B---3--:R-:W-:Y:S02]  /*b250*/  IMAD R11, R11, UR7, RZ ;  /* 0x000000070b0b7c24 */ /* 0x008fe4000f8e02ff */
[----:B----4-:R-:W-:Y:S02]  /*b260*/  IMAD R0, R0, UR7, RZ ;  /* 0x0000000700007c24 */ /* 0x010fe4000f8e02ff */
[----:B------:R-:W-:Y:S02]  /*b270*/  IMAD R24, R24, UR7, RZ ;  /* 0x0000000718187c24 */ /* 0x000fe4000f8e02ff */
[----:B------:R-:W-:Y:S02]  /*b280*/  IMAD R38, R46, UR7, RZ ;  /* 0x000000072e267c24 */ /* 0x000fe4000f8e02ff */
[----:B0-----:R-:W-:Y:S02]  /*b290*/  IMAD R39, R47, UR7, RZ ;  /* 0x000000072f277c24 */ /* 0x001fe4000f8e02ff */
[----:B-1----:R-:W-:-:S02]  /*b2a0*/  IMAD R27, R53, UR7, RZ ;  /* 0x00000007351b7c24 */ /* 0x002fc4000f8e02ff */
[----:B------:R-:W-:Y:S02]  /*b2b0*/  IMAD R15, R34, UR7, RZ ;  /* 0x00000007220f7c24 */ /* 0x000fe4000f8e02ff */
[----:B------:R-:W-:Y:S02]  /*b2c0*/  IMAD R26, R60, UR7, RZ ;  /* 0x000000073c1a7c24 */ /* 0x000fe4000f8e02ff */
[----:B------:R-:W-:-:S05]  /*b2d0*/  IMAD R14, R61, UR7, RZ ;  /* 0x000000073d0e7c24 */ /* 0x000fca000f8e02ff */
        /* <DEDUP_REMOVED lines=9> */
[----:B------:R1:W-:Y:S04]  /*b370*/  STL [R1+0x2e8], R15 ;  /* 0x0002e80f01007387 */ /* 0x0003e80000100800 */
[----:B------:R2:W-:Y:S01]  /*b380*/  STL [R1+0x2e4], R14 ;  /* 0x0002e40e01007387 */ /* 0x0005e20000100800 */
[----:B0-----:R-:W-:Y:S02]  /*b390*/  IMAD R26, R29, UR7, RZ ;  /* 0x000000071d1a7c24 */ /* 0x001fe4000f8e02ff */
[----:B-1----:R-:W-:-:S03]  /*b3a0*/  IMAD R15, R28, UR7, RZ ;  /* 0x000000071c0f7c24 */ /* 0x002fc6000f8e02ff */
[----:B------:R-:W-:Y:S01]  /*b3b0*/  STL [R1+0x2e0], R26 ;  /* 0x0002e01a01007387 */ /* 0x000fe20000100800 */
[----:B--2---:R-:W-:-:S03]  /*b3c0*/  IMAD R14, R25, UR7, RZ ;  /* 0x00000007190e7c24 */ /* 0x004fc6000f8e02ff */
[----:B------:R0:W-:Y:S04]  /*b3d0*/  STL [R1+0x2dc], R15 ;  /* 0x0002dc0f01007387 */ /* 0x0001e80000100800 */
[----:B------:R1:W-:Y:S01]  /*b3e0*/  STL [R1+0x2d8], R14 ;  /* 0x0002d80e01007387 */ /* 0x0003e20000100800 */
[----:B0-----:R-:W-:-:S03]  /*b3f0*/  IMAD R15, R35, UR7, RZ ;  /* 0x00000007230f7c24 */ /* 0x001fc6000f8e02ff */
[----:B------:R-:W-:Y:S01]  /*b400*/  STL [R1+0x2d4], R24 ;  /* 0x0002d41801007387 */ /* 0x000fe20000100800 */
[----:B-1----:R-:W-:-:S03]  /*b410*/  IMAD R14, R10, UR7, RZ ;  /* 0x000000070a0e7c24 */ /* 0x002fc6000f8e02ff */
[----:B------:R-:W-:Y:S01]  /*b420*/  STL [R1+0x2d0], R15 ;  /* 0x0002d00f01007387 */ /* 0x000fe20000100800 */
[----:B------:R-:W-:-:S03]  /*b430*/  IMAD R10, R12, UR7, RZ ;  /* 0x000000070c0a7c24 */ /* 0x000fc6000f8e02ff */
[----:B------:R-:W-:Y:S04]  /*b440*/  STL [R1+0x2cc], R14 ;  /* 0x0002cc0e01007387 */ /* 0x000fe80000100800 */
[----:B------:R0:W-:Y:S04]  /*b450*/  STL [R1+0x2c8], R0 ;  /* 0x0002c80001007387 */ /* 0x0001e80000100800 */
[----:B------:R1:W-:Y:S01]  /*b460*/  STL [R1+0x2c4], R10 ;  /* 0x0002c40a01007387 */ /* 0x0003e20000100800 */
[----:B0-----:R-:W-:-:S03]  /*b470*/  IMAD R0, R13, UR7, RZ ;  /* 0x000000070d007c24 */ /* 0x001fc6000f8e02ff */
[----:B------:R-:W-:Y:S01]  /*b480*/  STL [R1+0x2c0], R11 ;  /* 0x0002c00b01007387 */ /* 0x000fe20000100800 */
[----:B-1----:R-:W-:-:S03]  /*b490*/  IMAD R10, R18, UR7, RZ ;  /* 0x00000007120a7c24 */ /* 0x002fc6000f8e02ff */
[----:B------:R0:W-:Y:S04]  /*b4a0*/  STL [R1+0x2bc], R0 ;  /* 0x0002bc0001007387 */ /* 0x0001e80000100800 */
[----:B------:R1:W-:Y:S01]  /*b4b0*/  STL [R1+0x2b8], R10 ;  /* 0x0002b80a01007387 */ /* 0x0003e20000100800 */
[----:B0-----:R-:W-:-:S03]  /*b4c0*/  IMAD R0, R36, UR7, RZ ;  /* 0x0000000724007c24 */ /* 0x001fc6000f8e02ff */
[----:B------:R0:W-:Y:S01]  /*b4d0*/  STL [R1+0x2b4], R9 ;  /* 0x0002b40901007387 */ /* 0x0001e20000100800 */
[----:B-1----:R-:W-:-:S03]  /*b4e0*/  IMAD R10, R37, UR7, RZ ;  /* 0x00000007250a7c24 */ /* 0x002fc6000f8e02ff */
[----:B------:R1:W-:Y:S01]  /*b4f0*/  STL [R1+0x2b0], R0 ;  /* 0x0002b00001007387 */ /* 0x0003e20000100800 */
[----:B------:R-:W-:Y:S02]  /*b500*/  IMAD R34, R40, UR7, RZ ;  /* 0x0000000728227c24 */ /* 0x000fe4000f8e02ff */
[----:B0-----:R-:W-:Y:S01]  /*b510*/  IMAD R9, R19, UR7, RZ ;  /* 0x0000000713097c24 */ /* 0x001fe2000f8e02ff */
[----:B------:R-:W-:Y:S01]  /*b520*/  STL [R1+0x2ac], R10 ;  /* 0x0002ac0a01007387 */ /* 0x000fe20000100800 */
[----:B-1----:R-:W-:-:S03]  /*b530*/  IMAD R0, R20, UR7, RZ ;  /* 0x0000000714007c24 */ /* 0x002fc6000f8e02ff */
[----:B------:R0:W-:Y:S04]  /*b540*/  STL [R1+0x2a8], R9 ;  /* 0x0002a80901007387 */ /* 0x0001e80000100800 */
[----:B------:R-:W2:Y:S04]  /*b550*/  LDL.LU R40, [R1+0x3d0] ;  /* 0x0003d00001287983 */ /* 0x000ea80000300800 */
[----:B------:R1:W-:Y:S01]  /*b560*/  STL [R1+0x2a4], R0 ;  /* 0x0002a40001007387 */ /* 0x0003e20000100800 */
[----:B0-----:R-:W-:Y:S02]  /*b570*/  IMAD R9, R42, UR7, RZ ;  /* 0x000000072a097c24 */ /* 0x001fe4000f8e02ff */
[----:B-1----:R-:W-:-:S02]  /*b580*/  IMAD R0, R41, UR7, RZ ;  /* 0x0000000729007c24 */ /* 0x002fc4000f8e02ff */
[----:B------:R-:W3:Y:S04]  /*b590*/  LDL.LU R41, [R1+0x3c8] ;  /* 0x0003c80001297983 */ /* 0x000ee80000300800 */
[----:B------:R-:W-:Y:S04]  /*b5a0*/  STL [R1+0x2a0], R34 ;  /* 0x0002a02201007387 */ /* 0x000fe80000100800 */
[----:B------:R0:W-:Y:S04]  /*b5b0*/  STL [R1+0x29c], R0 ;  /* 0x00029c0001007387 */ /* 0x0001e80000100800 */
[----:B------:R-:W4:Y:S01]  /*b5c0*/  LDL.LU R42, [R1+0x3d8] ;  /* 0x0003d800012a7983 */ /* 0x000f220000300800 */
[----:B0-----:R-:W-:-:S03]  /*b5d0*/  IMAD R0, R43, UR7, RZ ;  /* 0x000000072b007c24 */ /* 0x001fc6000f8e02ff */
[----:B------:R0:W-:Y:S04]  /*b5e0*/  STL [R1+0x298], R9 ;  /* 0x0002980901007387 */ /* 0x0001e80000100800 */
[----:B------:R-:W2:Y:S04]  /*b5f0*/  LDL.LU R43, [R1+0x3c0] ;  /* 0x0003c000012b7983 */ /* 0x000ea80000300800 */
[----:B------:R1:W-:Y:S01]  /*b600*/  STL [R1+0x294], R0 ;  /* 0x0002940001007387 */ /* 0x0003e20000100800 */
[----:B0-----:R-:W-:-:S03]  /*b610*/  IMAD R9, R44, UR7, RZ ;  /* 0x000000072c097c24 */ /* 0x001fc6000f8e02ff */
[----:B------:R-:W2:Y:S01]  /*b620*/  LDL.LU R44, [R1+0x3e0] ;  /* 0x0003e000012c7983 */ /* 0x000ea20000300800 */
[----:B-1----:R-:W-:-:S03]  /*b630*/  IMAD R0, R45, UR7, RZ ;  /* 0x000000072d007c24 */ /* 0x002fc6000f8e02ff */
[----:B------:R-:W-:Y:S04]  /*b640*/  STL [R1+0x290], R9 ;  /* 0x0002900901007387 */ /* 0x000fe80000100800 */
[----:B------:R-:W2:Y:S04]  /*b650*/  LDL R11, [R1+0x50] ;  /* 0x00005000010b7983 */ /* 0x000ea80000100800 */
[----:B------:R-:W2:Y:S04]  /*b660*/  LDL R12, [R1+0x54] ;  /* 0x00005400010c7983 */ /* 0x000ea80000100800 */
[----:B------:R0:W-:Y:S04]  /*b670*/  STL [R1+0x28c], R0 ;  /* 0x00028c0001007387 */ /* 0x0001e80000100800 */
[----:B------:R-:W2:Y:S01]  /*b680*/  LDL R25, [R1+0x28] ;  /* 0x0000280001197983 */ /* 0x000ea20000100800 */
[----:B------:R-:W-:-:S03]  /*b690*/  IMAD R37, R48, UR7, RZ ;  /* 0x0000000730257c24 */ /* 0x000fc6000f8e02ff */
[----:B------:R-:W3:Y:S01]  /*b6a0*/  LDL R10, [R1+0x58] ;  /* 0x00005800010a7983 */ /* 0x000ee20000100800 */
[----:B------:R-:W-:-:S03]  /*b6b0*/  IMAD R36, R49, UR7, RZ ;  /* 0x0000000731247c24 */ /* 0x000fc6000f8e02ff */
[----:B------:R-:W3:Y:S04]  /*b6c0*/  LDL R60, [R1+0x5c] ;  /* 0x00005c00013c7983 */ /* 0x000ee80000100800 */
[----:B------:R-:W3:Y:S04]  /*b6d0*/  LDL R61, [R1+0x36c] ;  /* 0x00036c00013d7983 */ /* 0x000ee80000100800 */
[----:B------:R-:W3:Y:S04]  /*b6e0*/  LDL.LU R45, [R1+0x3b8] ;  /* 0x0003b800012d7983 */ /* 0x000ee80000300800 */
[----:B------:R-:W3:Y:S01]  /*b6f0*/  LDL.LU R47, [R1+0x3b0] ;  /* 0x0003b000012f7983 */ /* 0x000ee20000300800 */
[----:B------:R-:W-:-:S03]  /*b700*/  IMAD R35, R50, UR7, RZ ;  /* 0x0000000732237c24 */ /* 0x000fc6000f8e02ff */
[----:B------:R-:W-:Y:S04]  /*b710*/  STL [R1+0x288], R38 ;  /* 0x0002882601007387 */ /* 0x000fe80000100800 */
[----:B------:R-:W-:Y:S01]  /*b720*/  STL [R1+0x284], R39 ;  /* 0x0002842701007387 */ /* 0x000fe20000100800 */
[----:B------:R-:W-:-:S03]  /*b730*/  IMAD R28, R51, UR7, RZ ;  /* 0x00000007331c7c24 */ /* 0x000fc6000f8e02ff */
[----:B------:R-:W-:Y:S01]  /*b740*/  STL.64 [R1+0x3110], R38 ;  /* 0x0031102601007387 */ /* 0x000fe20000100a00 */
[----:B------:R-:W-:-:S03]  /*b750*/  IMAD R26, R52, UR7, RZ ;  /* 0x00000007341a7c24 */ /* 0x000fc6000f8e02ff */
[----:B------:R-:W3:Y:S04]  /*b760*/  LDL.LU R49, [R1+0x3a8] ;  /* 0x0003a80001317983 */ /* 0x000ee80000300800 */
[----:B------:R-:W-:Y:S04]  /*b770*/  STL [R1+0x280], R37 ;  /* 0x0002802501007387 */ /* 0x000fe80000100800 */
[----:B------:R-:W-:Y:S04]  /*b780*/  STL [R1+0x27c], R36 ;  /* 0x00027c2401007387 */ /* 0x000fe80000100800 */
[----:B------:R-:W-:Y:S04]  /*b790*/  STL.64 [R1+0x3118], R36 ;  /* 0x0031182401007387 */ /* 0x000fe80000100a00 */
[----:B------:R-:W4:Y:S01]  /*b7a0*/  LDL.LU R51, [R1+0x3a0] ;  /* 0x0003a00001337983 */ /* 0x000f220000300800 */
[----:B------:R-:W-:-:S03]  /*b7b0*/  IMAD R29, R54, UR7, RZ ;  /* 0x00000007361d7c24 */ /* 0x000fc6000f8e02ff */
[----:B------:R-:W-:Y:S04]  /*b7c0*/  STL [R1+0x278], R35 ;  /* 0x0002782301007387 */ /* 0x000fe80000100800 */
[----:B------:R-:W-:Y:S01]  /*b7d0*/  STL.64 [R1+0x3120], R34 ;  /* 0x0031202201007387 */ /* 0x000fe20000100a00 */
[----:B------:R-:W-:-:S03]  /*b7e0*/  IMAD R30, R55, UR7, RZ ;  /* 0x00000007371e7c24 */ /* 0x000fc6000f8e02ff */
[----:B------:R-:W-:Y:S04]  /*b7f0*/  STL [R1+0x274], R28 ;  /* 0x0002741c01007387 */ /* 0x000fe80000100800 */
[----:B------:R-:W-:Y:S04]  /*b800*/  STL [R1+0x270], R26 ;  /* 0x0002701a01007387 */ /* 0x000fe80000100800 */
[----:B------:R-:W4:Y:S04]  /*b810*/  LDL.LU R53, [R1+0x398] ;  /* 0x0003980001357983 */ /* 0x000f280000300800 */
[----:B------:R-:W-:Y:S04]  /*b820*/  STL [R1+0x26c], R27 ;  /* 0x00026c1b01007387 */ /* 0x000fe80000100800 */
[----:B------:R-:W-:Y:S01]  /*b830*/  STL.64 [R1+0x3128], R26 ;  /* 0x0031281a01007387 */ /* 0x000fe20000100a00 */
[----:B------:R-:W-:-:S03]  /*b840*/  IMAD R32, R57, UR7, RZ ;  /* 0x0000000739207c24 */ /* 0x000fc6000f8e02ff */
[----:B------:R-:W4:Y:S04]  /*b850*/  LDL.LU R55, [R1+0x390] ;  /* 0x0003900001377983 */ /* 0x000f280000300800 */
[----:B------:R-:W-:Y:S04]  /*b860*/  STL [R1+0x268], R29 ;  /* 0x0002681d01007387 */ /* 0x000fe80000100800 */
[----:B------:R-:W-:Y:S04]  /*b870*/  STL.64 [R1+0x3130], R28 ;  /* 0x0031301c01007387 */ /* 0x000fe80000100a00 */
[----:B------:R-:W-:Y:S04]  /*b880*/  STL [R1+0x264], R30 ;  /* 0x0002641e01007387 */ /* 0x000fe80000100800 */
[----:B------:R-:W4:Y:S01]  /*b890*/  LDL.LU R57, [R1+0x388] ;  /* 0x0003880001397983 */ /* 0x000f220000300800 */
[----:B------:R-:W-:-:S02]  /*b8a0*/  IMAD R31, R56, UR7, RZ ;  /* 0x00000007381f7c24 */ /* 0x000fc4000f8e02ff */
[----:B------:R-:W-:Y:S02]  /*b8b0*/  IMAD R24, R58, UR7, RZ ;  /* 0x000000073a187c24 */ /* 0x000fe4000f8e02ff */
[----:B------:R-:W-:Y:S01]  /*b8c0*/  IMAD R14, R59, UR7, RZ ;  /* 0x000000073b0e7c24 */ /* 0x000fe2000f8e02ff */
[----:B------:R-:W-:Y:S01]  /*b8d0*/  STL [R1+0x260], R31 ;  /* 0x0002601f01007387 */ /* 0x000fe20000100800 */
[----:B------:R-:W-:Y:S02]  /*b8e0*/  IMAD R20, R7, UR7, RZ ;  /* 0x0000000707147c24 */ /* 0x000fe4000f8e02ff */
[----:B------:R-:W-:Y:S01]  /*b8f0*/  IMAD R15, R8, UR7, RZ ;  /* 0x00000007080f7c24 */ /* 0x000fe2000f8e02ff */
[----:B------:R-:W-:Y:S01]  /*b900*/  STL.64 [R1+0x3138], R30 ;  /* 0x0031381e01007387 */ /* 0x000fe20000100a00 */
[----:B------:R-:W-:-:S03]  /*b910*/  IMAD R19, R6, UR7, RZ ;  /* 0x0000000706137c24 */ /* 0x000fc6000f8e02ff */
[----:B------:R-:W-:Y:S01]  /*b920*/  STL [R1+0x25c], R32 ;  /* 0x00025c2001007387 */ /* 0x000fe20000100800 */
[----:B------:R-:W-:-:S03]  /*b930*/  IMAD R18, R5, UR7, RZ ;  /* 0x0000000705127c24 */ /* 0x000fc6000f8e02ff */
[----:B------:R-:W-:Y:S01]  /*b940*/  STL [R1+0x258], R24 ;  /* 0x0002581801007387 */ /* 0x000fe20000100800 */
[----:B------:R-:W-:-:S03]  /*b950*/  IMAD R33, R4, UR7, RZ ;  /* 0x0000000704217c24 */ /* 0x000fc6000f8e02ff */
[----:B------:R-:W-:Y:S04]  /*b960*/  STL [R1+0x254], R14 ;  /* 0x0002540e01007387 */ /* 0x000fe80000100800 */
[----:B------:R-:W-:Y:S04]  /*b970*/  STL [R1+0x24c], R20 ;  /* 0x00024c1401007387 */ /* 0x000fe80000100800 */
[----:B------:R-:W-:Y:S04]  /*b980*/  STL [R1+0x250], R15 ;  /* 0x0002500f01007387 */ /* 0x000fe80000100800 */
[----:B------:R-:W-:Y:S04]  /*b990*/  STL.64 [R1+0x3140], R14 ;  /* 0x0031400e01007387 */ /* 0x000fe80000100a00 */
[----:B------:R-:W-:Y:S04]  /*b9a0*/  STL [R1+0x248], R19 ;  /* 0x0002481301007387 */ /* 0x000fe80000100800 */
[----:B------:R-:W-:Y:S04]  /*b9b0*/  STL [R1+0x244], R18 ;  /* 0x0002441201007387 */ /* 0x000fe80000100800 */
[----:B------:R-:W-:Y:S04]  /*b9c0*/  STL.64 [R1+0x3148], R18 ;  /* 0x0031481201007387 */ /* 0x000fe80000100a00 */
[----:B------:R-:W4:Y:S04]  /*b9d0*/  LDL.LU R46, [R1+0x3e8] ;  /* 0x0003e800012e7983 */ /* 0x000f280000300800 */
[----:B------:R-:W-:Y:S01]  /*b9e0*/  STL [R1+0x240], R33 ;  /* 0x0002402101007387 */ /* 0x000fe20000100800 */
[----:B------:R-:W-:-:S04]  /*b9f0*/  IMAD.WIDE R6, R22, 0x2, R16 ;  /* 0x0000000216067825 */ /* 0x000fc800078e0210 */
[----:B0-----:R-:W-:Y:S02]  /*ba00*/  IMAD R0, R2, UR7, RZ ;  /* 0x0000000702007c24 */ /* 0x001fe4000f8e02ff */
[----:B--2---:R-:W-:-:S05]  /*ba10*/  IMAD.WIDE R4, R25, 0x2, R16 ;  /* 0x0000000219047825 */ /* 0x004fca00078e0210 */
[----:B------:R0:W-:Y:S04]  /*ba20*/  STL.64 [R1+0x238], R4 ;  /* 0x0002380401007387 */ /* 0x0001e80000100a00 */
[----:B------:R-:W2:Y:S01]  /*ba30*/  LDL.LU R48, [R1+0x3f0] ;  /* 0x0003f00001307983 */ /* 0x000ea20000300800 */
[----:B0-----:R-:W-:-:S05]  /*ba40*/  IMAD.WIDE R4, R23, 0x2, R16 ;  /* 0x0000000217047825 */ /* 0x001fca00078e0210 */
[----:B------:R0:W-:Y:S04]  /*ba50*/  STL.64 [R1+0x230], R4 ;  /* 0x0002300401007387 */ /* 0x0001e80000100a00 */
[----:B------:R-:W2:Y:S04]  /*ba60*/  LDL.LU R50, [R1+0x3f8] ;  /* 0x0003f80001327983 */ /* 0x000ea80000300800 */
[----:B------:R3:W-:Y:S01]  /*ba70*/  STL.64 [R1+0x228], R6 ;  /* 0x0002280601007387 */ /* 0x0007e20000100a00 */
[----:B0-----:R-:W-:-:S03]  /*ba80*/  IMAD.WIDE R4, R21, 0x2, R16 ;  /* 0x0000000215047825 */ /* 0x001fc600078e0210 */
[----:B------:R-:W2:Y:S04]  /*ba90*/  LDL.LU R52, [R1+0x400] ;  /* 0x0004000001347983 */ /* 0x000ea80000300800 */
[----:B------:R-:W2:Y:S04]  /*baa0*/  LDL.LU R54, [R1+0x408] ;  /* 0x0004080001367983 */ /* 0x000ea80000300800 */
[----:B------:R0:W-:Y:S01]  /*bab0*/  STL.64 [R1+0x220], R4 ;  /* 0x0002200401007387 */ /* 0x0001e20000100a00 */
[----:B------:R-:W-:-:S03]  /*bac0*/  IMAD.WIDE R8, R12, 0x2, R16 ;  /* 0x000000020c087825 */ /* 0x000fc600078e0210 */
[----:B------:R-:W2:Y:S01]  /*bad0*/  LDL.LU R56, [R1+0x410] ;  /* 0x0004100001387983 */ /* 0x000ea20000300800 */
[----:B---3--:R-:W-:-:S04]  /*bae0*/  IMAD.WIDE R6, R10, 0x2, R16 ;  /* 0x000000020a067825 */ /* 0x008fc800078e0210 */
[----:B0-----:R-:W-:-:S05]  /*baf0*/  IMAD.WIDE R4, R11, 0x2, R16 ;  /* 0x000000020b047825 */ /* 0x001fca00078e0210 */
[----:B------:R0:W-:Y:S04]  /*bb00*/  STL.64 [R1+0x218], R4 ;  /* 0x0002180401007387 */ /* 0x0001e80000100a00 */
[----:B------:R1:W-:Y:S04]  /*bb10*/  STL.64 [R1+0x210], R8 ;  /* 0x0002100801007387 */ /* 0x0003e80000100a00 */
[----:B------:R3:W-:Y:S01]  /*bb20*/  STL.64 [R1+0x208], R6 ;  /* 0x0002080601007387 */ /* 0x0007e20000100a00 */
[----:B0-----:R-:W-:-:S04]  /*bb30*/  IMAD.WIDE R4, R60, 0x2, R16 ;  /* 0x000000023c047825 */ /* 0x001fc800078e0210 */
[--C-:B-1----:R-:W-:Y:S01]  /*bb40*/  IMAD.WIDE R8, R61, 0x2, R16.reuse ;  /* 0x000000023d087825 */ /* 0x102fe200078e0210 */
[----:B------:R0:W-:Y:S03]  /*bb50*/  STL.64 [R1+0x200], R4 ;  /* 0x0002000401007387 */ /* 0x0001e60000100a00 */
[--C-:B---3--:R-:W-:Y:S01]  /*bb60*/  IMAD.WIDE R6, R3, 0x2, R16.reuse ;  /* 0x0000000203067825 */ /* 0x108fe200078e0210 */
[----:B------:R-:W-:Y:S03]  /*bb70*/  STL.64 [R1+0x1f8], R8 ;  /* 0x0001f80801007387 */ /* 0x000fe60000100a00 */
[--C-:B----4-:R-:W-:Y:S01]  /*bb80*/  IMAD.WIDE R2, R55, 0x2, R16.reuse ;  /* 0x0000000237027825 */ /* 0x110fe200078e0210 */
[----:B------:R1:W-:Y:S03]  /*bb90*/  STL.64 [R1+0x1a8], R6 ;  /* 0x0001a80601007387 */ /* 0x0003e60000100a00 */
[----:B0-----:R-:W-:-:S04]  /*bba0*/  IMAD.WIDE R4, R57, 0x2, R16 ;  /* 0x0000000239047825 */ /* 0x001fc800078e0210 */
[--C-:B-1----:R-:W-:Y:S01]  /*bbb0*/  IMAD.WIDE R6, R53, 0x2, R16.reuse ;  /* 0x0000000235067825 */ /* 0x102fe200078e0210 */
[----:B------:R0:W-:Y:S04]  /*bbc0*/  STL.64 [R1+0x198], R4 ;  /* 0x0001980401007387 */ /* 0x0001e80000100a00 */
[----:B------:R1:W-:Y:S04]  /*bbd0*/  STL.64 [R1+0x188], R2 ;  /* 0x0001880201007387 */ /* 0x0003e80000100a00 */
[----:B------:R3:W-:Y:S01]  /*bbe0*/  STL.64 [R1+0x178], R6 ;  /* 0x0001780601007387 */ /* 0x0007e20000100a00 */
[----:B0-----:R-:W-:-:S04]  /*bbf0*/  IMAD.WIDE R4, R51, 0x2, R16 ;  /* 0x0000000233047825 */ /* 0x001fc800078e0210 */
[--C-:B-1----:R-:W-:Y:S01]  /*bc00*/  IMAD.WIDE R2, R49, 0x2, R16.reuse ;  /* 0x0000000231027825 */ /* 0x102fe200078e0210 */
[----:B------:R0:W-:Y:S03]  /*bc10*/  STL.64 [R1+0x168], R4 ;  /* 0x0001680401007387 */ /* 0x0001e60000100a00 */
[--C-:B---3--:R-:W-:Y:S01]  /*bc20*/  IMAD.WIDE R6, R47, 0x2, R16.reuse ;  /* 0x000000022f067825 */ /* 0x108fe200078e0210 */
[----:B------:R1:W-:Y:S04]  /*bc30*/  STL.64 [R1+0x158], R2 ;  /* 0x0001580201007387 */ /* 0x0003e80000100a00 */
[----:B------:R-:W-:Y:S01]  /*bc40*/  STL.64 [R1+0xd0], R6 ;  /* 0x0000d00601007387 */ /* 0x000fe20000100a00 */
[----:B0-----:R-:W-:-:S03]  /*bc50*/  IMAD.WIDE R4, R45, 0x2, R16 ;  /* 0x000000022d047825 */ /* 0x001fc600078e0210 */
[----:B------:R-:W3:Y:S01]  /*bc60*/  LDL R14, [R1+0x414] ;  /* 0x00041400010e7983 */ /* 0x000ee20000100800 */
[----:B-1----:R-:W-:-:S03]  /*bc70*/  IMAD.WIDE R2, R43, 0x2, R16 ;  /* 0x000000022b027825 */ /* 0x002fc600078e0210 */
[----:B------:R-:W-:Y:S04]  /*bc80*/  STL.64 [R1+0xb8], R4 ;  /* 0x0000b80401007387 */ /* 0x000fe80000100a00 */
[----:B------:R-:W4:Y:S04]  /*bc90*/  LDL R15, [R1+0x40c] ;  /* 0x00040c00010f7983 */ /* 0x000f280000100800 */
[----:B------:R0:W-:Y:S04]  /*bca0*/  STL.64 [R1+0xa0], R2 ;  /* 0x0000a00201007387 */ /* 0x0001e80000100a00 */
[----:B------:R-:W4:Y:S04]  /*bcb0*/  LDL R59, [R1+0x404] ;  /* 0x00040400013b7983 */ /* 0x000f280000100800 */
        /* <DEDUP_REMOVED lines=12> */
[----:B------:R-:W4:Y:S01]  /*bd80*/  LDL R37, [R1+0x39c] ;  /* 0x00039c0001257983 */ /* 0x000f220000100800 */
[----:B------:R-:W-:-:S04]  /*bd90*/  IMAD.WIDE R60, R41, 0x2, R16 ;  /* 0x00000002293c7825 */ /* 0x000fc800078e0210 */
[--C-:B0-----:R-:W-:Y:S01]  /*bda0*/  IMAD.WIDE R2, R40, 0x2, R16.reuse ;  /* 0x0000000228027825 */ /* 0x101fe200078e0210 */
[----:B------:R-:W-:Y:S03]  /*bdb0*/  STL.64 [R1+0x2f70], R60 ;  /* 0x002f703c01007387 */ /* 0x000fe60000100a00 */
[--C-:B------:R-:W-:Y:S01]  /*bdc0*/  IMAD.WIDE R4, R42, 0x2, R16.reuse ;  /* 0x000000022a047825 */ /* 0x100fe200078e0210 */
[----:B------:R-:W-:Y:S03]  /*bdd0*/  STL.64 [R1+0x2f78], R2 ;  /* 0x002f780201007387 */ /* 0x000fe60000100a00 */
[--C-:B------:R-:W-:Y:S01]  /*bde0*/  IMAD.WIDE R6, R44, 0x2, R16.reuse ;  /* 0x000000022c067825 */ /* 0x100fe200078e0210 */
[----:B------:R0:W-:Y:S03]  /*bdf0*/  STL.64 [R1+0x2f80], R4 ;  /* 0x002f800401007387 */ /* 0x0001e60000100a00 */
[--C-:B------:R-:W-:Y:S01]  /*be00*/  IMAD.WIDE R8, R46, 0x2, R16.reuse ;  /* 0x000000022e087825 */ /* 0x100fe200078e0210 */
[----:B------:R1:W-:Y:S04]  /*be10*/  STL.64 [R1+0x2f88], R6 ;  /* 0x002f880601007387 */ /* 0x0003e80000100a00 */
[----:B------:R-:W-:Y:S01]  /*be20*/  STL.64 [R1+0x2f90], R8 ;  /* 0x002f900801007387 */ /* 0x000fe20000100a00 */
[----:B--2---:R-:W-:-:S05]  /*be30*/  IMAD.WIDE R10, R48, 0x2, R16 ;  /* 0x00000002300a7825 */ /* 0x004fca00078e0210 */
[----:B------:R-:W-:Y:S01]  /*be40*/  STL.64 [R1+0x2f98], R10 ;  /* 0x002f980a01007387 */ /* 0x000fe20000100a00 */
[----:B------:R-:W-:-:S05]  /*be50*/  IMAD.WIDE R12, R50, 0x2, R16 ;  /* 0x00000002320c7825 */ /* 0x000fca00078e0210 */
[----:B------:R-:W-:Y:S01]  /*be60*/  STL.64 [R1+0x2fa0], R12 ;  /* 0x002fa00c01007387 */ /* 0x000fe20000100a00 */
[----:B0-----:R-:W-:-:S04]  /*be70*/  IMAD.WIDE R4, R52, 0x2, R16 ;  /* 0x0000000234047825 */ /* 0x001fc800078e0210 */
[--C-:B------:R-:W-:Y:S01]  /*be80*/  IMAD.WIDE R2, R54, 0x2, R16.reuse ;  /* 0x0000000236027825 */ /* 0x100fe200078e0210 */
[----:B------:R3:W-:Y:S03]  /*be90*/  STL.64 [R1+0x430], R4 ;  /* 0x0004300401007387 */ /* 0x0007e60000100a00 */
[--C-:B-1----:R-:W-:Y:S01]  /*bea0*/  IMAD.WIDE R6, R56, 0x2, R16.reuse ;  /* 0x0000000238067825 */ /* 0x102fe200078e0210 */
[----:B------:R4:W-:Y:S04]  /*beb0*/  STL.64 [R1+0x448], R2 ;  /* 0x0004480201007387 */ /* 0x0009e80000100a00 */
[----:B------:R0:W-:Y:S01]  /*bec0*/  STL.64 [R1+0x460], R6 ;  /* 0x0004600601007387 */ /* 0x0001e20000100a00 */
[----:B---3--:R-:W-:-:S05]  /*bed0*/  IMAD.WIDE R4, R14, 0x2, R16 ;  /* 0x000000020e047825 */ /* 0x008fca00078e0210 */
[----:B------:R1:W-:Y:S01]  /*bee0*/  STL.64 [R1+0x478], R4 ;  /* 0x0004780401007387 */ /* 0x0003e20000100a00 */
[----:B----4-:R-:W-:-:S04]  /*bef0*/  IMAD.WIDE R2, R15, 0x2, R16 ;  /* 0x000000020f027825 */ /* 0x010fc800078e0210 */
[--C-:B0-----:R-:W-:Y:S01]  /*bf00*/  IMAD.WIDE R6, R59, 0x2, R16.reuse ;  /* 0x000000023b067825 */ /* 0x101fe200078e0210 */
[----:B------:R0:W-:Y:S03]  /*bf10*/  STL.64 [R1+0x490], R2 ;  /* 0x0004900201007387 */ /* 0x0001e60000100a00 */
[--C-:B-1----:R-:W-:Y:S01]  /*bf20*/  IMAD.WIDE R4, R30, 0x2, R16.reuse ;  /* 0x000000021e047825 */ /* 0x102fe200078e0210 */
[----:B------:R1:W-:Y:S04]  /*bf30*/  STL.64 [R1+0x4a8], R6 ;  /* 0x0004a80601007387 */ /* 0x0003e80000100a00 */
[----:B------:R2:W-:Y:S01]  /*bf40*/  STL.64 [R1+0x4c0], R4 ;  /* 0x0004c00401007387 */ /* 0x0005e20000100a00 */
[----:B0-----:R-:W-:-:S04]  /*bf50*/  IMAD.WIDE R2, R31, 0x2, R16 ;  /* 0x000000021f027825 */ /* 0x001fc800078e0210 */
[--C-:B-1----:R-:W-:Y:S01]  /*bf60*/  IMAD.WIDE R6, R58, 0x2, R16.reuse ;  /* 0x000000023a067825 */ /* 0x102fe200078e0210 */
[----:B------:R0:W-:Y:S03]  /*bf70*/  STL.64 [R1+0x4d8], R2 ;  /* 0x0004d80201007387 */ /* 0x0001e60000100a00 */
[--C-:B--2---:R-:W-:Y:S01]  /*bf80*/  IMAD.WIDE R4, R28, 0x2, R16.reuse ;  /* 0x000000021c047825 */ /* 0x104fe200078e0210 */
[----:B------:R1:W-:Y:S04]  /*bf90*/  STL.64 [R1+0x4f0], R6 ;  /* 0x0004f00601007387 */ /* 0x0003e80000100a00 */
[----:B------:R2:W-:Y:S01]  /*bfa0*/  STL.64 [R1+0x508], R4 ;  /* 0x0005080401007387 */ /* 0x0005e20000100a00 */
[----:B0-----:R-:W-:-:S04]  /*bfb0*/  IMAD.WIDE R2, R29, 0x2, R16 ;  /* 0x000000021d027825 */ /* 0x001fc800078e0210 */
[--C-:B-1----:R-:W-:Y:S01]  /*bfc0*/  IMAD.WIDE R6, R26, 0x2, R16.reuse ;  /* 0x000000021a067825 */ /* 0x102fe200078e0210 */
[----:B------:R0:W-:Y:S03]  /*bfd0*/  STL.64 [R1+0x520], R2 ;  /* 0x0005200201007387 */ /* 0x0001e60000100a00 */
[--C-:B--2---:R-:W-:Y:S01]  /*bfe0*/  IMAD.WIDE R4, R38, 0x2, R16.reuse ;  /* 0x0000000226047825 */ /* 0x104fe200078e0210 */
[----:B------:R1:W-:Y:S04]  /*bff0*/  STL.64 [R1+0x538], R6 ;  /* 0x0005380601007387 */ /* 0x0003e80000100a00 */
[----:B------:R-:W2:Y:S01]  /*c000*/  LDL R38, [R1+0x394] ;  /* 0x0003940001267983 */ /* 0x000ea20000100800 */
[----:B0-----:R-:W-:-:S03]  /*c010*/  IMAD.WIDE R2, R39, 0x2, R16 ;  /* 0x0000000227027825 */ /* 0x001fc600078e0210 */
[----:B------:R0:W-:Y:S04]  /*c020*/  STL.64 [R1+0x550], R4 ;  /* 0x0005500401007387 */ /* 0x0001e80000100a00 */
[----:B------:R-:W3:Y:S01]  /*c030*/  LDL R39, [R1+0x38c] ;  /* 0x00038c0001277983 */ /* 0x000ee20000100800 */
[----:B-1----:R-:W-:-:S03]  /*c040*/  IMAD.WIDE R6, R35, 0x2, R16 ;  /* 0x0000000223067825 */ /* 0x002fc600078e0210 */
[----:B------:R1:W-:Y:S01]  /*c050*/  STL.64 [R1+0x568], R2 ;  /* 0x0005680201007387 */ /* 0x0003e20000100a00 */
[----:B0-----:R-:W-:-:S05]  /*c060*/  IMAD.WIDE R4, R27, 0x2, R16 ;  /* 0x000000021b047825 */ /* 0x001fca00078e0210 */
[----:B------:R0:W-:Y:S01]  /*c070*/  STL.64 [R1+0x580], R4 ;  /* 0x0005800401007387 */ /* 0x0001e20000100a00 */
[----:B-1----:R-:W-:-:S05]  /*c080*/  IMAD.WIDE R2, R34, 0x2, R16 ;  /* 0x0000000222027825 */ /* 0x002fca00078e0210 */
[----:B------:R1:W-:Y:S01]  /*c090*/  STL.64 [R1+0x598], R2 ;  /* 0x0005980201007387 */ /* 0x0003e20000100a00 */
[----:B0-----:R-:W-:-:S03]  /*c0a0*/  IMAD.WIDE R4, R36, 0x2, R16 ;  /* 0x0000000224047825 */ /* 0x001fc600078e0210 */
[----:B------:R0:W-:Y:S04]  /*c0b0*/  STL.64 [R1+0x5b0], R6 ;  /* 0x0005b00601007387 */ /* 0x0001e80000100a00 */
[----:B------:R-:W4:Y:S01]  /*c0c0*/  LDL R11, [R1+0x384] ;  /* 0x00038400010b7983 */ /* 0x000f220000100800 */
[----:B-1----:R-:W-:-:S03]  /*c0d0*/  IMAD.WIDE R2, R37, 0x2, R16 ;  /* 0x0000000225027825 */ /* 0x002fc600078e0210 */
[----:B------:R1:W-:Y:S04]  /*c0e0*/  STL.64 [R1+0x5d0], R4 ;  /* 0x0005d00401007387 */ /* 0x0003e80000100a00 */
[----:B------:R-:W4:Y:S04]  /*c0f0*/  LDL R8, [R1+0x37c] ;  /* 0x00037c0001087983 */ /* 0x000f280000100800 */
[----:B------:R1:W-:Y:S04]  /*c100*/  STL.64 [R1+0x5e8], R2 ;  /* 0x0005e80201007387 */ /* 0x0003e80000100a00 */
[----:B------:R-:W4:Y:S04]  /*c110*/  LDL R9, [R1+0x378] ;  /* 0x0003780001097983 */ /* 0x000f280000100800 */
[----:B0-----:R-:W4:Y:S04]  /*c120*/  LDL R6, [R1+0x374] ;  /* 0x0003740001067983 */ /* 0x001f280000100800 */
[----:B------:R-:W4:Y:S04]  /*c130*/  LDL R7, [R1+0x370] ;  /* 0x0003700001077983 */ /* 0x000f280000100800 */
[----:B-1----:R-:W4:Y:S04]  /*c140*/  LDL R4, [R1+0x368] ;  /* 0x0003680001047983 */ /* 0x002f280000100800 */
        /* <DEDUP_REMOVED lines=19> */
[----:B--2---:R-:W-:-:S05]  /*c280*/  IMAD.WIDE R36, R38, 0x2, R16 ;  /* 0x0000000226247825 */ /* 0x004fca00078e0210 */
[----:B------:R0:W-:Y:S01]  /*c290*/  STL.64 [R1+0x608], R36 ;  /* 0x0006082401007387 */ /* 0x0001e20000100a00 */
[----:B---3--:R-:W-:-:S03]  /*c2a0*/  IMAD.WIDE R12, R39, 0x2, R16 ;  /* 0x00000002270c7825 */ /* 0x008fc600078e0210 */
[----:B0-----:R-:W2:Y:S04]  /*c2b0*/  LDL R36, [R1+0x318] ;  /* 0x0003180001247983 */ /* 0x001ea80000100800 */
[----:B------:R4:W-:Y:S04]  /*c2c0*/  STL.64 [R1+0x620], R12 ;  /* 0x0006200c01007387 */ /* 0x0009e80000100a00 */
[----:B------:R-:W3:Y:S04]  /*c2d0*/  LDL R37, [R1+0x314] ;  /* 0x0003140001257983 */ /* 0x000ee80000100800 */
[----:B------:R-:W3:Y:S04]  /*c2e0*/  LDL R38, [R1+0x310] ;  /* 0x0003100001267983 */ /* 0x000ee80000100800 */
[----:B------:R-:W3:Y:S01]  /*c2f0*/  LDL R39, [R1+0x30c] ;  /* 0x00030c0001277983 */ /* 0x000ee20000100800 */
[----:B----4-:R-:W-:-:S04]  /*c300*/  IMAD.WIDE R12, R11, 0x2, R16 ;  /* 0x000000020b0c7825 */ /* 0x010fc800078e0210 */
[--C-:B------:R-:W-:Y:S01]  /*c310*/  IMAD.WIDE R10, R8, 0x2, R16.reuse ;  /* 0x00000002080a7825 */ /* 0x100fe200078e0210 */
[----:B------:R0:W-:Y:S03]  /*c320*/  STL.64 [R1+0x640], R12 ;  /* 0x0006400c01007387 */ /* 0x0001e60000100a00 */
[--C-:B------:R-:W-:Y:S01]  /*c330*/  IMAD.WIDE R8, R9, 0x2, R16.reuse ;  /* 0x0000000209087825 */ /* 0x100fe200078e0210 */
[----:B------:R1:W-:Y:S03]  /*c340*/  STL.64 [R1+0x658], R10 ;  /* 0x0006580a01007387 */ /* 0x0003e60000100a00 */
[--C-:B0-----:R-:W-:Y:S01]  /*c350*/  IMAD.WIDE R12, R6, 0x2, R16.reuse ;  /* 0x00000002060c7825 */ /* 0x101fe200078e0210 */
[----:B------:R0:W-:Y:S03]  /*c360*/  STL.64 [R1+0x678], R8 ;  /* 0x0006780801007387 */ /* 0x0001e60000100a00 */
[--C-:B-1----:R-:W-:Y:S01]  /*c370*/  IMAD.WIDE R10, R7, 0x2, R16.reuse ;  /* 0x00000002070a7825 */ /* 0x102fe200078e0210 */
[----:B------:R-:W-:Y:S03]  /*c380*/  STL.64 [R1+0x690], R12 ;  /* 0x0006900c01007387 */ /* 0x000fe60000100a00 */
[----:B------:R-:W-:-:S04]  /*c390*/  IMAD.WIDE R6, R5, 0x2, R16 ;  /* 0x0000000205067825 */ /* 0x000fc800078e0210 */
[--C-:B0-----:R-:W-:Y:S01]  /*c3a0*/  IMAD.WIDE R8, R4, 0x2, R16.reuse ;  /* 0x0000000204087825 */ /* 0x101fe200078e0210 */
[----:B------:R-:W-:Y:S03]  /*c3b0*/  STL.64 [R1+0x6b0], R10 ;  /* 0x0006b00a01007387 */ /* 0x000fe60000100a00 */
[--C-:B------:R-:W-:Y:S01]  /*c3c0*/  IMAD.WIDE R4, R2, 0x2, R16.reuse ;  /* 0x0000000202047825 */ /* 0x100fe200078e0210 */
[----:B------:R-:W-:Y:S03]  /*c3d0*/  STL.64 [R1+0x6d0], R8 ;  /* 0x0006d00801007387 */ /* 0x000fe60000100a00 */
[--C-:B------:R-:W-:Y:S01]  /*c3e0*/  IMAD.WIDE R2, R3, 0x2, R16.reuse ;  /* 0x0000000203027825 */ /* 0x100fe200078e0210 */
[----:B------:R0:W-:Y:S04]  /*c3f0*/  STL.64 [R1+0x6e8], R6 ;  /* 0x0006e80601007387 */ /* 0x0001e80000100a00 */
[----:B------:R1:W-:Y:S04]  /*c400*/  STL.64 [R1+0x708], R4 ;  /* 0x0007080401007387 */ /* 0x0003e80000100a00 */
[----:B------:R4:W-:Y:S01]  /*c410*/  STL.64 [R1+0x720], R2 ;  /* 0x0007200201007387 */ /* 0x0009e20000100a00 */
[----:B0-----:R-:W-:-:S04]  /*c420*/  IMAD.WIDE R6, R60, 0x2, R16 ;  /* 0x000000023c067825 */ /* 0x001fc800078e0210 */
[--C-:B-1----:R-:W-:Y:S01]  /*c430*/  IMAD.WIDE R4, R61, 0x2, R16.reuse ;  /* 0x000000023d047825 */ /* 0x102fe200078e0210 */
[----:B------:R0:W-:Y:S03]  /*c440*/  STL.64 [R1+0x740], R6 ;  /* 0x0007400601007387 */ /* 0x0001e60000100a00 */
[--C-:B----4-:R-:W-:Y:S01]  /*c450*/  IMAD.WIDE R2, R18, 0x2, R16.reuse ;  /* 0x0000000212027825 */ /* 0x110fe200078e0210 */
        /* <DEDUP_REMOVED lines=22> */
[----:B------:R-:W-:Y:S03]  /*c5c0*/  STL.64 [R1+0x898], R6 ;  /* 0x0008980601007387 */ /* 0x000fe60000100a00 */
[--C-:B----4-:R-:W-:Y:S01]  /*c5d0*/  IMAD.WIDE R2, R34, 0x2, R16.reuse ;  /* 0x0000000222027825 */ /* 0x110fe200078e0210 */
[----:B------:R-:W4:Y:S04]  /*c5e0*/  LDL R19, [R1+0x308] ;  /* 0x0003080001137983 */ /* 0x000f280000100800 */
[----:B------:R0:W-:Y:S04]  /*c5f0*/  STL.64 [R1+0x8b0], R4 ;  /* 0x0008b00401007387 */ /* 0x0001e80000100a00 */
[----:B------:R-:W4:Y:S04]  /*c600*/  LDL R58, [R1+0x304] ;  /* 0x00030400013a7983 */ /* 0x000f280000100800 */
[----:B------:R2:W-:Y:S01]  /*c610*/  STL.64 [R1+0x8d0], R2 ;  /* 0x0008d00201007387 */ /* 0x0005e20000100a00 */
[----:B0-----:R-:W-:-:S05]  /*c620*/  IMAD.WIDE R4, R35, 0x2, R16 ;  /* 0x0000000223047825 */ /* 0x001fca00078e0210 */
[----:B------:R0:W-:Y:S01]  /*c630*/  STL.64 [R1+0x8e8], R4 ;  /* 0x0008e80401007387 */ /* 0x0001e20000100a00 */
[----:B--2---:R-:W-:-:S04]  /*c640*/  IMAD.WIDE R2, R36, 0x2, R16 ;  /* 0x0000000224027825 */ /* 0x004fc800078e0210 */
[--C-:B---3--:R-:W-:Y:S01]  /*c650*/  IMAD.WIDE R6, R37, 0x2, R16.reuse ;  /* 0x0000000225067825 */ /* 0x108fe200078e0210 */
[----:B------:R1:W-:Y:S03]  /*c660*/  STL.64 [R1+0x908], R2 ;  /* 0x0009080201007387 */ /* 0x0003e60000100a00 */
[--C-:B0-----:R-:W-:Y:S01]  /*c670*/  IMAD.WIDE R4, R38, 0x2, R16.reuse ;  /* 0x0000000226047825 */ /* 0x101fe200078e0210 */
[----:B------:R0:W-:Y:S04]  /*c680*/  STL.64 [R1+0x928], R6 ;  /* 0x0009280601007387 */ /* 0x0001e80000100a00 */
[----:B------:R-:W2:Y:S04]  /*c690*/  LDL R14, [R1+0x300] ;  /* 0x00030000010e7983 */ /* 0x000ea80000100800 */
[----:B------:R3:W-:Y:S01]  /*c6a0*/  STL.64 [R1+0x940], R4 ;  /* 0x0009400401007387 */ /* 0x0007e20000100a00 */
[----:B-1----:R-:W-:-:S03]  /*c6b0*/  IMAD.WIDE R2, R39, 0x2, R16 ;  /* 0x0000000227027825 */ /* 0x002fc600078e0210 */
[----:B------:R-:W2:Y:S04]  /*c6c0*/  LDL R15, [R1+0x2fc] ;  /* 0x0002fc00010f7983 */ /* 0x000ea80000100800 */
[----:B------:R1:W-:Y:S04]  /*c6d0*/  STL.64 [R1+0x960], R2 ;  /* 0x0009600201007387 */ /* 0x0003e80000100a00 */
[----:B------:R-:W2:Y:S04]  /*c6e0*/  LDL R30, [R1+0x2f8] ;  /* 0x0002f800011e7983 */ /* 0x000ea80000100800 */
        /* <DEDUP_REMOVED lines=14> */
[----:B0-----:R-:W2:Y:S04]  /*c7d0*/  LDL R6, [R1+0x2bc] ;  /* 0x0002bc0001067983 */ /* 0x001ea80000100800 */
[----:B------:R-:W2:Y:S04]  /*c7e0*/  LDL R7, [R1+0x2b8] ;  /* 0x0002b80001077983 */ /* 0x000ea80000100800 */
[----:B---3--:R-:W3:Y:S04]  /*c7f0*/  LDL R4, [R1+0x2b4] ;  /* 0x0002b40001047983 */ /* 0x008ee80000100800 */
[----:B------:R-:W3:Y:S04]  /*c800*/  LDL R5, [R1+0x2b0] ;  /* 0x0002b00001057983 */ /* 0x000ee80000100800 */
[----:B------:R-:W3:Y:S04]  /*c810*/  LDL R60, [R1+0x2ac] ;  /* 0x0002ac00013c7983 */ /* 0x000ee80000100800 */
[----:B------:R-:W3:Y:S04]  /*c820*/  LDL R61, [R1+0x2a8] ;  /* 0x0002a800013d7983 */ /* 0x000ee80000100800 */
[----:B------:R-:W3:Y:S01]  /*c830*/  LDL R59, [R1+0x2a4] ;  /* 0x0002a400013b7983 */ /* 0x000ee20000100800 */
[----:B----4-:R-:W-:-:S04]  /*c840*/  IMAD.WIDE R10, R19, 0x2, R16 ;  /* 0x00000002130a7825 */ /* 0x010fc800078e0210 */
[--C-:B-1----:R-:W-:Y:S02]  /*c850*/  IMAD.WIDE R2, R58, 0x2, R16.reuse ;  /* 0x000000023a027825 */ /* 0x102fe400078e0210 */
[----:B------:R-:W4:Y:S04]  /*c860*/  LDL R58, [R1+0x29c] ;  /* 0x00029c00013a7983 */ /* 0x000f280000100800 */
[----:B------:R0:W-:Y:S04]  /*c870*/  STL.64 [R1+0x978], R10 ;  /* 0x0009780a01007387 */ /* 0x0001e80000100a00 */
[----:B0-----:R-:W3:Y:S04]  /*c880*/  LDL R10, [R1+0x298] ;  /* 0x00029800010a7983 */ /* 0x001ee80000100800 */
[----:B------:R0:W-:Y:S04]  /*c890*/  STL.64 [R1+0x998], R2 ;  /* 0x0009980201007387 */ /* 0x0001e80000100a00 */
[----:B------:R-:W3:Y:S04]  /*c8a0*/  LDL R11, [R1+0x294] ;  /* 0x00029400010b7983 */ /* 0x000ee80000100800 */
[----:B0-----:R-:W3:Y:S04]  /*c8b0*/  LDL R2, [R1+0x290] ;  /* 0x0002900001027983 */ /* 0x001ee80000100800 */
[----:B------:R-:W3:Y:S01]  /*c8c0*/  LDL R3, [R1+0x28c] ;  /* 0x00028c0001037983 */ /* 0x000ee20000100800 */
[----:B--2---:R-:W-:-:S05]  /*c8d0*/  IMAD.WIDE R18, R14, 0x2, R16 ;  /* 0x000000020e127825 */ /* 0x004fca00078e0210 */
[----:B------:R0:W-:Y:S01]  /*c8e0*/  STL.64 [R1+0x9b0], R18 ;  /* 0x0009b01201007387 */ /* 0x0001e20000100a00 */
[----:B------:R-:W-:-:S03]  /*c8f0*/  IMAD.WIDE R14, R15, 0x2, R16 ;  /* 0x000000020f0e7825 */ /* 0x000fc600078e0210 */
[----:B0-----:R-:W2:Y:S04]  /*c900*/  LDL.LU.64 R18, [R1+0x3148] ;  /* 0x0031480001127983 */ /* 0x001ea80000300a00 */
[----:B------:R0:W-:Y:S02]  /*c910*/  STL.64 [R1+0x9d0], R14 ;  /* 0x0009d00e01007387 */ /* 0x0001e40000100a00 */
[----:B0-----:R-:W-:-:S04]  /*c920*/  IMAD.WIDE R14, R30, 0x2, R16 ;  /* 0x000000021e0e7825 */ /* 0x001fc800078e0210 */
[--C-:B------:R-:W-:Y:S01]  /*c930*/  IMAD.WIDE R30, R31, 0x2, R16.reuse ;  /* 0x000000021f1e7825 */ /* 0x100fe200078e0210 */
[----:B------:R0:W-:Y:S04]  /*c940*/  STL.64 [R1+0x9f0], R14 ;  /* 0x0009f00e01007387 */ /* 0x0001e80000100a00 */
        /* <DEDUP_REMOVED lines=17> */
[----:B0-----:R-:W-:-:S05]  /*ca60*/  IMAD.WIDE R34, R36, 0x2, R16 ;  /* 0x0000000224227825 */ /* 0x001fca00078e0210 */
        /* <DEDUP_REMOVED lines=8> */
[----:B------:R0:W-:Y:S04]  /*caf0*/  STL.64 [R1+0xb28], R38 ;  /* 0x000b282601007387 */ /* 0x0001e80000100a00 */
[----:B0-----:R-:W2:Y:S01]  /*cb00*/  LDL.LU.64 R38, [R1+0x3110] ;  /* 0x0031100001267983 */ /* 0x001ea20000300a00 */
[----:B------:R-:W-:-:S05]  /*cb10*/  IMAD.WIDE R12, R13, 0x2, R16 ;  /* 0x000000020d0c7825 */ /* 0x000fca00078e0210 */
[----:B------:R0:W-:Y:S02]  /*cb20*/  STL.64 [R1+0xb40], R12 ;  /* 0x000b400c01007387 */ /* 0x0001e40000100a00 */
[----:B0-----:R-:W-:-:S05]  /*cb30*/  IMAD.WIDE R12, R8, 0x2, R16 ;  /* 0x00000002080c7825 */ /* 0x001fca00078e0210 */
[----:B------:R0:W-:Y:S02]  /*cb40*/  STL.64 [R1+0xb90], R12 ;  /* 0x000b900c01007387 */ /* 0x0001e40000100a00 */
[----:B0-----:R-:W-:-:S04]  /*cb50*/  IMAD.WIDE R12, R9, 0x2, R16 ;  /* 0x00000002090c7825 */ /* 0x001fc800078e0210 */
[--C-:B------:R-:W-:Y:S01]  /*cb60*/  IMAD.WIDE R8, R6, 0x2, R16.reuse ;  /* 0x0000000206087825 */ /* 0x100fe200078e0210 */
[----:B------:R0:W-:Y:S04]  /*cb70*/  STL.64 [R1+0xbb0], R12 ;  /* 0x000bb00c01007387 */ /* 0x0001e80000100a00 */
[----:B------:R3:W-:Y:S01]  /*cb80*/  STL.64 [R1+0xbc8], R8 ;  /* 0x000bc80801007387 */ /* 0x0007e20000100a00 */
[----:B0-----:R-:W-:-:S04]  /*cb90*/  IMAD.WIDE R12, R7, 0x2, R16 ;  /* 0x00000002070c7825 */ /* 0x001fc800078e0210 */
[--C-:B---3--:R-:W-:Y:S01]  /*cba0*/  IMAD.WIDE R8, R4, 0x2, R16.reuse ;  /* 0x0000000204087825 */ /* 0x108fe200078e0210 */
[----:B------:R-:W-:Y:S03]  /*cbb0*/  STL.64 [R1+0xbe8], R12 ;  /* 0x000be80c01007387 */ /* 0x000fe60000100a00 */
[--C-:B------:R-:W-:Y:S01]  /*cbc0*/  IMAD.WIDE R6, R5, 0x2, R16.reuse ;  /* 0x0000000205067825 */ /* 0x100fe200078e0210 */
[----:B------:R0:W-:Y:S03]  /*cbd0*/  STL.64 [R1+0xc00], R8 ;  /* 0x000c000801007387 */ /* 0x0001e60000100a00 */
[--C-:B------:R-:W-:Y:S01]  /*cbe0*/  IMAD.WIDE R4, R60, 0x2, R16.reuse ;  /* 0x000000023c047825 */ /* 0x100fe200078e0210 */
[----:B------:R1:W-:Y:S04]  /*cbf0*/  STL.64 [R1+0xc20], R6 ;  /* 0x000c200601007387 */ /* 0x0003e80000100a00 */
[----:B------:R-:W-:Y:S01]  /*cc00*/  STL.64 [R1+0xc38], R4 ;  /* 0x000c380401007387 */ /* 0x000fe20000100a00 */
[----:B0-----:R-:W-:-:S04]  /*cc10*/  IMAD.WIDE R8, R61, 0x2, R16 ;  /* 0x000000023d087825 */ /* 0x001fc800078e0210 */
[--C-:B-1----:R-:W-:Y:S01]  /*cc20*/  IMAD.WIDE R6, R59, 0x2, R16.reuse ;  /* 0x000000023b067825 */ /* 0x102fe200078e0210 */
[----:B------:R4:W-:Y:S03]  /*cc30*/  STL.64 [R1+0xc58], R8 ;  /* 0x000c580801007387 */ /* 0x0009e60000100a00 */
[----:B----4-:R-:W-:-:S04]  /*cc40*/  IMAD.WIDE R8, R58, 0x2, R16 ;  /* 0x000000023a087825 */ /* 0x010fc800078e0210 */
[--C-:B--2---:R-:W-:Y:S02]  /*cc50*/  IMAD.WIDE R4, R34, 0x2, R16.reuse ;  /* 0x0000000222047825 */ /* 0x104fe400078e0210 */
[----:B------:R-:W2:Y:S04]  /*cc60*/  LDL R34, [R1+0x418] ;  /* 0x0004180001227983 */ /* 0x000ea80000100800 */
[----:B------:R0:W-:Y:S04]  /*cc70*/  STL.64 [R1+0xc78], R6 ;  /* 0x000c780601007387 */ /* 0x0001e80000100a00 */
[----:B------:R1:W-:Y:S04]  /*cc80*/  STL.64 [R1+0xc90], R4 ;  /* 0x000c900401007387 */ /* 0x0003e80000100a00 */
[----:B------:R-:W-:Y:S01]  /*cc90*/  STL.64 [R1+0xcb0], R8 ;  /* 0x000cb00801007387 */ /* 0x000fe20000100a00 */
[----:B0-----:R-:W-:-:S03]  /*cca0*/  IMAD.WIDE R6, R10, 0x2, R16 ;  /* 0x000000020a067825 */ /* 0x001fc600078e0210 */
[----:B------:R-:W-:Y:S01]  /*ccb0*/  STL.64 [R1+0x30e0], R10 ;  /* 0x0030e00a01007387 */ /* 0x000fe20000100a00 */
[----:B-1----:R-:W-:-:S03]  /*ccc0*/  IMAD.WIDE R4, R11, 0x2, R16 ;  /* 0x000000020b047825 */ /* 0x002fc600078e0210 */
[----:B------:R0:W-:Y:S04]  /*ccd0*/  STL.64 [R1+0xcc8], R6 ;  /* 0x000cc80601007387 */ /* 0x0001e80000100a00 */
[----:B------:R1:W-:Y:S04]  /*cce0*/  STL.64 [R1+0xce8], R4 ;  /* 0x000ce80401007387 */ /* 0x0003e80000100a00 */
[----:B------:R3:W-:Y:S01]  /*ccf0*/  STL.64 [R1+0x30e8], R2 ;  /* 0x0030e80201007387 */ /* 0x0007e20000100a00 */
[----:B0-----:R-:W-:-:S04]  /*cd00*/  IMAD.WIDE R6, R2, 0x2, R16 ;  /* 0x0000000202067825 */ /* 0x001fc800078e0210 */
[--C-:B-1----:R-:W-:Y:S01]  /*cd10*/  IMAD.WIDE R4, R3, 0x2, R16.reuse ;  /* 0x0000000203047825 */ /* 0x102fe200078e0210 */
[----:B------:R0:W-:Y:S04]  /*cd20*/  STL.64 [R1+0xd00], R6 ;  /* 0x000d000601007387 */ /* 0x0001e80000100a00 */
[----:B------:R-:W4:Y:S04]  /*cd30*/  LDL.LU R8, [R1+0x50] ;  /* 0x0000500001087983 */ /* 0x000f280000300800 */
[----:B------:R1:W-:Y:S01]  /*cd40*/  STL.64 [R1+0xd20], R4 ;  /* 0x000d200401007387 */ /* 0x0003e20000100a00 */
[----:B---3--:R-:W-:-:S03]  /*cd50*/  IMAD.WIDE R2, R39, 0x2, R16 ;  /* 0x0000000227027825 */ /* 0x008fc600078e0210 */
[----:B------:R-:W3:Y:S04]  /*cd60*/  LDL.LU R9, [R1+0x54] ;  /* 0x0000540001097983 */ /* 0x000ee80000300800 */
[----:B0-----:R-:W3:Y:S01]  /*cd70*/  LDL.LU R6, [R1+0x58] ;  /* 0x0000580001067983 */ /* 0x001ee20000300800 */
[----:B-1----:R-:W-:-:S03]  /*cd80*/  IMAD.WIDE R4, R38, 0x2, R16 ;  /* 0x0000000226047825 */ /* 0x002fc600078e0210 */
[----:B------:R-:W3:Y:S04]  /*cd90*/  LDL.LU R7, [R1+0x5c] ;  /* 0x00005c0001077983 */ /* 0x000ee80000300800 */
[----:B------:R-:W3:Y:S04]  /*cda0*/  LDL.LU R60, [R1+0x36c] ;  /* 0x00036c00013c7983 */ /* 0x000ee80000300800 */
[----:B------:R-:W3:Y:S04]  /*cdb0*/  LDL.LU R61, [R1+0x380] ;  /* 0x00038000013d7983 */ /* 0x000ee80000300800 */
[----:B------:R-:W-:Y:S04]  /*cdc0*/  STL.64 [R1+0x30f0], R38 ;  /* 0x0030f02601007387 */ /* 0x000fe80000100a00 */
[----:B------:R0:W-:Y:S04]  /*cdd0*/  STL.64 [R1+0xd40], R4 ;  /* 0x000d400401007387 */ /* 0x0001e80000100a00 */
[----:B------:R1:W-:Y:S01]  /*cde0*/  STL.64 [R1+0xd58], R2 ;  /* 0x000d580201007387 */ /* 0x0003e20000100a00 */
[----:B------:R-:W-:-:S03]  /*cdf0*/  IMAD.WIDE R10, R35, 0x2, R16 ;  /* 0x00000002230a7825 */ /* 0x000fc600078e0210 */
[----:B------:R-:W-:Y:S01]  /*ce00*/  STL.64 [R1+0x30f8], R36 ;  /* 0x0030f82401007387 */ /* 0x000fe20000100a00 */
[----:B0-----:R-:W-:-:S04]  /*ce10*/  IMAD.WIDE R4, R37, 0x2, R16 ;  /* 0x0000000225047825 */ /* 0x001fc800078e0210 */
[--C-:B-1----:R-:W-:Y:S01]  /*ce20*/  IMAD.WIDE R2, R36, 0x2, R16.reuse ;  /* 0x0000000224027825 */ /* 0x102fe200078e0210 */
[----:B------:R0:W-:Y:S04]  /*ce30*/  STL.64 [R1+0xd78], R4 ;  /* 0x000d780401007387 */ /* 0x0001e80000100a00 */
[----:B------:R1:W-:Y:S04]  /*ce40*/  STL.64 [R1+0xd90], R2 ;  /* 0x000d900201007387 */ /* 0x0003e80000100a00 */
[----:B------:R-:W-:Y:S01]  /*ce50*/  STL.64 [R1+0xda8], R10 ;  /* 0x000da80a01007387 */ /* 0x000fe20000100a00 */
[----:B0-----:R-:W-:-:S03]  /*ce60*/  IMAD.WIDE R4, R26, 0x2, R16 ;  /* 0x000000021a047825 */ /* 0x001fc600078e0210 */
[----:B------:R-:W3:Y:S01]  /*ce70*/  LDL.LU R26, [R1+0x310c] ;  /* 0x00310c00011a7983 */ /* 0x000ee20000300800 */
[----:B-1----:R-:W-:-:S05]  /*ce80*/  IMAD.WIDE R2, R28, 0x2, R16 ;  /* 0x000000021c027825 */ /* 0x002fca00078e0210 */
[----:B------:R0:W-:Y:S02]  /*ce90*/  STL.64 [R1+0xdc0], R2 ;  /* 0x000dc00201007387 */ /* 0x0001e40000100a00 */
[--C-:B0-----:R-:W-:Y:S02]  /*cea0*/  IMAD.WIDE R2, R27, 0x2, R16.reuse ;  /* 0x000000021b027825 */ /* 0x101fe400078e0210 */
[----:B------:R-:W3:Y:S04]  /*ceb0*/  LDL.LU R27, [R1+0x3108] ;  /* 0x00310800011b7983 */ /* 0x000ee80000300800 */
[----:B------:R0:W-:Y:S01]  /*cec0*/  STL.64 [R1+0xdd8], R4 ;  /* 0x000dd80401007387 */ /* 0x0001e20000100a00 */
[----:B------:R-:W-:-:S03]  /*ced0*/  IMAD.WIDE R10, R31, 0x2, R16 ;  /* 0x000000021f0a7825 */ /* 0x000fc600078e0210 */
[----:B------:R-:W-:Y:S04]  /*cee0*/  STL.64 [R1+0x3100], R28 ;  /* 0x0031001c01007387 */ /* 0x000fe80000100a00 */
[----:B------:R1:W-:Y:S01]  /*cef0*/  STL.64 [R1+0xdf0], R2 ;  /* 0x000df00201007387 */ /* 0x0003e20000100a00 */
[----:B0-----:R-:W-:-:S05]  /*cf00*/  IMAD.WIDE R4, R29, 0x2, R16 ;  /* 0x000000021d047825 */ /* 0x001fca00078e0210 */
[----:B------:R0:W-:Y:S01]  /*cf10*/  STL.64 [R1+0xe08], R4 ;  /* 0x000e080401007387 */ /* 0x0001e20000100a00 */
[----:B-1----:R-:W-:-:S05]  /*cf20*/  IMAD.WIDE R2, R30, 0x2, R16 ;  /* 0x000000021e027825 */ /* 0x002fca00078e0210 */
[----:B------:R1:W-:Y:S01]  /*cf30*/  STL.64 [R1+0xe20], R2 ;  /* 0x000e200201007387 */ /* 0x0003e20000100a00 */
[----:B0-----:R-:W-:-:S03]  /*cf40*/  IMAD.WIDE R4, R32, 0x2, R16 ;  /* 0x0000000220047825 */ /* 0x001fc600078e0210 */
[----:B------:R0:W-:Y:S04]  /*cf50*/  STL.64 [R1+0xe38], R10 ;  /* 0x000e380a01007387 */ /* 0x0001e80000100a00 */
[----:B------:R0:W-:Y:S01]  /*cf60*/  STL.64 [R1+0xe50], R4 ;  /* 0x000e500401007387 */ /* 0x0001e20000100a00 */
[----:B-1----:R-:W-:-:S04]  /*cf70*/  IMAD.WIDE R2, R24, 0x2, R16 ;  /* 0x0000000218027825 */ /* 0x002fc800078e0210 */
[--C-:B0-----:R-:W-:Y:S01]  /*cf80*/  IMAD.WIDE R10, R14, 0x2, R16.reuse ;  /* 0x000000020e0a7825 */ /* 0x101fe200078e0210 */
[----:B------:R0:W-:Y:S03]  /*cf90*/  STL.64 [R1+0xe68], R2 ;  /* 0x000e680201007387 */ /* 0x0001e60000100a00 */
[--C-:B------:R-:W-:Y:S01]  /*cfa0*/  IMAD.WIDE R4, R15, 0x2, R16.reuse ;  /* 0x000000020f047825 */ /* 0x100fe200078e0210 */
[----:B------:R1:W-:Y:S04]  /*cfb0*/  STL.64 [R1+0xe80], R10 ;  /* 0x000e800a01007387 */ /* 0x0003e80000100a00 */
[----:B------:R1:W-:Y:S01]  /*cfc0*/  STL.64 [R1+0xe98], R4 ;  /* 0x000e980401007387 */ /* 0x0003e20000100a00 */
[----:B0-----:R-:W-:-:S04]  /*cfd0*/  IMAD.WIDE R2, R20, 0x2, R16 ;  /* 0x0000000214027825 */ /* 0x001fc800078e0210 */
[--C-:B-1----:R-:W-:Y:S01]  /*cfe0*/  IMAD.WIDE R10, R19, 0x2, R16.reuse ;  /* 0x00000002130a7825 */ /* 0x102fe200078e0210 */
[----:B------:R0:W-:Y:S03]  /*cff0*/  STL.64 [R1+0xeb0], R2 ;  /* 0x000eb00201007387 */ /* 0x0001e60000100a00 */
[--C-:B------:R-:W-:Y:S01]  /*d000*/  IMAD.WIDE R4, R18, 0x2, R16.reuse ;  /* 0x0000000212047825 */ /* 0x100fe200078e0210 */
[----:B------:R-:W-:Y:S04]  /*d010*/  STL.64 [R1+0xec8], R10 ;  /* 0x000ec80a01007387 */ /* 0x000fe80000100a00 */
[----:B------:R1:W-:Y:S01]  /*d020*/  STL.64 [R1+0xee0], R4 ;  /* 0x000ee00401007387 */ /* 0x0003e20000100a00 */
[----:B0-----:R-:W-:-:S05]  /*d030*/  IMAD.WIDE R2, R33, 0x2, R16 ;  /* 0x0000000221027825 */ /* 0x001fca00078e0210 */
[----:B------:R3:W-:Y:S01]  /*d040*/  STL.64 [R1+0xef8], R2 ;  /* 0x000ef80201007387 */ /* 0x0007e20000100a00 */
[----:B-1----:R-:W-:-:S04]  /*d050*/  IMAD.WIDE R4, R0, 0x2, R16 ;  /* 0x0000000200047825 */ /* 0x002fc800078e0210 */
[----:B--2---:R-:W-:-:S05]  /*d060*/  IMAD.WIDE R10, R34, 0x2, R16 ;  /* 0x00000002220a7825 */ /* 0x004fca00078e0210 */
[----:B------:R0:W-:Y:S04]  /*d070*/  STL.64 [R1+0xf28], R10 ;  /* 0x000f280a01007387 */ /* 0x0001e80000100a00 */
[----:B------:R1:W-:Y:S01]  /*d080*/  STL.64 [R1+0xf10], R4 ;  /* 0x000f100401007387 */ /* 0x0003e20000100a00 */
[----:B---3--:R-:W-:-:S04]  /*d090*/  IMAD.WIDE R2, R25, 0x2, R26 ;  /* 0x0000000219027825 */ /* 0x008fc800078e021a */
[--C-:B0-----:R-:W-:Y:S01]  /*d0a0*/  IMAD.WIDE R10, R23, 0x2, R26.reuse ;  /* 0x00000002170a7825 */ /* 0x101fe200078e021a */
[----:B------:R0:W-:Y:S03]  /*d0b0*/  STL.64 [R1+0x1f0], R2 ;  /* 0x0001f00201007387 */ /* 0x0001e60000100a00 */
[--C-:B-1----:R-:W-:Y:S01]  /*d0c0*/  IMAD.WIDE R4, R22, 0x2, R26.reuse ;  /* 0x0000000216047825 */ /* 0x102fe200078e021a */
[----:B------:R4:W-:Y:S04]  /*d0d0*/  STL.64 [R1+0x1e8], R10 ;  /* 0x0001e80a01007387 */ /* 0x0009e80000100a00 */
[----:B------:R1:W-:Y:S01]  /*d0e0*/  STL.64 [R1+0x1e0], R4 ;  /* 0x0001e00401007387 */ /* 0x0003e20000100a00 */
[----:B0-----:R-:W-:-:S04]  /*d0f0*/  IMAD.WIDE R2, R21, 0x2, R26 ;  /* 0x0000000215027825 */ /* 0x001fc800078e021a */
[--C-:B----4-:R-:W-:Y:S01]  /*d100*/  IMAD.WIDE R10, R8, 0x2, R26.reuse ;  /* 0x00000002080a7825 */ /* 0x110fe200078e021a */
        /* <DEDUP_REMOVED lines=21> */
[----:B------:R-:W2:Y:S04]  /*d260*/  LDL R37, [R1+0x414] ;  /* 0x0004140001257983 */ /* 0x000ea80000100800 */
[----:B------:R3:W-:Y:S01]  /*d270*/  STL.64 [R1+0xe0], R4 ;  /* 0x0000e00401007387 */ /* 0x0007e20000100a00 */
[----:B0-----:R-:W-:-:S03]  /*d280*/  IMAD.WIDE R2, R47, 0x2, R26 ;  /* 0x000000022f027825 */ /* 0x001fc600078e021a */
[----:B------:R-:W4:Y:S04]  /*d290*/  LDL R38, [R1+0x40c] ;  /* 0x00040c0001267983 */ /* 0x000f280000100800 */
[----:B------:R0:W-:Y:S04]  /*d2a0*/  STL.64 [R1+0xc8], R2 ;  /* 0x0000c80201007387 */ /* 0x0001e80000100a00 */
[----:B------:R-:W4:Y:S01]  /*d2b0*/  LDL R39, [R1+0x404] ;  /* 0x0004040001277983 */ /* 0x000f220000100800 */
[----:B------:R-:W-:-:S03]  /*d2c0*/  IMAD.WIDE R12, R45, 0x2, R26 ;  /* 0x000000022d0c7825 */ /* 0x000fc600078e021a */
[----:B-1----:R-:W4:Y:S01]  /*d2d0*/  LDL R10, [R1+0x3cc] ;  /* 0x0003cc00010a7983 */ /* 0x002f220000100800 */
[----:B---3--:R-:W-:-:S03]  /*d2e0*/  IMAD.WIDE R4, R43, 0x2, R26 ;  /* 0x000000022b047825 */ /* 0x008fc600078e021a */
[----:B0-----:R-:W3:Y:S04]  /*d2f0*/  LDL R2, [R1+0x3fc] ;  /* 0x0003fc0001027983 */ /* 0x001ee80000100800 */
[----:B------:R-:W3:Y:S04]  /*d300*/  LDL R3, [R1+0x3dc] ;  /* 0x0003dc0001037983 */ /* 0x000ee80000100800 */
[----:B------:R-:W3:Y:S04]  /*d310*/  LDL R11, [R1+0x3c4] ;  /* 0x0003c400010b7983 */ /* 0x000ee80000100800 */
[----:B------:R-:W3:Y:S04]  /*d320*/  LDL R28, [R1+0x3bc] ;  /* 0x0003bc00011c7983 */ /* 0x000ee80000100800 */
[----:B------:R-:W3:Y:S04]  /*d330*/  LDL R29, [R1+0x3b4] ;  /* 0x0003b400011d7983 */ /* 0x000ee80000100800 */
[----:B------:R0:W-:Y:S04]  /*d340*/  STL.64 [R1+0x2fa8], R12 ;  /* 0x002fa80c01007387 */ /* 0x0001e80000100a00 */
[----:B0-----:R-:W3:Y:S04]  /*d350*/  LDL R12, [R1+0x3e4] ;  /* 0x0003e400010c7983 */ /* 0x001ee80000100800 */
[----:B------:R-:W3:Y:S04]  /*d360*/  LDL R13, [R1+0x3d4] ;  /* 0x0003d400010d7983 */ /* 0x000ee80000100800 */
[----:B------:R0:W-:Y:S04]  /*d370*/  STL.64 [R1+0x2fb0], R4 ;  /* 0x002fb00401007387 */ /* 0x0001e80000100a00 */
[----:B0-----:R-:W3:Y:S04]  /*d380*/  LDL R4, [R1+0x3f4] ;  /* 0x0003f40001047983 */ /* 0x001ee80000100800 */
[----:B------:R-:W3:Y:S01]  /*d390*/  LDL R5, [R1+0x3ec] ;  /* 0x0003ec0001057983 */ /* 0x000ee20000100800 */
[----:B------:R-:W-:-:S04]  /*d3a0*/  IMAD.WIDE R58, R41, 0x2, R26 ;  /* 0x00000002293a7825 */ /* 0x000fc800078e021a */
[--C-:B------:R-:W-:Y:S01]  /*d3b0*/  IMAD.WIDE R16, R40, 0x2, R26.reuse ;  /* 0x0000000228107825 */ /* 0x100fe200078e021a */
[----:B------:R-:W-:Y:S03]  /*d3c0*/  STL.64 [R1+0x2fb8], R58 ;  /* 0x002fb83a01007387 */ /* 0x000fe60000100a00 */
[--C-:B------:R-:W-:Y:S01]  /*d3d0*/  IMAD.WIDE R18, R42, 0x2, R26.reuse ;  /* 0x000000022a127825 */ /* 0x100fe200078e021a */
[----:B------:R-:W-:Y:S03]  /*d3e0*/  STL.64 [R1+0x2fc0], R16 ;  /* 0x002fc01001007387 */ /* 0x000fe60000100a00 */
[--C-:B------:R-:W-:Y:S01]  /*d3f0*/  IMAD.WIDE R20, R44, 0x2, R26.reuse ;  /* 0x000000022c147825 */ /* 0x100fe200078e021a */
[----:B------:R0:W-:Y:S03]  /*d400*/  STL.64 [R1+0x2fc8], R18 ;  /* 0x002fc81201007387 */ /* 0x0001e60000100a00 */
[--C-:B------:R-:W-:Y:S01]  /*d410*/  IMAD.WIDE R22, R46, 0x2, R26.reuse ;  /* 0x000000022e167825 */ /* 0x100fe200078e021a */
[----:B------:R1:W-:Y:S03]  /*d420*/  STL.64 [R1+0x2fd0], R20 ;  /* 0x002fd01401007387 */ /* 0x0003e60000100a00 */
[--C-:B------:R-:W-:Y:S01]  /*d430*/  IMAD.WIDE R24, R48, 0x2, R26.reuse ;  /* 0x0000000230187825 */ /* 0x100fe200078e021a */
[----:B------:R-:W-:Y:S03]  /*d440*/  STL.64 [R1+0x2fd8], R22 ;  /* 0x002fd81601007387 */ /* 0x000fe60000100a00 */
[----:B0-----:R-:W-:-:S04]  /*d450*/  IMAD.WIDE R18, R52, 0x2, R26 ;  /* 0x0000000234127825 */ /* 0x001fc800078e021a */
[--C-:B-1----:R-:W-:Y:S01]  /*d460*/  IMAD.WIDE R20, R50, 0x2, R26.reuse ;  /* 0x0000000232147825 */ /* 0x102fe200078e021a */
[----:B------:R-:W-:Y:S03]  /*d470*/  STL.64 [R1+0x2fe0], R24 ;  /* 0x002fe01801007387 */ /* 0x000fe60000100a00 */
[--C-:B------:R-:W-:Y:S01]  /*d480*/  IMAD.WIDE R16, R54, 0x2, R26.reuse ;  /* 0x0000000236107825 */ /* 0x100fe200078e021a */
[----:B------:R0:W-:Y:S04]  /*d490*/  STL.64 [R1+0x420], R20 ;  /* 0x0004201401007387 */ /* 0x0001e80000100a00 */
[----:B------:R2:W-:Y:S04]  /*d4a0*/  STL.64 [R1+0x438], R18 ;  /* 0x0004381201007387 */ /* 0x0005e80000100a00 */
[----:B------:R4:W-:Y:S01]  /*d4b0*/  STL.64 [R1+0x450], R16 ;  /* 0x0004501001007387 */ /* 0x0009e20000100a00 */
[----:B0-----:R-:W-:-:S05]  /*d4c0*/  IMAD.WIDE R20, R56, 0x2, R26 ;  /* 0x0000000238147825 */ /* 0x001fca00078e021a */
[----:B------:R-:W-:Y:S04]  /*d4d0*/  STL.64 [R1+0x468], R20 ;  /* 0x0004681401007387 */ /* 0x000fe80000100a00 */
[----:B------:R-:W3:Y:S01]  /*d4e0*/  LDL R36, [R1+0x3ac] ;  /* 0x0003ac0001247983 */ /* 0x000ee20000100800 */
[----:B--2---:R-:W-:-:S05]  /*d4f0*/  IMAD.WIDE R18, R37, 0x2, R26 ;  /* 0x0000000225127825 */ /* 0x004fca00078e021a */
[----:B------:R-:W-:Y:S01]  /*d500*/  STL.64 [R1+0x480], R18 ;  /* 0x0004801201007387 */ /* 0x000fe20000100a00 */
[----:B----4-:R-:W-:-:S03]  /*d510*/  IMAD.WIDE R16, R38, 0x2, R26 ;  /* 0x0000000226107825 */ /* 0x010fc600078e021a */
[----:B------:R-:W2:Y:S04]  /*d520*/  LDL R37, [R1+0x3a4] ;  /* 0x0003a40001257983 */ /* 0x000ea80000100800 */
[----:B------:R0:W-:Y:S04]  /*d530*/  STL.64 [R1+0x498], R16 ;  /* 0x0004981001007387 */ /* 0x0001e80000100a00 */
[----:B------:R-:W4:Y:S01]  /*d540*/  LDL R38, [R1+0x39c] ;  /* 0x00039c0001267983 */ /* 0x000f220000100800 */
[----:B0-----:R-:W-:-:S03]  /*d550*/  IMAD.WIDE R16, R39, 0x2, R26 ;  /* 0x0000000227107825 */ /* 0x001fc600078e021a */
[----:B------:R-:W4:Y:S04]  /*d560*/  LDL R39, [R1+0x394] ;  /* 0x0003940001277983 */ /* 0x000f280000100800 */
[----:B------:R3:W-:Y:S02]  /*d570*/  STL.64 [R1+0x4b0], R16 ;  /* 0x0004b01001007387 */ /* 0x0007e40000100a00 */
[--C-:B---3--:R-:W-:Y:S02]  /*d580*/  IMAD.WIDE R16, R2, 0x2, R26.reuse ;  /* 0x0000000202107825 */ /* 0x108fe400078e021a */
[----:B------:R-:W3:Y:S04]  /*d590*/  LDL R2, [R1+0x38c] ;  /* 0x00038c0001027983 */ /* 0x000ee80000100800 */
[----:B------:R0:W-:Y:S02]  /*d5a0*/  STL.64 [R1+0x4c8], R16 ;  /* 0x0004c81001007387 */ /* 0x0001e40000100a00 */
[----:B0-----:R-:W-:-:S04]  /*d5b0*/  IMAD.WIDE R16, R12, 0x2, R26 ;  /* 0x000000020c107825 */ /* 0x001fc800078e021a */
[----:B------:R-:W-:-:S04]  /*d5c0*/  IMAD.WIDE R20, R4, 0x2, R26 ;  /* 0x0000000204147825 */ /* 0x000fc800078e021a */
[--C-:B------:R-:W-:Y:S01]  /*d5d0*/  IMAD.WIDE R18, R5, 0x2, R26.reuse ;  /* 0x0000000205127825 */ /* 0x100fe200078e021a */
[----:B------:R-:W-:Y:S03]  /*d5e0*/  STL.64 [R1+0x4e0], R20 ;  /* 0x0004e01401007387 */ /* 0x000fe60000100a00 */
[--C-:B------:R-:W-:Y:S01]  /*d5f0*/  IMAD.WIDE R4, R3, 0x2, R26.reuse ;  /* 0x0000000203047825 */ /* 0x100fe200078e021a */
[----:B------:R-:W-:Y:S04]  /*d600*/  STL.64 [R1+0x4f8], R18 ;  /* 0x0004f81201007387 */ /* 0x000fe80000100a00 */
[----:B------:R-:W3:Y:S04]  /*d610*/  LDL R3, [R1+0x384] ;  /* 0x0003840001037983 */ /* 0x000ee80000100800 */
[----:B------:R0:W-:Y:S04]  /*d620*/  STL.64 [R1+0x510], R16 ;  /* 0x0005101001007387 */ /* 0x0001e80000100a00 */
[----:B------:R1:W-:Y:S01]  /*d630*/  STL.64 [R1+0x528], R4 ;  /* 0x0005280401007387 */ /* 0x0003e20000100a00 */
[----:B0-----:R-:W-:-:S04]  /*d640*/  IMAD.WIDE R16, R13, 0x2, R26 ;  /* 0x000000020d107825 */ /* 0x001fc800078e021a */
[--C-:B------:R-:W-:Y:S01]  /*d650*/  IMAD.WIDE R12, R10, 0x2, R26.reuse ;  /* 0x000000020a0c7825 */ /* 0x100fe200078e021a */
[----:B------:R-:W-:Y:S03]  /*d660*/  STL.64 [R1+0x540], R16 ;  /* 0x0005401001007387 */ /* 0x000fe60000100a00 */
[--C-:B-1----:R-:W-:Y:S01]  /*d670*/  IMAD.WIDE R4, R11, 0x2, R26.reuse ;  /* 0x000000020b047825 */ /* 0x102fe200078e021a */
[----:B------:R-:W3:Y:S04]  /*d680*/  LDL R23, [R1+0x37c] ;  /* 0x00037c0001177983 */ /* 0x000ee80000100800 */
[----:B------:R0:W-:Y:S04]  /*d690*/  STL.64 [R1+0x558], R12 ;  /* 0x0005580c01007387 */ /* 0x0001e80000100a00 */
[----:B------:R-:W3:Y:S04]  /*d6a0*/  LDL R20, [R1+0x378] ;  /* 0x0003780001147983 */ /* 0x000ee80000100800 */
[----:B------:R1:W-:Y:S04]  /*d6b0*/  STL.64 [R1+0x570], R4 ;  /* 0x0005700401007387 */ /* 0x0003e80000100a00 */
[----:B------:R-:W3:Y:S04]  /*d6c0*/  LDL R10, [R1+0x374] ;  /* 0x00037400010a7983 */ /* 0x000ee80000100800 */
[----:B------:R-:W3:Y:S01]  /*d6d0*/  LDL R11, [R1+0x370] ;  /* 0x00037000010b7983 */ /* 0x000ee20000100800 */
[----:B0-----:R-:W-:-:S03]  /*d6e0*/  IMAD.WIDE R12, R28, 0x2, R26 ;  /* 0x000000021c0c7825 */ /* 0x001fc600078e021a */
[----:B------:R-:W3:Y:S01]  /*d6f0*/  LDL R21, [R1+0x368] ;  /* 0x0003680001157983 */ /* 0x000ee20000100800 */
[----:B-1----:R-:W-:-:S03]  /*d700*/  IMAD.WIDE R4, R29, 0x2, R26 ;  /* 0x000000021d047825 */ /* 0x002fc600078e021a */
[----:B------:R-:W-:Y:S04]  /*d710*/  STL.64 [R1+0x588], R12 ;  /* 0x0005880c01007387 */ /* 0x000fe80000100a00 */
[----:B------:R-:W3:Y:S04]  /*d720*/  LDL R18, [R1+0x364] ;  /* 0x0003640001127983 */ /* 0x000ee80000100800 */
[----:B------:R0:W-:Y:S04]  /*d730*/  STL.64 [R1+0x5a0], R4 ;  /* 0x0005a00401007387 */ /* 0x0001e80000100a00 */
[----:B------:R-:W3:Y:S04]  /*d740*/  LDL R19, [R1+0x360] ;  /* 0x0003600001137983 */ /* 0x000ee80000100800 */
[----:B------:R-:W3:Y:S04]  /*d750*/  LDL R16, [R1+0x35c] ;  /* 0x00035c0001107983 */ /* 0x000ee80000100800 */
[----:B------:R-:W3:Y:S04]  /*d760*/  LDL R17, [R1+0x358] ;  /* 0x0003580001117983 */ /* 0x000ee80000100800 */
[----:B------:R-:W3:Y:S04]  /*d770*/  LDL R58, [R1+0x354] ;  /* 0x00035400013a7983 */ /* 0x000ee80000100800 */
[----:B------:R-:W3:Y:S01]  /*d780*/  LDL R59, [R1+0x350] ;  /* 0x00035000013b7983 */ /* 0x000ee20000100800 */
[----:B------:R-:W-:-:S03]  /*d790*/  IMAD.WIDE R24, R36, 0x2, R26 ;  /* 0x0000000224187825 */ /* 0x000fc600078e021a */
[----:B0-----:R-:W3:Y:S04]  /*d7a0*/  LDL R4, [R1+0x34c] ;  /* 0x00034c0001047983 */ /* 0x001ee80000100800 */
[----:B------:R-:W3:Y:S04]  /*d7b0*/  LDL R5, [R1+0x348] ;  /* 0x0003480001057983 */ /* 0x000ee80000100800 */
[----:B------:R-:W3:Y:S04]  /*d7c0*/  LDL R12, [R1+0x344] ;  /* 0x00034400010c7983 */ /* 0x000ee80000100800 */
[----:B------:R-:W3:Y:S04]  /*d7d0*/  LDL R13, [R1+0x340] ;  /* 0x00034000010d7983 */ /* 0x000ee80000100800 */
[----:B------:R4:W-:Y:S01]  /*d7e0*/  STL.64 [R1+0x5b8], R24 ;  /* 0x0005b81801007387 */ /* 0x0009e20000100a00 */
[----:B--2---:R-:W-:-:S05]  /*d7f0*/  IMAD.WIDE R28, R37, 0x2, R26 ;  /* 0x00000002251c7825 */ /* 0x004fca00078e021a */
[----:B------:R0:W-:Y:S01]  /*d800*/  STL.64 [R1+0x5d8], R28 ;  /* 0x0005d81c01007387 */ /* 0x0001e20000100a00 */
[----:B----4-:R-:W-:-:S03]  /*d810*/  IMAD.WIDE R24, R38, 0x2, R26 ;  /* 0x0000000226187825 */ /* 0x010fc600078e021a */
[----:B0-----:R-:W2:Y:S01]  /*d820*/  LDL R28, [R1+0x33c] ;  /* 0x00033c00011c7983 */ /* 0x001ea20000100800 */
[----:B------:R-:W-:-:S03]  /*d830*/  IMAD.WIDE R36, R39, 0x2, R26 ;  /* 0x0000000227247825 */ /* 0x000fc600078e021a */
[----:B------:R3:W-:Y:S04]  /*d840*/  STL.64 [R1+0x5f8], R24 ;  /* 0x0005f81801007387 */ /* 0x0007e80000100a00 */
[----:B------:R0:W-:Y:S04]  /*d850*/  STL.64 [R1+0x610], R36 ;  /* 0x0006102401007387 */ /* 0x0001e80000100a00 */
[----:B------:R-:W4:Y:S01]  /*d860*/  LDL R29, [R1+0x338] ;  /* 0x00033800011d7983 */ /* 0x000f220000100800 */
[----:B---3--:R-:W-:-:S03]  /*d870*/  IMAD.WIDE R24, R2, 0x2, R26 ;  /* 0x0000000202187825 */ /* 0x008fc600078e021a */
[----:B0-----:R-:W3:Y:S04]  /*d880*/  LDL R36, [R1+0x334] ;  /* 0x0003340001247983 */ /* 0x001ee80000100800 */
[----:B------:R0:W-:Y:S04]  /*d890*/  STL.64 [R1+0x628], R24 ;  /* 0x0006281801007387 */ /* 0x0001e80000100a00 */
[----:B------:R-:W3:Y:S04]  /*d8a0*/  LDL R37, [R1+0x330] ;  /* 0x0003300001257983 */ /* 0x000ee80000100800 */
[----:B------:R-:W3:Y:S04]  /*d8b0*/  LDL R38, [R1+0x32c] ;  /* 0x00032c0001267983 */ /* 0x000ee80000100800 */
[----:B------:R-:W3:Y:S04]  /*d8c0*/  LDL R39, [R1+0x328] ;  /* 0x0003280001277983 */ /* 0x000ee80000100800 */
[----:B------:R-:W3:Y:S01]  /*d8d0*/  LDL R2, [R1+0x324] ;  /* 0x0003240001027983 */ /* 0x000ee20000100800 */
[----:B0-----:R-:W-:-:S05]  /*d8e0*/  IMAD.WIDE R24, R3, 0x2, R26 ;  /* 0x0000000203187825 */ /* 0x001fca00078e021a */
[----:B------:R0:W-:Y:S04]  /*d8f0*/  STL.64 [R1+0x648], R24 ;  /* 0x0006481801007387 */ /* 0x0001e80000100a00 */
[----:B------:R-:W3:Y:S01]  /*d900*/  LDL R3, [R1+0x320] ;  /* 0x0003200001037983 */ /* 0x000ee20000100800 */
[----:B0-----:R-:W-:-:S04]  /*d910*/  IMAD.WIDE R24, R23, 0x2, R26 ;  /* 0x0000000217187825 */ /* 0x001fc800078e021a */
[--C-:B------:R-:W-:Y:S01]  /*d920*/  IMAD.WIDE R22, R20, 0x2, R26.reuse ;  /* 0x0000000214167825 */ /* 0x100fe200078e021a */
[----:B------:R0:W-:Y:S04]  /*d930*/  STL.64 [R1+0x660], R24 ;  /* 0x0006601801007387 */ /* 0x0001e80000100a00 */
[----:B------:R1:W-:Y:S01]  /*d940*/  STL.64 [R1+0x680], R22 ;  /* 0x0006801601007387 */ /* 0x0003e20000100a00 */
[----:B0-----:R-:W-:-:S03]  /*d950*/  IMAD.WIDE R24, R10, 0x2, R26 ;  /* 0x000000020a187825 */ /* 0x001fc600078e021a */
[----:B------:R-:W3:Y:S01]  /*d960*/  LDL R10, [R1+0x31c] ;  /* 0x00031c00010a7983 */ /* 0x000ee20000100800 */
[----:B-1----:R-:W-:-:S03]  /*d970*/  IMAD.WIDE R22, R11, 0x2, R26 ;  /* 0x000000020b167825 */ /* 0x002fc600078e021a */
[----:B------:R0:W-:Y:S04]  /*d980*/  STL.64 [R1+0x698], R24 ;  /* 0x0006981801007387 */ /* 0x0001e80000100a00 */
[----:B------:R-:W3:Y:S04]  /*d990*/  LDL R11, [R1+0x318] ;  /* 0x00031800010b7983 */ /* 0x000ee80000100800 */
[----:B------:R1:W-:Y:S01]  /*d9a0*/  STL.64 [R1+0x6b8], R22 ;  /* 0x0006b81601007387 */ /* 0x0003e20000100a00 */
[----:B0-----:R-:W-:-:S04]  /*d9b0*/  IMAD.WIDE R24, R18, 0x2, R26 ;  /* 0x0000000212187825 */ /* 0x001fc800078e021a */
[----:B-1----:R-:W-:-:S04]  /*d9c0*/  IMAD.WIDE R22, R21, 0x2, R26 ;  /* 0x0000000215167825 */ /* 0x002fc800078e021a */
[--C-:B------:R-:W-:Y:S01]  /*d9d0*/  IMAD.WIDE R20, R19, 0x2, R26.reuse ;  /* 0x0000000213147825 */ /* 0x100fe200078e021a */
[----:B------:R0:W-:Y:S03]  /*d9e0*/  STL.64 [R1+0x6d8], R22 ;  /* 0x0006d81601007387 */ /* 0x0001e60000100a00 */
[--C-:B------:R-:W-:Y:S01]  /*d9f0*/  IMAD.WIDE R18, R17, 0x2, R26.reuse ;  /* 0x0000000211127825 */ /* 0x100fe200078e021a */
[----:B------:R-:W-:Y:S04]  /*da00*/  STL.64 [R1+0x6f0], R24 ;  /* 0x0006f01801007387 */ /* 0x000fe80000100a00 */
[----:B------:R1:W-:Y:S01]  /*da10*/  STL.64 [R1+0x710], R20 ;  /* 0x0007101401007387 */ /* 0x0003e20000100a00 */
[----:B0-----:R-:W-:-:S04]  /*da20*/  IMAD.WIDE R22, R16, 0x2, R26 ;  /* 0x0000000210167825 */ /* 0x001fc800078e021a */
[--C-:B------:R-:W-:Y:S01]  /*da30*/  IMAD.WIDE R16, R59, 0x2, R26.reuse ;  /* 0x000000023b107825 */ /* 0x100fe200078e021a */
[----:B------:R-:W-:Y:S03]  /*da40*/  STL.64 [R1+0x728], R22 ;  /* 0x0007281601007387 */ /* 0x000fe60000100a00 */
[--C-:B-1----:R-:W-:Y:S01]  /*da50*/  IMAD.WIDE R20, R58, 0x2, R26.reuse ;  /* 0x000000023a147825 */ /* 0x102fe200078e021a */
[----:B------:R0:W-:Y:S04]  /*da60*/  STL.64 [R1+0x748], R18 ;  /* 0x0007481201007387 */ /* 0x0001e80000100a00 */
[----:B------:R-:W-:Y:S04]  /*da70*/  STL.64 [R1+0x760], R20 ;  /* 0x0007601401007387 */ /* 0x000fe80000100a00 */
[----:B------:R1:W-:Y:S01]  /*da80*/  STL.64 [R1+0x780], R16 ;  /* 0x0007801001007387 */ /* 0x0003e20000100a00 */
[----:B0-----:R-:W-:-:S04]  /*da90*/  IMAD.WIDE R18, R4, 0x2, R26 ;  /* 0x0000000204127825 */ /* 0x001fc800078e021a */
[--C-:B------:R-:W-:Y:S01]  /*daa0*/  IMAD.WIDE R4, R5, 0x2, R26.reuse ;  /* 0x0000000205047825 */ /* 0x100fe200078e021a */
[----:B------:R-:W-:Y:S03]  /*dab0*/  STL.64 [R1+0x7a0], R18 ;  /* 0x0007a01201007387 */ /* 0x000fe60000100a00 */
[--C-:B-1----:R-:W-:Y:S01]  /*dac0*/  IMAD.WIDE R16, R12, 0x2, R26.reuse ;  /* 0x000000020c107825 */ /* 0x102fe200078e021a */
[----:B------:R-:W3:Y:S04]  /*dad0*/  LDL R58, [R1+0x314] ;  /* 0x00031400013a7983 */ /* 0x000ee80000100800 */
[----:B------:R0:W-:Y:S04]  /*dae0*/  STL.64 [R1+0x7b8], R4 ;  /* 0x0007b80401007387 */ /* 0x0001e80000100a00 */
[----:B0-----:R-:W3:Y:S04]  /*daf0*/  LDL R4, [R1+0x310] ;  /* 0x0003100001047983 */ /* 0x001ee80000100800 */
[----:B------:R0:W-:Y:S04]  /*db00*/  STL.64 [R1+0x7d8], R16 ;  /* 0x0007d81001007387 */ /* 0x0001e80000100a00 */
[----:B------:R-:W3:Y:S04]  /*db10*/  LDL R5, [R1+0x30c] ;  /* 0x00030c0001057983 */ /* 0x000ee80000100800 */
[----:B------:R-:W3:Y:S01]  /*db20*/  LDL R12, [R1+0x308] ;  /* 0x00030800010c7983 */ /* 0x000ee20000100800 */
[----:B0-----:R-:W-:-:S05]  /*db30*/  IMAD.WIDE R16, R13, 0x2, R26 ;  /* 0x000000020d107825 */ /* 0x001fca00078e021a */
[----:B------:R4:W-:Y:S04]  /*db40*/  STL.64 [R1+0x7f0], R16 ;  /* 0x0007f01001007387 */ /* 0x0009e80000100a00 */
[----:B------:R-:W3:Y:S01]  /*db50*/  LDL R13, [R1+0x304] ;  /* 0x00030400010d7983 */ /* 0x000ee20000100800 */
[----:B--2---:R-:W-:-:S05]  /*db60*/  IMAD.WIDE R18, R28, 0x2, R26 ;  /* 0x000000021c127825 */ /* 0x004fca00078e021a */
[----:B------:R0:W-:Y:S01]  /*db70*/  STL.64 [R1+0x810], R18 ;  /* 0x0008101201007387 */ /* 0x0001e20000100a00 */
[----:B----4-:R-:W-:-:S05]  /*db80*/  IMAD.WIDE R16, R29, 0x2, R26 ;  /* 0x000000021d107825 */ /* 0x010fca00078e021a */
[----:B------:R1:W-:Y:S01]  /*db90*/  STL.64 [R1+0x828], R16 ;  /* 0x0008281001007387 */ /* 0x0003e20000100a00 */
[----:B---3--:R-:W-:-:S05]  /*dba0*/  IMAD.WIDE R20, R36, 0x2, R26 ;  /* 0x0000000224147825 */ /* 0x008fca00078e021a */
[----:B------:R-:W-:Y:S01]  /*dbb0*/  STL.64 [R1+0x848], R20 ;  /* 0x0008481401007387 */ /* 0x000fe20000100a00 */
[----:B0-----:R-:W-:-:S03]  /*dbc0*/  IMAD.WIDE R18, R37, 0x2, R26 ;  /* 0x0000000225127825 */ /* 0x001fc600078e021a */
[----:B------:R-:W2:Y:S01]  /*dbd0*/  LDL R28, [R1+0x300] ;  /* 0x00030000011c7983 */ /* 0x000ea20000100800 */
[----:B-1----:R-:W-:-:S03]  /*dbe0*/  IMAD.WIDE R16, R38, 0x2, R26 ;  /* 0x0000000226107825 */ /* 0x002fc600078e021a */
[----:B------:R0:W-:Y:S04]  /*dbf0*/  STL.64 [R1+0x868], R18 ;  /* 0x0008681201007387 */ /* 0x0001e80000100a00 */
[----:B------:R1:W-:Y:S01]  /*dc00*/  STL.64 [R1+0x880], R16 ;  /* 0x0008801001007387 */ /* 0x0003e20000100a00 */
[----:B0-----:R-:W-:-:S04]  /*dc10*/  IMAD.WIDE R18, R39, 0x2, R26 ;  /* 0x0000000227127825 */ /* 0x001fc800078e021a */
[--C-:B-1----:R-:W-:Y:S01]  /*dc20*/  IMAD.WIDE R16, R2, 0x2, R26.reuse ;  /* 0x0000000202107825 */ /* 0x102fe200078e021a */
[----:B------:R-:W-:Y:S04]  /*dc30*/  STL.64 [R1+0x8a0], R18 ;  /* 0x0008a01201007387 */ /* 0x000fe80000100a00 */
[----:B------:R-:W3:Y:S04]  /*dc40*/  LDL R29, [R1+0x2fc] ;  /* 0x0002fc00011d7983 */ /* 0x000ee80000100800 */
[----:B------:R0:W-:Y:S04]  /*dc50*/  STL.64 [R1+0x8b8], R16 ;  /* 0x0008b81001007387 */ /* 0x0001e80000100a00 */
[----:B------:R-:W4:Y:S01]  /*dc60*/  LDL R59, [R1+0x2f8] ;  /* 0x0002f800013b7983 */ /* 0x000f220000100800 */
[----:B------:R-:W-:-:S05]  /*dc70*/  IMAD.WIDE R2, R3, 0x2, R26 ;  /* 0x0000000203027825 */ /* 0x000fca00078e021a */
[----:B------:R1:W-:Y:S04]  /*dc80*/  STL.64 [R1+0x8d8], R2 ;  /* 0x0008d80201007387 */ /* 0x0003e80000100a00 */
[----:B------:R-:W4:Y:S04]  /*dc90*/  LDL R36, [R1+0x2f4] ;  /* 0x0002f40001247983 */ /* 0x000f280000100800 */
[----:B------:R-:W4:Y:S04]  /*dca0*/  LDL R37, [R1+0x2f0] ;  /* 0x0002f00001257983 */ /* 0x000f280000100800 */
[----:B------:R-:W4:Y:S01]  /*dcb0*/  LDL R38, [R1+0x2ec] ;  /* 0x0002ec0001267983 */ /* 0x000f220000100800 */
[----:B0-----:R-:W-:-:S05]  /*dcc0*/  IMAD.WIDE R16, R10, 0x2, R26 ;  /* 0x000000020a107825 */ /* 0x001fca00078e021a */
[----:B------:R-:W-:Y:S01]  /*dcd0*/  STL.64 [R1+0x8f0], R16 ;  /* 0x0008f01001007387 */ /* 0x000fe20000100a00 */
[----:B-1----:R-:W-:-:S03]  /*dce0*/  IMAD.WIDE R2, R11, 0x2, R26 ;  /* 0x000000020b027825 */ /* 0x002fc600078e021a */
[----:B------:R-:W4:Y:S04]  /*dcf0*/  LDL R39, [R1+0x2e8] ;  /* 0x0002e80001277983 */ /* 0x000f280000100800 */
[----:B------:R0:W-:Y:S04]  /*dd00*/  STL.64 [R1+0x910], R2 ;  /* 0x0009100201007387 */ /* 0x0001e80000100a00 */
[----:B------:R-:W4:Y:S04]  /*dd10*/  LDL R10, [R1+0x2dc] ;  /* 0x0002dc00010a7983 */ /* 0x000f280000100800 */
[----:B------:R-:W4:Y:S04]  /*dd20*/  LDL R11, [R1+0x2d8] ;  /* 0x0002d800010b7983 */ /* 0x000f280000100800 */
[----:B0-----:R-:W4:Y:S04]  /*dd30*/  LDL R2, [R1+0x2e4] ;  /* 0x0002e40001027983 */ /* 0x001f280000100800 */
[----:B------:R-:W4:Y:S04]  /*dd40*/  LDL R3, [R1+0x2e0] ;  /* 0x0002e00001037983 */ /* 0x000f280000100800 */
[----:B------:R-:W4:Y:S04]  /*dd50*/  LDL R25, [R1+0x2d4] ;  /* 0x0002d40001197983 */ /* 0x000f280000100800 */
[----:B------:R-:W4:Y:S04]  /*dd60*/  LDL R22, [R1+0x2d0] ;  /* 0x0002d00001167983 */ /* 0x000f280000100800 */
[----:B------:R-:W4:Y:S04]  /*dd70*/  LDL R23, [R1+0x2cc] ;  /* 0x0002cc0001177983 */ /* 0x000f280000100800 */
[----:B------:R-:W4:Y:S04]  /*dd80*/  LDL R18, [R1+0x2c8] ;  /* 0x0002c80001127983 */ /* 0x000f280000100800 */
[----:B------:R-:W4:Y:S01]  /*dd90*/  LDL R19, [R1+0x2c4] ;  /* 0x0002c40001137983 */ /* 0x000f220000100800 */
[----:B------:R-:W-:-:S05]  /*dda0*/  IMAD.WIDE R20, R58, 0x2, R26 ;  /* 0x000000023a147825 */ /* 0x000fca00078e021a */
[----:B------:R0:W-:Y:S01]  /*ddb0*/  STL.64 [R1+0x930], R20 ;  /* 0x0009301401007387 */ /* 0x0001e20000100a00 */
[----:B------:R-:W-:-:S05]  /*ddc0*/  IMAD.WIDE R16, R4, 0x2, R26 ;  /* 0x0000000204107825 */ /* 0x000fca00078e021a */
[----:B------:R1:W-:Y:S01]  /*ddd0*/  STL.64 [R1+0x948], R16 ;  /* 0x0009481001007387 */ /* 0x0003e20000100a00 */
[----:B------:R-:W-:-:S03]  /*dde0*/  IMAD.WIDE R4, R5, 0x2, R26 ;  /* 0x0000000205047825 */ /* 0x000fc600078e021a */
[----:B0-----:R-:W4:Y:S04]  /*ddf0*/  LDL R20, [R1+0x2c0] ;  /* 0x0002c00001147983 */ /* 0x001f280000100800 */
[----:B------:R0:W-:Y:S01]  /*de00*/  STL.64 [R1+0x968], R4 ;  /* 0x0009680401007387 */ /* 0x0001e20000100a00 */
[----:B-1----:R-:W-:-:S05]  /*de10*/  IMAD.WIDE R16, R12, 0x2, R26 ;  /* 0x000000020c107825 */ /* 0x002fca00078e021a */
[----:B------:R1:W-:Y:S01]  /*de20*/  STL.64 [R1+0x980], R16 ;  /* 0x0009801001007387 */ /* 0x0003e20000100a00 */
[----:B0-----:R-:W-:-:S03]  /*de30*/  IMAD.WIDE R4, R13, 0x2, R26 ;  /* 0x000000020d047825 */ /* 0x001fc600078e021a */
[----:B------:R-:W4:Y:S04]  /*de40*/  LDL R21, [R1+0x2bc] ;  /* 0x0002bc0001157983 */ /* 0x000f280000100800 */
[----:B-1----:R-:W4:Y:S04]  /*de50*/  LDL R16, [R1+0x2b8] ;  /* 0x0002b80001107983 */ /* 0x002f280000100800 */
[----:B------:R0:W-:Y:S04]  /*de60*/  STL.64 [R1+0x9a0], R4 ;  /* 0x0009a00401007387 */ /* 0x0001e80000100a00 */
[----:B------:R-:W4:Y:S04]  /*de70*/  LDL R17, [R1+0x2b4] ;  /* 0x0002b40001117983 */ /* 0x000f280000100800 */
[----:B0-----:R-:W4:Y:S04]  /*de80*/  LDL R4, [R1+0x2b0] ;  /* 0x0002b00001047983 */ /* 0x001f280000100800 */
[----:B------:R-:W4:Y:S01]  /*de90*/  LDL R5, [R1+0x2ac] ;  /* 0x0002ac0001057983 */ /* 0x000f220000100800 */
[----:B--2---:R-:W-:-:S05]  /*dea0*/  IMAD.WIDE R12, R28, 0x2, R26 ;  /* 0x000000021c0c7825 */ /* 0x004fca00078e021a */
[----:B------:R0:W-:Y:S04]  /*deb0*/  STL.64 [R1+0x9b8], R12 ;  /* 0x0009b80c01007387 */ /* 0x0001e80000100a00 */
[----:B0-----:R-:W2:Y:S04]  /*dec0*/  LDL R12, [R1+0x2a8] ;  /* 0x0002a800010c7983 */ /* 0x001ea80000100800 */
[----:B------:R-:W2:Y:S01]  /*ded0*/  LDL R13, [R1+0x2a4] ;  /* 0x0002a400010d7983 */ /* 0x000ea20000100800 */
[----:B---3--:R-:W-:-:S05]  /*dee0*/  IMAD.WIDE R28, R29, 0x2, R26 ;  /* 0x000000021d1c7825 */ /* 0x008fca00078e021a */
[----:B------:R0:W-:Y:S01]  /*def0*/  STL.64 [R1+0x9d8], R28 ;  /* 0x0009d81c01007387 */ /* 0x0001e20000100a00 */
[----:B----4-:R-:W-:-:S03]  /*df00*/  IMAD.WIDE R58, R59, 0x2, R26 ;  /* 0x000000023b3a7825 */ /* 0x010fc600078e021a */
[----:B0-----:R-:W3:Y:S04]  /*df10*/  LDL.LU.64 R28, [R1+0x3100] ;  /* 0x00310000011c7983 */ /* 0x001ee80000300a00 */
[----:B------:R0:W-:Y:S02]  /*df20*/  STL.64 [R1+0x9f8], R58 ;  /* 0x0009f83a01007387 */ /* 0x0001e40000100a00 */
[----:B0-----:R-:W-:-:S04]  /*df30*/  IMAD.WIDE R58, R36, 0x2, R26 ;  /* 0x00000002243a7825 */ /* 0x001fc800078e021a */
[--C-:B------:R-:W-:Y:S01]  /*df40*/  IMAD.WIDE R36, R37, 0x2, R26.reuse ;  /* 0x0000000225247825 */ /* 0x100fe200078e021a */
[----:B------:R0:W-:Y:S04]  /*df50*/  STL.64 [R1+0xa10], R58 ;  /* 0x000a103a01007387 */ /* 0x0001e80000100a00 */
[----:B0-----:R-:W4:Y:S04]  /*df60*/  LDL R58, [R1+0x2a0] ;  /* 0x0002a000013a7983 */ /* 0x001f280000100800 */
[----:B------:R-:W3:Y:S04]  /*df70*/  LDL R59, [R1+0x29c] ;  /* 0x00029c00013b7983 */ /* 0x000ee80000100800 */
[----:B------:R0:W-:Y:S02]  /*df80*/  STL.64 [R1+0xa30], R36 ;  /* 0x000a302401007387 */ /* 0x0001e40000100a00 */
[----:B0-----:R-:W-:-:S04]  /*df90*/  IMAD.WIDE R36, R38, 0x2, R26 ;  /* 0x0000000226247825 */ /* 0x001fc800078e021a */
[--C-:B------:R-:W-:Y:S01]  /*dfa0*/  IMAD.WIDE R38, R39, 0x2, R26.reuse ;  /* 0x0000000227267825 */ /* 0x100fe200078e021a */
[----:B------:R0:W-:Y:S04]  /*dfb0*/  STL.64 [R1+0xa48], R36 ;  /* 0x000a482401007387 */ /* 0x0001e80000100a00 */
[----:B0-----:R-:W3:Y:S04]  /*dfc0*/  LDL.LU.64 R36, [R1+0x30f8] ;  /* 0x0030f80001247983 */ /* 0x001ee80000300a00 */
        /* <DEDUP_REMOVED lines=10> */
[----:B------:R0:W-:Y:S04]  /*e070*/  STL.64 [R1+0xad8], R10 ;  /* 0x000ad80a01007387 */ /* 0x0001e80000100a00 */
[----:B0-----:R-:W3:Y:S01]  /*e080*/  LDL.LU.64 R10, [R1+0x30e0] ;  /* 0x0030e000010a7983 */ /* 0x001ee20000300a00 */
[----:B------:R-:W-:-:S05]  /*e090*/  IMAD.WIDE R24, R25, 0x2, R26 ;  /* 0x0000000219187825 */ /* 0x000fca00078e021a */
[----:B------:R0:W-:Y:S02]  /*e0a0*/  STL.64 [R1+0xaf8], R24 ;  /* 0x000af81801007387 */ /* 0x0001e40000100a00 */
[----:B0-----:R-:W-:-:S05]  /*e0b0*/  IMAD.WIDE R24, R22, 0x2, R26 ;  /* 0x0000000216187825 */ /* 0x001fca00078e021a */
[----:B------:R0:W-:Y:S02]  /*e0c0*/  STL.64 [R1+0xb10], R24 ;  /* 0x000b101801007387 */ /* 0x0001e40000100a00 */
[----:B0-----:R-:W-:-:S04]  /*e0d0*/  IMAD.WIDE R24, R23, 0x2, R26 ;  /* 0x0000000217187825 */ /* 0x001fc800078e021a */
[--C-:B------:R-:W-:Y:S01]  /*e0e0*/  IMAD.WIDE R22, R18, 0x2, R26.reuse ;  /* 0x0000000212167825 */ /* 0x100fe200078e021a */
[----:B------:R0:W-:Y:S04]  /*e0f0*/  STL.64 [R1+0xb30], R24 ;  /* 0x000b301801007387 */ /* 0x0001e80000100a00 */
[----:B0-----:R-:W3:Y:S04]  /*e100*/  LDL R24, [R1+0x270] ;  /* 0x0002700001187983 */ /* 0x001ee80000100800 */
[----:B------:R-:W3:Y:S04]  /*e110*/  LDL R25, [R1+0x26c] ;  /* 0x00026c0001197983 */ /* 0x000ee80000100800 */
[----:B------:R0:W-:Y:S04]  /*e120*/  STL.64 [R1+0xb78], R22 ;  /* 0x000b781601007387 */ /* 0x0001e80000100a00 */
[----:B------:R-:W3:Y:S01]  /*e130*/  LDL.LU R18, [R1+0x24c] ;  /* 0x00024c0001127983 */ /* 0x000ee20000300800 */
[----:B0-----:R-:W-:-:S03]  /*e140*/  IMAD.WIDE R22, R19, 0x2, R26 ;  /* 0x0000000213167825 */ /* 0x001fc600078e021a */
[----:B------:R-:W3:Y:S04]  /*e150*/  LDL.LU R19, [R1+0x248] ;  /* 0x0002480001137983 */ /* 0x000ee80000300800 */
[----:B------:R0:W-:Y:S02]  /*e160*/  STL.64 [R1+0xb98], R22 ;  /* 0x000b981601007387 */ /* 0x0001e40000100a00 */
[--C-:B0-----:R-:W-:Y:S02]  /*e170*/  IMAD.WIDE R22, R20, 0x2, R26.reuse ;  /* 0x0000000214167825 */ /* 0x101fe400078e021a */
[----:B------:R-:W3:Y:S04]  /*e180*/  LDL R20, [R1+0x258] ;  /* 0x0002580001147983 */ /* 0x000ee80000100800 */
[----:B------:R0:W-:Y:S02]  /*e190*/  STL.64 [R1+0xbb8], R22 ;  /* 0x000bb81601007387 */ /* 0x0001e40000100a00 */
[----:B0-----:R-:W-:-:S05]  /*e1a0*/  IMAD.WIDE R22, R21, 0x2, R26 ;  /* 0x0000000215167825 */ /* 0x001fca00078e021a */
[----:B------:R0:W-:Y:S02]  /*e1b0*/  STL.64 [R1+0xbd0], R22 ;  /* 0x000bd01601007387 */ /* 0x0001e40000100a00 */
[----:B0-----:R-:W-:-:S05]  /*e1c0*/  IMAD.WIDE R22, R16, 0x2, R26 ;  /* 0x0000000210167825 */ /* 0x001fca00078e021a */
[----:B------:R0:W-:Y:S04]  /*e1d0*/  STL.64 [R1+0xbf0], R22 ;  /* 0x000bf01601007387 */ /* 0x0001e80000100a00 */
[----:B------:R-:W3:Y:S01]  /*e1e0*/  LDL R21, [R1+0x244] ;  /* 0x0002440001157983 */ /* 0x000ee20000100800 */
[----:B0-----:R-:W-:-:S04]  /*e1f0*/  IMAD.WIDE R22, R17, 0x2, R26 ;  /* 0x0000000211167825 */ /* 0x001fc800078e021a */
[--C-:B------:R-:W-:Y:S01]  /*e200*/  IMAD.WIDE R16, R4, 0x2, R26.reuse ;  /* 0x0000000204107825 */ /* 0x100fe200078e021a */
[----:B------:R-:W-:Y:S03]  /*e210*/  STL.64 [R1+0xc08], R22 ;  /* 0x000c081601007387 */ /* 0x000fe60000100a00 */
[--C-:B------:R-:W-:Y:S01]  /*e220*/  IMAD.WIDE R4, R5, 0x2, R26.reuse ;  /* 0x0000000205047825 */ /* 0x100fe200078e021a */
[----:B------:R2:W-:Y:S04]  /*e230*/  STL.64 [R1+0xc28], R16 ;  /* 0x000c281001007387 */ /* 0x0005e80000100a00 */
[----:B------:R0:W-:Y:S01]  /*e240*/  STL.64 [R1+0xc40], R4 ;  /* 0x000c400401007387 */ /* 0x0001e20000100a00 */
[----:B--2---:R-:W-:-:S04]  /*e250*/  IMAD.WIDE R16, R12, 0x2, R26 ;  /* 0x000000020c107825 */ /* 0x004fc800078e021a */
[--C-:B------:R-:W-:Y:S01]  /*e260*/  IMAD.WIDE R12, R13, 0x2, R26.reuse ;  /* 0x000000020d0c7825 */ /* 0x100fe200078e021a */
[----:B0-----:R-:W2:Y:S04]  /*e270*/  LDL.LU R4, [R1+0x28] ;  /* 0x0000280001047983 */ /* 0x001ea80000300800 */
[----:B------:R3:W-:Y:S04]  /*e280*/  STL.64 [R1+0xc60], R16 ;  /* 0x000c601001007387 */ /* 0x0007e80000100a00 */
[----:B------:R-:W2:Y:S01]  /*e290*/  LDL.LU R5, [R1+0x44] ;  /* 0x0000440001057983 */ /* 0x000ea20000300800 */
[----:B----4-:R-:W-:-:S03]  /*e2a0*/  IMAD.WIDE R22, R58, 0x2, R26 ;  /* 0x000000023a167825 */ /* 0x010fc600078e021a */
[----:B------:R0:W-:Y:S01]  /*e2b0*/  STL.64 [R1+0xc80], R12 ;  /* 0x000c800c01007387 */ /* 0x0001e20000100a00 */
[----:B---3--:R-:W-:-:S03]  /*e2c0*/  IMAD.WIDE R16, R59, 0x2, R26 ;  /* 0x000000023b107825 */ /* 0x008fc600078e021a */
[----:B0-----:R-:W3:Y:S04]  /*e2d0*/  LDL.LU R12, [R1+0x48] ;  /* 0x00004800010c7983 */ /* 0x001ee80000300800 */
[----:B------:R-:W4:Y:S04]  /*e2e0*/  LDL.LU R13, [R1+0x4c] ;  /* 0x00004c00010d7983 */ /* 0x000f280000300800 */
[----:B------:R-:W-:Y:S04]  /*e2f0*/  STL.64 [R1+0xc98], R22 ;  /* 0x000c981601007387 */ /* 0x000fe80000100a00 */
[----:B------:R0:W-:Y:S02]  /*e300*/  STL.64 [R1+0xcb8], R16 ;  /* 0x000cb81001007387 */ /* 0x0001e40000100a00 */
[----:B0-----:R-:W-:-:S04]  /*e310*/  IMAD.WIDE R16, R2, 0x2, R26 ;  /* 0x0000000202107825 */ /* 0x001fc800078e021a */
[----:B------:R-:W-:-:S04]  /*e320*/  IMAD.WIDE R2, R3, 0x2, R26 ;  /* 0x0000000203027825 */ /* 0x000fc800078e021a */
[----:B------:R-:W-:-:S04]  /*e330*/  IMAD.WIDE R22, R10, 0x2, R26 ;  /* 0x000000020a167825 */ /* 0x000fc800078e021a */
[--C-:B------:R-:W-:Y:S01]  /*e340*/  IMAD.WIDE R10, R11, 0x2, R26.reuse ;  /* 0x000000020b0a7825 */ /* 0x100fe200078e021a */
[----:B------:R-:W-:Y:S04]  /*e350*/  STL.64 [R1+0xcd0], R22 ;  /* 0x000cd01601007387 */ /* 0x000fe80000100a00 */
[----:B------:R0:W-:Y:S04]  /*e360*/  STL.64 [R1+0xcf0], R10 ;  /* 0x000cf00a01007387 */ /* 0x0001e80000100a00 */
[----:B------:R-:W-:Y:S01]  /*e370*/  STL.64 [R1+0xd08], R16 ;  /* 0x000d081001007387 */ /* 0x000fe20000100a00 */
[----:B0-----:R-:W-:-:S03]  /*e380*/  IMAD.WIDE R10, R38, 0x2, R26 ;  /* 0x00000002260a7825 */ /* 0x001fc600078e021a */
[----:B------:R-:W2:Y:S04]  /*e390*/  LDL.LU R38, [R1+0x30dc] ;  /* 0x0030dc0001267983 */ /* 0x000ea80000300800 */
[----:B------:R0:W-:Y:S02]  /*e3a0*/  STL.64 [R1+0xd28], R2 ;  /* 0x000d280201007387 */ /* 0x0001e40000100a00 */
[--C-:B0-----:R-:W-:Y:S02]  /*e3b0*/  IMAD.WIDE R2, R39, 0x2, R26.reuse ;  /* 0x0000000227027825 */ /* 0x101fe400078e021a */
[----:B------:R-:W2:Y:S02]  /*e3c0*/  LDL.LU R39, [R1+0x30d8] ;  /* 0x0030d80001277983 */ /* 0x000ea40000300800 */
[----:B------:R-:W-:-:S02]  /*e3d0*/  IMAD.WIDE R16, R37, 0x2, R26 ;  /* 0x0000000225107825 */ /* 0x000fc400078e021a */
[----:B------:R0:W-:Y:S04]  /*e3e0*/  STL.64 [R1+0xd48], R10 ;  /* 0x000d480a01007387 */ /* 0x0001e80000100a00 */
[----:B------:R1:W-:Y:S04]  /*e3f0*/  STL.64 [R1+0xd60], R2 ;  /* 0x000d600201007387 */ /* 0x0003e80000100a00 */
[----:B------:R1:W-:Y:S01]  /*e400*/  STL.64 [R1+0xd80], R16 ;  /* 0x000d801001007387 */ /* 0x0003e20000100a00 */
[----:B0-----:R-:W-:-:S04]  /*e410*/  IMAD.WIDE R10, R36, 0x2, R26 ;  /* 0x00000002240a7825 */ /* 0x001fc800078e021a */
[--C-:B-1----:R-:W-:Y:S01]  /*e420*/  IMAD.WIDE R2, R35, 0x2, R26.reuse ;  /* 0x0000000223027825 */ /* 0x102fe200078e021a */
[----:B------:R0:W-:Y:S03]  /*e430*/  STL.64 [R1+0xd98], R10 ;  /* 0x000d980a01007387 */ /* 0x0001e60000100a00 */
[--C-:B------:R-:W-:Y:S01]  /*e440*/  IMAD.WIDE R16, R28, 0x2, R26.reuse ;  /* 0x000000021c107825 */ /* 0x100fe200078e021a */
[----:B------:R1:W-:Y:S04]  /*e450*/  STL.64 [R1+0xdb0], R2 ;  /* 0x000db00201007387 */ /* 0x0003e80000100a00 */
[----:B------:R1:W-:Y:S01]  /*e460*/  STL.64 [R1+0xdc8], R16 ;  /* 0x000dc81001007387 */ /* 0x0003e20000100a00 */
[----:B0-----:R-:W-:-:S03]  /*e470*/  IMAD.WIDE R10, R24, 0x2, R26 ;  /* 0x00000002180a7825 */ /* 0x001fc600078e021a */
[----:B------:R-:W-:Y:S01]  /*e480*/  STL.64 [R1+0x30b8], R24 ;  /* 0x0030b81801007387 */ /* 0x000fe20000100a00 */
[----:B-1----:R-:W-:-:S03]  /*e490*/  IMAD.WIDE R2, R25, 0x2, R26 ;  /* 0x0000000219027825 */ /* 0x002fc600078e021a */
[----:B------:R0:W-:Y:S01]  /*e4a0*/  STL.64 [R1+0xde0], R10 ;  /* 0x000de00a01007387 */ /* 0x0001e20000100a00 */
[----:B------:R-:W-:-:S03]  /*e4b0*/  IMAD.WIDE R16, R30, 0x2, R26 ;  /* 0x000000021e107825 */ /* 0x000fc600078e021a */
[----:B------:R1:W-:Y:S01]  /*e4c0*/  STL.64 [R1+0xdf8], R2 ;  /* 0x000df80201007387 */ /* 0x0003e20000100a00 */
        /* <DEDUP_REMOVED lines=8> */
[--C-:B------:R-:W-:Y:S01]  /*e550*/  IMAD.WIDE R2, R14, 0x2, R26.reuse ;  /* 0x000000020e027825 */ /* 0x100fe200078e021a */
[----:B------:R-:W-:Y:S04]  /*e560*/  STL.64 [R1+0xe70], R16 ;  /* 0x000e701001007387 */ /* 0x000fe80000100a00 */
[----:B------:R-:W-:Y:S01]  /*e570*/  STL.64 [R1+0x30c0], R14 ;  /* 0x0030c00e01007387 */ /* 0x000fe20000100a00 */
[----:B0-----:R-:W-:-:S03]  /*e580*/  IMAD.WIDE R10, R15, 0x2, R26 ;  /* 0x000000020f0a7825 */ /* 0x001fc600078e021a */
[----:B------:R0:W-:Y:S04]  /*e590*/  STL.64 [R1+0xe88], R2 ;  /* 0x000e880201007387 */ /* 0x0001e80000100a00 */
[----:B------:R1:W-:Y:S04]  /*e5a0*/  STL.64 [R1+0xea0], R10 ;  /* 0x000ea00a01007387 */ /* 0x0003e80000100a00 */
[----:B------:R-:W-:Y:S01]  /*e5b0*/  STL.64 [R1+0x30c8], R18 ;  /* 0x0030c81201007387 */ /* 0x000fe20000100a00 */
[----:B0-----:R-:W-:-:S04]  /*e5c0*/  IMAD.WIDE R2, R18, 0x2, R26 ;  /* 0x0000000212027825 */ /* 0x001fc800078e021a */
[--C-:B-1----:R-:W-:Y:S01]  /*e5d0*/  IMAD.WIDE R10, R19, 0x2, R26.reuse ;  /* 0x00000002130a7825 */ /* 0x102fe200078e021a */
[----:B------:R0:W-:Y:S04]  /*e5e0*/  STL.64 [R1+0xeb8], R2 ;  /* 0x000eb80201007387 */ /* 0x0001e80000100a00 */
[----:B------:R1:W-:Y:S04]  /*e5f0*/  STL.64 [R1+0xed0], R10 ;  /* 0x000ed00a01007387 */ /* 0x0003e80000100a00 */
[----:B------:R-:W-:Y:S01]  /*e600*/  STL.64 [R1+0x30d0], R20 ;  /* 0x0030d01401007387 */ /* 0x000fe20000100a00 */
[----:B0-----:R-:W-:-:S04]  /*e610*/  IMAD.WIDE R2, R21, 0x2, R26 ;  /* 0x0000000215027825 */ /* 0x001fc800078e021a */
[--C-:B-1----:R-:W-:Y:S01]  /*e620*/  IMAD.WIDE R10, R33, 0x2, R26.reuse ;  /* 0x00000002210a7825 */ /* 0x102fe200078e021a */
[----:B------:R0:W-:Y:S03]  /*e630*/  STL.64 [R1+0xee8], R2 ;  /* 0x000ee80201007387 */ /* 0x0001e60000100a00 */
[--C-:B------:R-:W-:Y:S01]  /*e640*/  IMAD.WIDE R14, R0, 0x2, R26.reuse ;  /* 0x00000002000e7825 */ /* 0x100fe200078e021a */
[----:B------:R2:W-:Y:S03]  /*e650*/  STL.64 [R1+0xf00], R10 ;  /* 0x000f000a01007387 */ /* 0x0005e60000100a00 */
[----:B0-----:R-:W-:-:S05]  /*e660*/  IMAD.WIDE R2, R34, 0x2, R26 ;  /* 0x0000000222027825 */ /* 0x001fca00078e021a */
[----:B------:R0:W-:Y:S04]  /*e670*/  STL.64 [R1+0xf30], R2 ;  /* 0x000f300201007387 */ /* 0x0001e80000100a00 */
[----:B------:R3:W-:Y:S01]  /*e680*/  STL.64 [R1+0xf18], R14 ;  /* 0x000f180e01007387 */ /* 0x0007e20000100a00 */
[----:B--2---:R-:W-:-:S04]  /*e690*/  IMAD.WIDE R10, R4, 0x2, R38 ;  /* 0x00000002040a7825 */ /* 0x004fc800078e0226 */
[--C-:B0-----:R-:W-:Y:S01]  /*e6a0*/  IMAD.WIDE R2, R5, 0x2, R38.reuse ;  /* 0x0000000205027825 */ /* 0x101fe200078e0226 */
[----:B------:R4:W-:Y:S03]  /*e6b0*/  STL.64 [R1+0x150], R10 ;  /* 0x0001500a01007387 */ /* 0x0009e60000100a00 */
[--C-:B---3--:R-:W-:Y:S01]  /*e6c0*/  IMAD.WIDE R14, R12, 0x2, R38.reuse ;  /* 0x000000020c0e7825 */ /* 0x108fe200078e0226 */
[----:B------:R0:W-:Y:S04]  /*e6d0*/  STL.64 [R1+0x148], R2 ;  /* 0x0001480201007387 */ /* 0x0001e80000100a00 */
        /* <DEDUP_REMOVED lines=11> */
[----:B------:R1:W-:Y:S03]  /*e790*/  STL.64 [R1+0x118], R2 ;  /* 0x0001180201007387 */ /* 0x0003e60000100a00 */
[--C-:B------:R-:W-:Y:S01]  /*e7a0*/  IMAD.WIDE R16, R55, 0x2, R38.reuse ;  /* 0x0000000237107825 */ /* 0x100fe200078e0226 */
[----:B------:R-:W-:Y:S03]  /*e7b0*/  STL.64 [R1+0x110], R14 ;  /* 0x0001100e01007387 */ /* 0x000fe60000100a00 */
[----:B0-----:R-:W-:-:S04]  /*e7c0*/  IMAD.WIDE R10, R61, 0x2, R38 ;  /* 0x000000023d0a7825 */ /* 0x001fc800078e0226 */
[--C-:B-1----:R-:W-:Y:S01]  /*e7d0*/  IMAD.WIDE R2, R57, 0x2, R38.reuse ;  /* 0x0000000239027825 */ /* 0x102fe200078e0226 */
[----:B------:R0:W-:Y:S04]  /*e7e0*/  STL.64 [R1+0x108], R10 ;  /* 0x0001080a01007387 */ /* 0x0001e80000100a00 */
[----:B------:R-:W-:Y:S01]  /*e7f0*/  STL.64 [R1+0x3028], R16 ;  /* 0x0030281001007387 */ /* 0x000fe20000100a00 */
[----:B------:R-:W-:-:S03]  /*e800*/  IMAD.WIDE R22, R49, 0x2, R38 ;  /* 0x0000000231167825 */ /* 0x000fc600078e0226 */
[----:B------:R1:W-:Y:S01]  /*e810*/  STL.64 [R1+0x100], R2 ;  /* 0x0001000201007387 */ /* 0x0003e20000100a00 */
[----:B0-----:R-:W-:-:S03]  /*e820*/  IMAD.WIDE R10, R53, 0x2, R38 ;  /* 0x00000002350a7825 */ /* 0x001fc600078e0226 */
[----:B------:R-:W2:Y:S01]  /*e830*/  LDL R18, [R1+0x3dc] ;  /* 0x0003dc0001127983 */ /* 0x000ea20000100800 */
[----:B------:R-:W-:-:S03]  /*e840*/  IMAD.WIDE R58, R47, 0x2, R38 ;  /* 0x000000022f3a7825 */ /* 0x000fc600078e0226 */
[----:B------:R0:W-:Y:S01]  /*e850*/  STL.64 [R1+0xf0], R10 ;  /* 0x0000f00a01007387 */ /* 0x0001e20000100a00 */
[----:B-1----:R-:W-:-:S03]  /*e860*/  IMAD.WIDE R2, R51, 0x2, R38 ;  /* 0x0000000233027825 */ /* 0x002fc600078e0226 */
[----:B------:R-:W3:Y:S04]  /*e870*/  LDL R19, [R1+0x394] ;  /* 0x0003940001137983 */ /* 0x000ee80000100800 */
[----:B------:R1:W-:Y:S04]  /*e880*/  STL.64 [R1+0xe8], R2 ;  /* 0x0000e80201007387 */ /* 0x0003e80000100a00 */
[----:B------:R-:W4:Y:S01]  /*e890*/  LDL R14, [R1+0x38c] ;  /* 0x00038c00010e7983 */ /* 0x000f220000100800 */
[----:B0-----:R-:W-:-:S03]  /*e8a0*/  IMAD.WIDE R10, R45, 0x2, R38 ;  /* 0x000000022d0a7825 */ /* 0x001fc600078e0226 */
[----:B------:R0:W-:Y:S01]  /*e8b0*/  STL.64 [R1+0x2fe8], R22 ;  /* 0x002fe81601007387 */ /* 0x0001e20000100a00 */
[----:B------:R-:W-:-:S04]  /*e8c0*/  IMAD.WIDE R26, R41, 0x2, R38 ;  /* 0x00000002291a7825 */ /* 0x000fc800078e0226 */
[--C-:B-1----:R-:W-:Y:S01]  /*e8d0*/  IMAD.WIDE R2, R43, 0x2, R38.reuse ;  /* 0x000000022b027825 */ /* 0x102fe200078e0226 */
[----:B0-----:R-:W2:Y:S03]  /*e8e0*/  LDL R22, [R1+0x39c] ;  /* 0x00039c0001167983 */ /* 0x001ea60000100800 */
[--C-:B------:R-:W-:Y:S01]  /*e8f0*/  IMAD.WIDE R28, R40, 0x2, R38.reuse ;  /* 0x00000002281c7825 */ /* 0x100fe200078e0226 */
[----:B------:R0:W-:Y:S03]  /*e900*/  STL.64 [R1+0x2ff0], R58 ;  /* 0x002ff03a01007387 */ /* 0x0001e60000100a00 */
[----:B------:R-:W-:-:S04]  /*e910*/  IMAD.WIDE R30, R42, 0x2, R38 ;  /* 0x000000022a1e7825 */ /* 0x000fc800078e0226 */
[--C-:B------:R-:W-:Y:S01]  /*e920*/  IMAD.WIDE R32, R44, 0x2, R38.reuse ;  /* 0x000000022c207825 */ /* 0x100fe200078e0226 */
[----:B0-----:R-:W2:Y:S04]  /*e930*/  LDL R58, [R1+0x3ac] ;  /* 0x0003ac00013a7983 */ /* 0x001ea80000100800 */
[----:B------:R-:W2:Y:S04]  /*e940*/  LDL R59, [R1+0x3a4] ;  /* 0x0003a400013b7983 */ /* 0x000ea80000100800 */
[----:B------:R0:W-:Y:S04]  /*e950*/  STL.64 [R1+0x2ff8], R10 ;  /* 0x002ff80a01007387 */ /* 0x0001e80000100a00 */
        /* <DEDUP_REMOVED lines=16> */
[----:B------:R-:W3:Y:S01]  /*ea60*/  LDL R33, [R1+0x40c] ;  /* 0x00040c0001217983 */ /* 0x000ee20000100800 */
[----:B------:R-:W-:-:S04]  /*ea70*/  IMAD.WIDE R34, R46, 0x2, R38 ;  /* 0x000000022e227825 */ /* 0x000fc800078e0226 */
[--C-:B------:R-:W-:Y:S01]  /*ea80*/  IMAD.WIDE R36, R48, 0x2, R38.reuse ;  /* 0x0000000230247825 */ /* 0x100fe200078e0226 */
[----:B------:R-:W-:Y:S03]  /*ea90*/  STL.64 [R1+0x3030], R34 ;  /* 0x0030302201007387 */ /* 0x000fe60000100a00 */
[--C-:B------:R-:W-:Y:S01]  /*eaa0*/  IMAD.WIDE R16, R50, 0x2, R38.reuse ;  /* 0x0000000232107825 */ /* 0x100fe200078e0226 */
[----:B------:R-:W-:Y:S03]  /*eab0*/  STL.64 [R1+0x3038], R36 ;  /* 0x0030382401007387 */ /* 0x000fe60000100a00 */
[--C-:B------:R-:W-:Y:S01]  /*eac0*/  IMAD.WIDE R20, R52, 0x2, R38.reuse ;  /* 0x0000000234147825 */ /* 0x100fe200078e0226 */
[----:B------:R-:W4:Y:S04]  /*ead0*/  LDL R23, [R1+0x384] ;  /* 0x0003840001177983 */ /* 0x000f280000100800 */
[----:B------:R0:W-:Y:S04]  /*eae0*/  STL.64 [R1+0x428], R16 ;  /* 0x0004281001007387 */ /* 0x0001e80000100a00 */
[----:B0-----:R-:W4:Y:S04]  /*eaf0*/  LDL R16, [R1+0x37c] ;  /* 0x00037c0001107983 */ /* 0x001f280000100800 */
[----:B------:R0:W-:Y:S04]  /*eb00*/  STL.64 [R1+0x440], R20 ;  /* 0x0004401401007387 */ /* 0x0001e80000100a00 */
[----:B------:R-:W4:Y:S04]  /*eb10*/  LDL R17, [R1+0x378] ;  /* 0x0003780001117983 */ /* 0x000f280000100800 */
[----:B------:R-:W4:Y:S04]  /*eb20*/  LDL R15, [R1+0x374] ;  /* 0x00037400010f7983 */ /* 0x000f280000100800 */
[----:B------:R-:W4:Y:S01]  /*eb30*/  LDL R24, [R1+0x370] ;  /* 0x0003700001187983 */ /* 0x000f220000100800 */
[----:B------:R-:W-:-:S03]  /*eb40*/  IMAD.WIDE R36, R54, 0x2, R38 ;  /* 0x0000000236247825 */ /* 0x000fc600078e0226 */
[----:B0-----:R-:W4:Y:S01]  /*eb50*/  LDL R20, [R1+0x368] ;  /* 0x0003680001147983 */ /* 0x001f220000100800 */
[----:B------:R-:W-:-:S03]  /*eb60*/  IMAD.WIDE R34, R56, 0x2, R38 ;  /* 0x0000000238227825 */ /* 0x000fc600078e0226 */
[----:B------:R2:W-:Y:S04]  /*eb70*/  STL.64 [R1+0x458], R36 ;  /* 0x0004582401007387 */ /* 0x0005e80000100a00 */
[----:B------:R-:W4:Y:S04]  /*eb80*/  LDL R21, [R1+0x364] ;  /* 0x0003640001157983 */ /* 0x000f280000100800 */
[----:B------:R3:W-:Y:S04]  /*eb90*/  STL.64 [R1+0x470], R34 ;  /* 0x0004702201007387 */ /* 0x0007e80000100a00 */
[----:B------:R-:W4:Y:S01]  /*eba0*/  LDL R25, [R1+0x360] ;  /* 0x0003600001197983 */ /* 0x000f220000100800 */
[----:B--2---:R-:W-:-:S04]  /*ebb0*/  IMAD.WIDE R36, R32, 0x2, R38 ;  /* 0x0000000220247825 */ /* 0x004fc800078e0226 */
[--C-:B---3--:R-:W-:Y:S01]  /*ebc0*/  IMAD.WIDE R34, R33, 0x2, R38.reuse ;  /* 0x0000000221227825 */ /* 0x108fe200078e0226 */
[----:B------:R-:W-:Y:S03]  /*ebd0*/  STL.64 [R1+0x488], R36 ;  /* 0x0004882401007387 */ /* 0x000fe60000100a00 */
[--C-:B------:R-:W-:Y:S01]  /*ebe0*/  IMAD.WIDE R32, R30, 0x2, R38.reuse ;  /* 0x000000021e207825 */ /* 0x100fe200078e0226 */
[----:B------:R0:W-:Y:S03]  /*ebf0*/  STL.64 [R1+0x4a0], R34 ;  /* 0x0004a02201007387 */ /* 0x0001e60000100a00 */
[--C-:B------:R-:W-:Y:S01]  /*ec00*/  IMAD.WIDE R30, R31, 0x2, R38.reuse ;  /* 0x000000021f1e7825 */ /* 0x100fe200078e0226 */
[----:B------:R1:W-:Y:S04]  /*ec10*/  STL.64 [R1+0x4b8], R32 ;  /* 0x0004b82001007387 */ /* 0x0003e80000100a00 */
[----:B------:R2:W-:Y:S01]  /*ec20*/  STL.64 [R1+0x4d0], R30 ;  /* 0x0004d01e01007387 */ /* 0x0005e20000100a00 */
[----:B0-----:R-:W-:-:S04]  /*ec30*/  IMAD.WIDE R34, R28, 0x2, R38 ;  /* 0x000000021c227825 */ /* 0x001fc800078e0226 */
[--C-:B-1----:R-:W-:Y:S01]  /*ec40*/  IMAD.WIDE R32, R29, 0x2, R38.reuse ;  /* 0x000000021d207825 */ /* 0x102fe200078e0226 */
[----:B------:R-:W-:Y:S03]  /*ec50*/  STL.64 [R1+0x4e8], R34 ;  /* 0x0004e82201007387 */ /* 0x000fe60000100a00 */
[--C-:B--2---:R-:W-:Y:S01]  /*ec60*/  IMAD.WIDE R30, R26, 0x2, R38.reuse ;  /* 0x000000021a1e7825 */ /* 0x104fe200078e0226 */
[----:B------:R-:W-:Y:S03]  /*ec70*/  STL.64 [R1+0x500], R32 ;  /* 0x0005002001007387 */ /* 0x000fe60000100a00 */
[--C-:B------:R-:W-:Y:S02]  /*ec80*/  IMAD.WIDE R28, R18, 0x2, R38.reuse ;  /* 0x00000002121c7825 */ /* 0x100fe400078e0226 */
[----:B------:R-:W2:Y:S04]  /*ec90*/  LDL R18, [R1+0x35c] ;  /* 0x00035c0001127983 */ /* 0x000ea80000100800 */
[----:B------:R0:W-:Y:S04]  /*eca0*/  STL.64 [R1+0x518], R30 ;  /* 0x0005181e01007387 */ /* 0x0001e80000100a00 */
[----:B------:R1:W-:Y:S01]  /*ecb0*/  STL.64 [R1+0x530], R28 ;  /* 0x0005301c01007387 */ /* 0x0003e20000100a00 */
[----:B0-----:R-:W-:-:S04]  /*ecc0*/  IMAD.WIDE R30, R27, 0x2, R38 ;  /* 0x000000021b1e7825 */ /* 0x001fc800078e0226 */
[--C-:B------:R-:W-:Y:S01]  /*ecd0*/  IMAD.WIDE R26, R2, 0x2, R38.reuse ;  /* 0x00000002021a7825 */ /* 0x100fe200078e0226 */
[----:B------:R-:W-:Y:S03]  /*ece0*/  STL.64 [R1+0x548], R30 ;  /* 0x0005481e01007387 */ /* 0x000fe60000100a00 */
[--C-:B-1----:R-:W-:Y:S01]  /*ecf0*/  IMAD.WIDE R28, R3, 0x2, R38.reuse ;  /* 0x00000002031c7825 */ /* 0x102fe200078e0226 */
[----:B------:R0:W-:Y:S03]  /*ed00*/  STL.64 [R1+0x560], R26 ;  /* 0x0005601a01007387 */ /* 0x0001e60000100a00 */
[--C-:B------:R-:W-:Y:S01]  /*ed10*/  IMAD.WIDE R2, R10, 0x2, R38.reuse ;  /* 0x000000020a027825 */ /* 0x100fe200078e0226 */
[----:B------:R-:W-:Y:S04]  /*ed20*/  STL.64 [R1+0x578], R28 ;  /* 0x0005781c01007387 */ /* 0x000fe80000100a00 */
[----:B------:R1:W-:Y:S01]  /*ed30*/  STL.64 [R1+0x590], R2 ;  /* 0x0005900201007387 */ /* 0x0003e20000100a00 */
[----:B0-----:R-:W-:-:S04]  /*ed40*/  IMAD.WIDE R26, R11, 0x2, R38 ;  /* 0x000000020b1a7825 */ /* 0x001fc800078e0226 */
[--C-:B------:R-:W-:Y:S01]  /*ed50*/  IMAD.WIDE R10, R58, 0x2, R38.reuse ;  /* 0x000000023a0a7825 */ /* 0x100fe200078e0226 */
[----:B------:R0:W-:Y:S03]  /*ed60*/  STL.64 [R1+0x5a8], R26 ;  /* 0x0005a81a01007387 */ /* 0x0001e60000100a00 */
[--C-:B-1----:R-:W-:Y:S01]  /*ed70*/  IMAD.WIDE R2, R59, 0x2, R38.reuse ;  /* 0x000000023b027825 */ /* 0x102fe200078e0226 */
[----:B------:R1:W-:Y:S04]  /*ed80*/  STL.64 [R1+0x5c0], R10 ;  /* 0x0005c00a01007387 */ /* 0x0003e80000100a00 */
[----:B------:R4:W-:Y:S01]  /*ed90*/  STL.64 [R1+0x5e0], R2 ;  /* 0x0005e00201007387 */ /* 0x0009e20000100a00 */
[----:B0-----:R-:W-:-:S04]  /*eda0*/  IMAD.WIDE R26, R22, 0x2, R38 ;  /* 0x00000002161a7825 */ /* 0x001fc800078e0226 */
[--C-:B-1----:R-:W-:Y:S01]  /*edb0*/  IMAD.WIDE R10, R19, 0x2, R38.reuse ;  /* 0x00000002130a7825 */ /* 0x102fe200078e0226 */
[----:B------:R-:W-:Y:S03]  /*edc0*/  STL.64 [R1+0x600], R26 ;  /* 0x0006001a01007387 */ /* 0x000fe60000100a00 */
[--C-:B----4-:R-:W-:Y:S01]  /*edd0*/  IMAD.WIDE R2, R14, 0x2, R38.reuse ;  /* 0x000000020e027825 */ /* 0x110fe200078e0226 */
[----:B------:R-:W3:Y:S04]  /*ede0*/  LDL R19, [R1+0x358] ;  /* 0x0003580001137983 */ /* 0x000ee80000100800 */
[----:B------:R0:W-:Y:S04]  /*edf0*/  STL.64 [R1+0x618], R10 ;  /* 0x0006180a01007387 */ /* 0x0001e80000100a00 */
[----:B------:R-:W4:Y:S04]  /*ee00*/  LDL R14, [R1+0x354] ;  /* 0x00035400010e7983 */ /* 0x000f280000100800 */
[----:B------:R1:W-:Y:S01]  /*ee10*/  STL.64 [R1+0x630], R2 ;  /* 0x0006300201007387 */ /* 0x0003e20000100a00 */
[----:B0-----:R-:W-:-:S05]  /*ee20*/  IMAD.WIDE R10, R23, 0x2, R38 ;  /* 0x00000002170a7825 */ /* 0x001fca00078e0226 */
[----:B------:R0:W-:Y:S01]  /*ee30*/  STL.64 [R1+0x650], R10 ;  /* 0x0006500a01007387 */ /* 0x0001e20000100a00 */
[----:B-1----:R-:W-:-:S04]  /*ee40*/  IMAD.WIDE R2, R16, 0x2, R38 ;  /* 0x0000000210027825 */ /* 0x002fc800078e0226 */
[--C-:B------:R-:W-:Y:S01]  /*ee50*/  IMAD.WIDE R16, R17, 0x2, R38.reuse ;  /* 0x0000000211107825 */ /* 0x100fe200078e0226 */
[----:B------:R1:W-:Y:S03]  /*ee60*/  STL.64 [R1+0x668], R2 ;  /* 0x0006680201007387 */ /* 0x0003e60000100a00 */
[--C-:B0-----:R-:W-:Y:S01]  /*ee70*/  IMAD.WIDE R10, R15, 0x2, R38.reuse ;  /* 0x000000020f0a7825 */ /* 0x101fe200078e0226 */
[----:B------:R0:W-:Y:S04]  /*ee80*/  STL.64 [R1+0x688], R16 ;  /* 0x0006881001007387 */ /* 0x0001e80000100a00 */
[----:B------:R-:W4:Y:S01]  /*ee90*/  LDL R15, [R1+0x350] ;  /* 0x00035000010f7983 */ /* 0x000f220000100800 */
[----:B-1----:R-:W-:-:S03]  /*eea0*/  IMAD.WIDE R2, R24, 0x2, R38 ;  /* 0x0000000218027825 */ /* 0x002fc600078e0226 */
[----:B------:R1:W-:Y:S04]  /*eeb0*/  STL.64 [R1+0x6a8], R10 ;  /* 0x0006a80a01007387 */ /* 0x0003e80000100a00 */
[----:B------:R-:W4:Y:S01]  /*eec0*/  LDL R24, [R1+0x34c] ;  /* 0x00034c0001187983 */ /* 0x000f220000100800 */
[----:B0-----:R-:W-:-:S03]  /*eed0*/  IMAD.WIDE R16, R20, 0x2, R38 ;  /* 0x0000000214107825 */ /* 0x001fc600078e0226 */
[----:B------:R0:W-:Y:S01]  /*eee0*/  STL.64 [R1+0x6c0], R2 ;  /* 0x0006c00201007387 */ /* 0x0001e20000100a00 */
[----:B-1----:R-:W-:-:S03]  /*eef0*/  IMAD.WIDE R10, R21, 0x2, R38 ;  /* 0x00000002150a7825 */ /* 0x002fc600078e0226 */
[----:B------:R-:W-:Y:S04]  /*ef00*/  STL.64 [R1+0x6e0], R16 ;  /* 0x0006e01001007387 */ /* 0x000fe80000100a00 */
[----:B------:R-:W4:Y:S01]  /*ef10*/  LDL R32, [R1+0x348] ;  /* 0x0003480001207983 */ /* 0x000f220000100800 */
[----:B0-----:R-:W-:-:S03]  /*ef20*/  IMAD.WIDE R2, R25, 0x2, R38 ;  /* 0x0000000219027825 */ /* 0x001fc600078e0226 */
        /* <DEDUP_REMOVED lines=10> */
[----:B0-----:R-:W4:Y:S01]  /*efd0*/  LDL R2, [R1+0x324] ;  /* 0x0003240001027983 */ /* 0x001f220000100800 */
[----:B--2---:R-:W-:-:S05]  /*efe0*/  IMAD.WIDE R10, R18, 0x2, R38 ;  /* 0x00000002120a7825 */ /* 0x004fca00078e0226 */
[----:B------:R0:W-:Y:S04]  /*eff0*/  STL.64 [R1+0x730], R10 ;  /* 0x0007300a01007387 */ /* 0x0001e80000100a00 */
[----:B------:R-:W2:Y:S04]  /*f000*/  LDL R3, [R1+0x320] ;  /* 0x0003200001037983 */ /* 0x000ea80000100800 */
[----:B------:R-:W2:Y:S04]  /*f010*/  LDL R58, [R1+0x314] ;  /* 0x00031400013a7983 */ /* 0x000ea80000100800 */
[----:B0-----:R-:W2:Y:S04]  /*f020*/  LDL R10, [R1+0x31c] ;  /* 0x00031c00010a7983 */ /* 0x001ea80000100800 */
[----:B------:R-:W2:Y:S04]  /*f030*/  LDL R11, [R1+0x318] ;  /* 0x00031800010b7983 */ /* 0x000ea80000100800 */
[----:B------:R-:W2:Y:S04]  /*f040*/  LDL R59, [R1+0x310] ;  /* 0x00031000013b7983 */ /* 0x000ea80000100800 */
[----:B------:R-:W2:Y:S04]  /*f050*/  LDL R22, [R1+0x30c] ;  /* 0x00030c0001167983 */ /* 0x000ea80000100800 */
[----:B------:R-:W2:Y:S04]  /*f060*/  LDL R16, [R1+0x308] ;  /* 0x0003080001107983 */ /* 0x000ea80000100800 */
[----:B------:R-:W2:Y:S04]  /*f070*/  LDL R17, [R1+0x304] ;  /* 0x0003040001117983 */ /* 0x000ea80000100800 */
[----:B------:R-:W2:Y:S01]  /*f080*/  LDL R23, [R1+0x300] ;  /* 0x0003000001177983 */ /* 0x000ea20000100800 */
[----:B---3--:R-:W-:-:S05]  /*f090*/  IMAD.WIDE R20, R19, 0x2, R38 ;  /* 0x0000000213147825 */ /* 0x008fca00078e0226 */
[----:B------:R0:W-:Y:S01]  /*f0a0*/  STL.64 [R1+0x750], R20 ;  /* 0x0007501401007387 */ /* 0x0001e20000100a00 */
[----:B----4-:R-:W-:-:S03]  /*f0b0*/  IMAD.WIDE R18, R14, 0x2, R38 ;  /* 0x000000020e127825 */ /* 0x010fc600078e0226 */
[----:B0-----:R-:W3:Y:S04]  /*f0c0*/  LDL R20, [R1+0x2fc] ;  /* 0x0002fc0001147983 */ /* 0x001ee80000100800 */
[----:B------:R0:W-:Y:S04]  /*f0d0*/  STL.64 [R1+0x770], R18 ;  /* 0x0007701201007387 */ /* 0x0001e80000100a00 */
[----:B------:R-:W4:Y:S04]  /*f0e0*/  LDL R21, [R1+0x2f8] ;  /* 0x0002f80001157983 */ /* 0x000f280000100800 */
[----:B------:R-:W4:Y:S04]  /*f0f0*/  LDL R14, [R1+0x2ec] ;  /* 0x0002ec00010e7983 */ /* 0x000f280000100800 */
[----:B0-----:R-:W4:Y:S04]  /*f100*/  LDL R18, [R1+0x2f4] ;  /* 0x0002f40001127983 */ /* 0x001f280000100800 */
[----:B------:R-:W4:Y:S01]  /*f110*/  LDL R19, [R1+0x2f0] ;  /* 0x0002f00001137983 */ /* 0x000f220000100800 */
[----:B------:R-:W-:-:S05]  /*f120*/  IMAD.WIDE R36, R15, 0x2, R38 ;  /* 0x000000020f247825 */ /* 0x000fca00078e0226 */
[----:B------:R0:W-:Y:S01]  /*f130*/  STL.64 [R1+0x788], R36 ;  /* 0x0007882401007387 */ /* 0x0001e20000100a00 */
[----:B------:R-:W-:-:S03]  /*f140*/  IMAD.WIDE R34, R24, 0x2, R38 ;  /* 0x0000000218227825 */ /* 0x000fc600078e0226 */
[----:B------:R-:W4:Y:S04]  /*f150*/  LDL R15, [R1+0x2e8] ;  /* 0x0002e800010f7983 */ /* 0x000f280000100800 */
[----:B------:R1:W-:Y:S04]  /*f160*/  STL.64 [R1+0x7a8], R34 ;  /* 0x0007a82201007387 */ /* 0x0003e80000100a00 */
[----:B------:R-:W4:Y:S01]  /*f170*/  LDL R24, [R1+0x2e4] ;  /* 0x0002e40001187983 */ /* 0x000f220000100800 */
[----:B0-----:R-:W-:-:S04]  /*f180*/  IMAD.WIDE R36, R32, 0x2, R38 ;  /* 0x0000000220247825 */ /* 0x001fc800078e0226 */
[--C-:B-1----:R-:W-:Y:S01]  /*f190*/  IMAD.WIDE R34, R33, 0x2, R38.reuse ;  /* 0x0000000221227825 */ /* 0x102fe200078e0226 */
        /* <DEDUP_REMOVED lines=9> */
[--C-:B------:R-:W-:Y:S01]  /*f230*/  IMAD.WIDE R28, R25, 0x2, R38.reuse ;  /* 0x00000002191c7825 */ /* 0x100fe200078e0226 */
[----:B------:R-:W-:Y:S04]  /*f240*/  STL.64 [R1+0x850], R32 ;  /* 0x0008502001007387 */ /* 0x000fe80000100a00 */
[----:B------:R-:W4:Y:S01]  /*f250*/  LDL R25, [R1+0x2e0] ;  /* 0x0002e00001197983 */ /* 0x000f220000100800 */
[----:B------:R-:W-:-:S05]  /*f260*/  IMAD.WIDE R30, R26, 0x2, R38 ;  /* 0x000000021a1e7825 */ /* 0x000fca00078e0226 */
[----:B------:R0:W-:Y:S04]  /*f270*/  STL.64 [R1+0x870], R30 ;  /* 0x0008701e01007387 */ /* 0x0001e80000100a00 */
[----:B------:R2:W-:Y:S01]  /*f280*/  STL.64 [R1+0x888], R28 ;  /* 0x0008881c01007387 */ /* 0x0005e20000100a00 */
[----:B0-----:R-:W-:-:S04]  /*f290*/  IMAD.WIDE R30, R27, 0x2, R38 ;  /* 0x000000021b1e7825 */ /* 0x001fc800078e0226 */
[--C-:B------:R-:W-:Y:S01]  /*f2a0*/  IMAD.WIDE R26, R2, 0x2, R38.reuse ;  /* 0x00000002021a7825 */ /* 0x100fe200078e0226 */
[----:B------:R-:W-:Y:S04]  /*f2b0*/  STL.64 [R1+0x8a8], R30 ;  /* 0x0008a81e01007387 */ /* 0x000fe80000100a00 */
[----:B------:R0:W-:Y:S01]  /*f2c0*/  STL.64 [R1+0x8c0], R26 ;  /* 0x0008c01a01007387 */ /* 0x0001e20000100a00 */
[----:B--2---:R-:W-:-:S04]  /*f2d0*/  IMAD.WIDE R28, R3, 0x2, R38 ;  /* 0x00000002031c7825 */ /* 0x004fc800078e0226 */
[--C-:B------:R-:W-:Y:S01]  /*f2e0*/  IMAD.WIDE R2, R10, 0x2, R38.reuse ;  /* 0x000000020a027825 */ /* 0x100fe200078e0226 */
[----:B------:R-:W-:Y:S03]  /*f2f0*/  STL.64 [R1+0x8e0], R28 ;  /* 0x0008e01c01007387 */ /* 0x000fe60000100a00 */
        /* <DEDUP_REMOVED lines=8> */
[--C-:B--2---:R-:W-:Y:S01]  /*f380*/  IMAD.WIDE R10, R16, 0x2, R38.reuse ;  /* 0x00000002100a7825 */ /* 0x104fe200078e0226 */
[----:B------:R-:W-:Y:S04]  /*f390*/  STL.64 [R1+0x970], R26 ;  /* 0x0009701a01007387 */ /* 0x000fe80000100a00 */
[----:B------:R-:W2:Y:S01]  /*f3a0*/  LDL R16, [R1+0x2dc] ;  /* 0x0002dc0001107983 */ /* 0x000ea20000100800 */
[----:B0-----:R-:W-:-:S03]  /*f3b0*/  IMAD.WIDE R2, R17, 0x2, R38 ;  /* 0x0000000211027825 */ /* 0x001fc600078e0226 */
[----:B------:R0:W-:Y:S04]  /*f3c0*/  STL.64 [R1+0x988], R10 ;  /* 0x0009880a01007387 */ /* 0x0001e80000100a00 */
[----:B------:R-:W2:Y:S04]  /*f3d0*/  LDL R17, [R1+0x2d8] ;  /* 0x0002d80001117983 */ /* 0x000ea80000100800 */
[----:B------:R3:W-:Y:S01]  /*f3e0*/  STL.64 [R1+0x9a8], R2 ;  /* 0x0009a80201007387 */ /* 0x0007e20000100a00 */
[----:B0-----:R-:W-:-:S05]  /*f3f0*/  IMAD.WIDE R10, R23, 0x2, R38 ;  /* 0x00000002170a7825 */ /* 0x001fca00078e0226 */
[----:B------:R0:W-:Y:S01]  /*f400*/  STL.64 [R1+0x9c8], R10 ;  /* 0x0009c80a01007387 */ /* 0x0001e20000100a00 */
[----:B---3--:R-:W-:-:S04]  /*f410*/  IMAD.WIDE R2, R20, 0x2, R38 ;  /* 0x0000000214027825 */ /* 0x008fc800078e0226 */
[--C-:B----4-:R-:W-:Y:S01]  /*f420*/  IMAD.WIDE R20, R21, 0x2, R38.reuse ;  /* 0x0000000215147825 */ /* 0x110fe200078e0226 */
[----:B------:R1:W-:Y:S04]  /*f430*/  STL.64 [R1+0x9e0], R2 ;  /* 0x0009e00201007387 */ /* 0x0003e80000100a00 */
[----:B------:R3:W-:Y:S01]  /*f440*/  STL.64 [R1+0xa00], R20 ;  /* 0x000a001401007387 */ /* 0x0007e20000100a00 */
[----:B0-----:R-:W-:-:S04]  /*f450*/  IMAD.WIDE R10, R18, 0x2, R38 ;  /* 0x00000002120a7825 */ /* 0x001fc800078e0226 */
[--C-:B-1----:R-:W-:Y:S01]  /*f460*/  IMAD.WIDE R2, R19, 0x2, R38.reuse ;  /* 0x0000000213027825 */ /* 0x102fe200078e0226 */
[----:B---3--:R-:W3:Y:S03]  /*f470*/  LDL R20, [R1+0x2d4] ;  /* 0x0002d40001147983 */ /* 0x008ee60000100800 */
[--C-:B------:R-:W-:Y:S01]  /*f480*/  IMAD.WIDE R18, R14, 0x2, R38.reuse ;  /* 0x000000020e127825 */ /* 0x100fe200078e0226 */
[----:B------:R0:W-:Y:S04]  /*f490*/  STL.64 [R1+0xa18], R10 ;  /* 0x000a180a01007387 */ /* 0x0001e80000100a00 */
[----:B------:R-:W4:Y:S04]  /*f4a0*/  LDL R21, [R1+0x2d0] ;  /* 0x0002d00001157983 */ /* 0x000f280000100800 */
[----:B------:R1:W-:Y:S01]  /*f4b0*/  STL.64 [R1+0xa38], R2 ;  /* 0x000a380201007387 */ /* 0x0003e20000100a00 */
[----:B0-----:R-:W-:-:S03]  /*f4c0*/  IMAD.WIDE R10, R15, 0x2, R38 ;  /* 0x000000020f0a7825 */ /* 0x001fc600078e0226 */
[----:B------:R0:W-:Y:S01]  /*f4d0*/  STL.64 [R1+0xa50], R18 ;  /* 0x000a501201007387 */ /* 0x0001e20000100a00 */
[----:B-1----:R-:W-:-:S03]  /*f4e0*/  IMAD.WIDE R2, R24, 0x2, R38 ;  /* 0x0000000218027825 */ /* 0x002fc600078e0226 */
[----:B0-----:R-:W4:Y:S04]  /*f4f0*/  LDL R18, [R1+0x2cc] ;  /* 0x0002cc0001127983 */ /* 0x001f280000100800 */
[----:B------:R-:W-:Y:S04]  /*f500*/  STL.64 [R1+0xa70], R10 ;  /* 0x000a700a01007387 */ /* 0x000fe80000100a00 */
[----:B------:R-:W4:Y:S04]  /*f510*/  LDL R19, [R1+0x2c8] ;  /* 0x0002c80001137983 */ /* 0x000f280000100800 */
[----:B------:R0:W-:Y:S04]  /*f520*/  STL.64 [R1+0xa90], R2 ;  /* 0x000a900201007387 */ /* 0x0001e80000100a00 */
[----:B------:R-:W4:Y:S04]  /*f530*/  LDL R37, [R1+0x2c4] ;  /* 0x0002c40001257983 */ /* 0x000f280000100800 */
[----:B------:R-:W4:Y:S04]  /*f540*/  LDL R34, [R1+0x2c0] ;  /* 0x0002c00001227983 */ /* 0x000f280000100800 */
[----:B------:R-:W4:Y:S04]  /*f550*/  LDL R14, [R1+0x2bc] ;  /* 0x0002bc00010e7983 */ /* 0x000f280000100800 */
[----:B------:R-:W4:Y:S04]  /*f560*/  LDL R15, [R1+0x2b8] ;  /* 0x0002b800010f7983 */ /* 0x000f280000100800 */
[----:B------:R-:W4:Y:S01]  /*f570*/  LDL.LU R30, [R1+0x28c] ;  /* 0x00028c00011e7983 */ /* 0x000f220000300800 */
[----:B0-----:R-:W-:-:S03]  /*f580*/  IMAD.WIDE R2, R25, 0x2, R38 ;  /* 0x0000000219027825 */ /* 0x001fc600078e0226 */
[----:B------:R-:W4:Y:S04]  /*f590*/  LDL.LU R31, [R1+0x288] ;  /* 0x00028800011f7983 */ /* 0x000f280000300800 */
[----:B------:R-:W4:Y:S04]  /*f5a0*/  LDL R24, [R1+0x2b4] ;  /* 0x0002b40001187983 */ /* 0x000f280000100800 */
[----:B------:R-:W4:Y:S04]  /*f5b0*/  LDL R25, [R1+0x2b0] ;  /* 0x0002b00001197983 */ /* 0x000f280000100800 */
[----:B------:R0:W-:Y:S04]  /*f5c0*/  STL.64 [R1+0xaa8], R2 ;  /* 0x000aa80201007387 */ /* 0x0001e80000100a00 */
[----:B------:R-:W4:Y:S04]  /*f5d0*/  LDL R35, [R1+0x2ac] ;  /* 0x0002ac0001237983 */ /* 0x000f280000100800 */
[----:B------:R-:W4:Y:S04]  /*f5e0*/  LDL R32, [R1+0x2a8] ;  /* 0x0002a80001207983 */ /* 0x000f280000100800 */
[----:B------:R-:W4:Y:S04]  /*f5f0*/  LDL R33, [R1+0x2a4] ;  /* 0x0002a40001217983 */ /* 0x000f280000100800 */
[----:B------:R-:W4:Y:S04]  /*f600*/  LDL R26, [R1+0x2a0] ;  /* 0x0002a000011a7983 */ /* 0x000f280000100800 */
[----:B------:R-:W4:Y:S04]  /*f610*/  LDL R27, [R1+0x29c] ;  /* 0x00029c00011b7983 */ /* 0x000f280000100800 */
[----:B0-----:R-:W4:Y:S04]  /*f620*/  LDL R2, [R1+0x298] ;  /* 0x0002980001027983 */ /* 0x001f280000100800 */
[----:B------:R-:W4:Y:S04]  /*f630*/  LDL R3, [R1+0x294] ;  /* 0x0002940001037983 */ /* 0x000f280000100800 */
[----:B------:R-:W4:Y:S04]  /*f640*/  LDL R58, [R1+0x290] ;  /* 0x00029000013a7983 */ /* 0x000f280000100800 */
[----:B------:R-:W4:Y:S01]  /*f650*/  LDL R59, [R1+0x284] ;  /* 0x00028400013b7983 */ /* 0x000f220000100800 */
[----:B--2---:R-:W-:-:S05]  /*f660*/  IMAD.WIDE R22, R16, 0x2, R38 ;  /* 0x0000000210167825 */ /* 0x004fca00078e0226 */
[----:B------:R-:W-:Y:S01]  /*f670*/  STL.64 [R1+0xac8], R22 ;  /* 0x000ac81601007387 */ /* 0x000fe20000100a00 */
[----:B------:R-:W-:-:S03]  /*f680*/  IMAD.WIDE R10, R17, 0x2, R38 ;  /* 0x00000002110a7825 */ /* 0x000fc600078e0226 */
[----:B------:R-:W2:Y:S04]  /*f690*/  LDL R16, [R1+0x280] ;  /* 0x0002800001107983 */ /* 0x000ea80000100800 */
[----:B------:R0:W-:Y:S04]  /*f6a0*/  STL.64 [R1+0xae0], R10 ;  /* 0x000ae00a01007387 */ /* 0x0001e80000100a00 */
[----:B------:R-:W2:Y:S04]  /*f6b0*/  LDL R17, [R1+0x27c] ;  /* 0x00027c0001117983 */ /* 0x000ea80000100800 */
[----:B------:R-:W2:Y:S04]  /*f6c0*/  LDL.LU R28, [R1+0x278] ;  /* 0x00027800011c7983 */ /* 0x000ea80000300800 */
[----:B------:R-:W2:Y:S04]  /*f6d0*/  LDL.LU R29, [R1+0x274] ;  /* 0x00027400011d7983 */ /* 0x000ea80000300800 */
[----:B0-----:R-:W2:Y:S01]  /*f6e0*/  LDL.LU R10, [R1+0x268] ;  /* 0x00026800010a7983 */ /* 0x001ea20000300800 */
[----:B---3--:R-:W-:-:S05]  /*f6f0*/  IMAD.WIDE R22, R20, 0x2, R38 ;  /* 0x0000000214167825 */ /* 0x008fca00078e0226 */
[----:B------:R0:W-:Y:S01]  /*f700*/  STL.64 [R1+0xb00], R22 ;  /* 0x000b001601007387 */ /* 0x0001e20000100a00 */
[----:B----4-:R-:W-:-:S03]  /*f710*/  IMAD.WIDE R20, R21, 0x2, R38 ;  /* 0x0000000215147825 */ /* 0x010fc600078e0226 */
[----:B------:R-:W3:Y:S04]  /*f720*/  LDL.LU R11, [R1+0x264] ;  /* 0x00026400010b7983 */ /* 0x000ee80000300800 */
[----:B------:R1:W-:Y:S04]  /*f730*/  STL.64 [R1+0xb18], R20 ;  /* 0x000b181401007387 */ /* 0x0003e80000100a00 */
[----:B0-----:R-:W4:Y:S04]  /*f740*/  LDL.LU R22, [R1+0x260] ;  /* 0x0002600001167983 */ /* 0x001f280000300800 */
[----:B------:R-:W3:Y:S01]  /*f750*/  LDL.LU R23, [R1+0x25c] ;  /* 0x00025c0001177983 */ /* 0x000ee20000300800 */
[----:B-1----:R-:W-:-:S05]  /*f760*/  IMAD.WIDE R20, R18, 0x2, R38 ;  /* 0x0000000212147825 */ /* 0x002fca00078e0226 */
[----:B------:R0:W-:Y:S01]  /*f770*/  STL.64 [R1+0xb38], R20 ;  /* 0x000b381401007387 */ /* 0x0001e20000100a00 */
[----:B------:R-:W-:-:S04]  /*f780*/  IMAD.WIDE R18, R19, 0x2, R38 ;  /* 0x0000000213127825 */ /* 0x000fc800078e0226 */
[--C-:B------:R-:W-:Y:S01]  /*f790*/  IMAD.WIDE R36, R37, 0x2, R38.reuse ;  /* 0x0000000225247825 */ /* 0x100fe200078e0226 */
[----:B0-----:R-:W3:Y:S04]  /*f7a0*/  LDL.LU.64 R20, [R1+0x30d0] ;  /* 0x0030d00001147983 */ /* 0x001ee80000300a00 */
[----:B------:R0:W-:Y:S04]  /*f7b0*/  STL.64 [R1+0xb88], R18 ;  /* 0x000b881201007387 */ /* 0x0001e80000100a00 */
[----:B0-----:R-:W3:Y:S04]  /*f7c0*/  LDL.LU.64 R18, [R1+0x30c8] ;  /* 0x0030c80001127983 */ /* 0x001ee80000300a00 */
[----:B------:R0:W-:Y:S02]  /*f7d0*/  STL.64 [R1+0xba0], R36 ;  /* 0x000ba02401007387 */ /* 0x0001e40000100a00 */
[----:B0-----:R-:W-:-:S05]  /*f7e0*/  IMAD.WIDE R36, R34, 0x2, R38 ;  /* 0x0000000222247825 */ /* 0x001fca00078e0226 */
[----:B------:R0:W-:Y:S02]  /*f7f0*/  STL.64 [R1+0xbc0], R36 ;  /* 0x000bc02401007387 */ /* 0x0001e40000100a00 */
[----:B0-----:R-:W-:-:S04]  /*f800*/  IMAD.WIDE R36, R14, 0x2, R38 ;  /* 0x000000020e247825 */ /* 0x001fc800078e0226 */
[--C-:B------:R-:W-:Y:S01]  /*f810*/  IMAD.WIDE R14, R15, 0x2, R38.reuse ;  /* 0x000000020f0e7825 */ /* 0x100fe200078e0226 */
[----:B------:R0:W-:Y:S04]  /*f820*/  STL.64 [R1+0xbd8], R36 ;  /* 0x000bd82401007387 */ /* 0x0001e80000100a00 */
[----:B0-----:R-:W3:Y:S04]  /*f830*/  LDL.LU R36, [R1+0x240] ;  /* 0x0002400001247983 */ /* 0x001ee80000300800 */
[----:B------:R-:W3:Y:S04]  /*f840*/  LDL.LU R37, [R1+0x418] ;  /* 0x0004180001257983 */ /* 0x000ee80000300800 */
        /* <DEDUP_REMOVED lines=9> */
[----:B0-----:R-:W-:-:S04]  /*f8e0*/  IMAD.WIDE R34, R32, 0x2, R38 ;  /* 0x0000000220227825 */ /* 0x001fc800078e0226 */
[--C-:B------:R-:W-:Y:S01]  /*f8f0*/  IMAD.WIDE R32, R33, 0x2, R38.reuse ;  /* 0x0000000221207825 */ /* 0x100fe200078e0226 */
[----:B------:R0:W-:Y:S04]  /*f900*/  STL.64 [R1+0xc68], R34 ;  /* 0x000c682201007387 */ /* 0x0001e80000100a00 */
[----:B------:R1:W-:Y:S01]  /*f910*/  STL.64 [R1+0xc88], R32 ;  /* 0x000c882001007387 */ /* 0x0003e20000100a00 */
[----:B0-----:R-:W-:-:S04]  /*f920*/  IMAD.WIDE R34, R26, 0x2, R38 ;  /* 0x000000021a227825 */ /* 0x001fc800078e0226 */
[--C-:B-1----:R-:W-:Y:S01]  /*f930*/  IMAD.WIDE R32, R27, 0x2, R38.reuse ;  /* 0x000000021b207825 */ /* 0x102fe200078e0226 */
[----:B------:R0:W-:Y:S03]  /*f940*/  STL.64 [R1+0xca0], R34 ;  /* 0x000ca02201007387 */ /* 0x0001e60000100a00 */
[--C-:B------:R-:W-:Y:S01]  /*f950*/  IMAD.WIDE R26, R3, 0x2, R38.reuse ;  /* 0x00000002031a7825 */ /* 0x100fe200078e0226 */
[----:B------:R1:W-:Y:S03]  /*f960*/  STL.64 [R1+0xcc0], R32 ;  /* 0x000cc02001007387 */ /* 0x0003e60000100a00 */
[----:B0-----:R-:W-:-:S04]  /*f970*/  IMAD.WIDE R34, R2, 0x2, R38 ;  /* 0x0000000202227825 */ /* 0x001fc800078e0226 */
[--C-:B-1----:R-:W-:Y:S01]  /*f980*/  IMAD.WIDE R32, R58, 0x2, R38.reuse ;  /* 0x000000023a207825 */ /* 0x102fe200078e0226 */
[----:B------:R-:W-:Y:S03]  /*f990*/  STL.64 [R1+0xcd8], R34 ;  /* 0x000cd82201007387 */ /* 0x000fe60000100a00 */
[--C-:B------:R-:W-:Y:S01]  /*f9a0*/  IMAD.WIDE R2, R30, 0x2, R38.reuse ;  /* 0x000000021e027825 */ /* 0x100fe200078e0226 */
[----:B------:R0:W-:Y:S04]  /*f9b0*/  STL.64 [R1+0xcf8], R26 ;  /* 0x000cf81a01007387 */ /* 0x0001e80000100a00 */
[----:B------:R-:W-:Y:S04]  /*f9c0*/  STL.64 [R1+0xd18], R32 ;  /* 0x000d182001007387 */ /* 0x000fe80000100a00 */
[----:B------:R-:W-:Y:S01]  /*f9d0*/  STL.64 [R1+0x3078], R30 ;  /* 0x0030781e01007387 */ /* 0x000fe20000100a00 */
[----:B0-----:R-:W-:-:S03]  /*f9e0*/  IMAD.WIDE R26, R31, 0x2, R38 ;  /* 0x000000021f1a7825 */ /* 0x001fc600078e0226 */
[----:B------:R0:W-:Y:S04]  /*f9f0*/  STL.64 [R1+0xd30], R2 ;  /* 0x000d300201007387 */ /* 0x0001e80000100a00 */
[----:B------:R1:W-:Y:S01]  /*fa00*/  STL.64 [R1+0xd50], R26 ;  /* 0x000d501a01007387 */ /* 0x0003e20000100a00 */
[----:B0-----:R-:W-:-:S04]  /*fa10*/  IMAD.WIDE R2, R59, 0x2, R38 ;  /* 0x000000023b027825 */ /* 0x001fc800078e0226 */
[--C-:B--2---:R-:W-:Y:S01]  /*fa20*/  IMAD.WIDE R30, R16, 0x2, R38.reuse ;  /* 0x00000002101e7825 */ /* 0x104fe200078e0226 */
[----:B------:R0:W-:Y:S03]  /*fa30*/  STL.64 [R1+0xd68], R2 ;  /* 0x000d680201007387 */ /* 0x0001e60000100a00 */
[--C-:B-1----:R-:W-:Y:S01]  /*fa40*/  IMAD.WIDE R26, R17, 0x2, R38.reuse ;  /* 0x00000002111a7825 */ /* 0x102fe200078e0226 */
[----:B------:R-:W-:Y:S04]  /*fa50*/  STL.64 [R1+0xd88], R30 ;  /* 0x000d881e01007387 */ /* 0x000fe80000100a00 */
[----:B------:R-:W-:Y:S01]  /*fa60*/  STL.64 [R1+0xda0], R26 ;  /* 0x000da01a01007387 */ /* 0x000fe20000100a00 */
[----:B0-----:R-:W-:-:S03]  /*fa70*/  IMAD.WIDE R2, R28, 0x2, R38 ;  /* 0x000000021c027825 */ /* 0x001fc600078e0226 */
[----:B------:R-:W-:Y:S01]  /*fa80*/  STL.64 [R1+0x3080], R28 ;  /* 0x0030801c01007387 */ /* 0x000fe20000100a00 */
[----:B------:R-:W-:-:S03]  /*fa90*/  IMAD.WIDE R16, R29, 0x2, R38 ;  /* 0x000000021d107825 */ /* 0x000fc600078e0226 */
[----:B------:R-:W-:Y:S04]  /*faa0*/  STL.64 [R1+0xdb8], R2 ;  /* 0x000db80201007387 */ /* 0x000fe80000100a00 */
[----:B------:R0:W-:Y:S02]  /*fab0*/  STL.64 [R1+0xdd0], R16 ;  /* 0x000dd01001007387 */ /* 0x0001e40000100a00 */
[----:B0-----:R-:W-:-:S04]  /*fac0*/  IMAD.WIDE R16, R10, 0x2, R38 ;  /* 0x000000020a107825 */ /* 0x001fc800078e0226 */
[----:B---3--:R-:W-:-:S04]  /*fad0*/  IMAD.WIDE R2, R24, 0x2, R38 ;  /* 0x0000000218027825 */ /* 0x008fc800078e0226 */
[--C-:B------:R-:W-:Y:S01]  /*fae0*/  IMAD.WIDE R24, R25, 0x2, R38.reuse ;  /* 0x0000000219187825 */ /* 0x100fe200078e0226 */
[----:B------:R0:W-:Y:S04]  /*faf0*/  STL.64 [R1+0xde8], R2 ;  /* 0x000de80201007387 */ /* 0x0001e80000100a00 */
[----:B------:R-:W-:Y:S04]  /*fb00*/  STL.64 [R1+0xe00], R24 ;  /* 0x000e001801007387 */ /* 0x000fe80000100a00 */
[----:B------:R4:W-:Y:S01]  /*fb10*/  STL.64 [R1+0x3088], R10 ;  /* 0x0030880a01007387 */ /* 0x0009e20000100a00 */
[----:B0-----:R-:W-:-:S03]  /*fb20*/  IMAD.WIDE R2, R11, 0x2, R38 ;  /* 0x000000020b027825 */ /* 0x001fc600078e0226 */
[----:B------:R-:W-:Y:S04]  /*fb30*/  STL.64 [R1+0xe18], R16 ;  /* 0x000e181001007387 */ /* 0x000fe80000100a00 */
[----:B------:R0:W-:Y:S01]  /*fb40*/  STL.64 [R1+0xe30], R2 ;  /* 0x000e300201007387 */ /* 0x0001e20000100a00 */
[----:B----4-:R-:W-:-:S03]  /*fb50*/  IMAD.WIDE R10, R22, 0x2, R38 ;  /* 0x00000002160a7825 */ /* 0x010fc600078e0226 */
[----:B------:R-:W-:Y:S04]  /*fb60*/  STL.64 [R1+0x3090], R22 ;  /* 0x0030901601007387 */ /* 0x000fe80000100a00 */
[----:B------:R1:W-:Y:S01]  /*fb70*/  STL.64 [R1+0xe48], R10 ;  /* 0x000e480a01007387 */ /* 0x0003e20000100a00 */
[----:B0-----:R-:W-:-:S05]  /*fb80*/  IMAD.WIDE R2, R23, 0x2, R38 ;  /* 0x0000000217027825 */ /* 0x001fca00078e0226 */
[----:B------:R0:W-:Y:S01]  /*fb90*/  STL.64 [R1+0xe60], R2 ;  /* 0x000e600201007387 */ /* 0x0001e20000100a00 */
[----:B-1----:R-:W-:-:S04]  /*fba0*/  IMAD.WIDE R10, R20, 0x2, R38 ;  /* 0x00000002140a7825 */ /* 0x002fc800078e0226 */
[----:B------:R-:W-:-:S04]  /*fbb0*/  IMAD.WIDE R16, R15, 0x2, R38 ;  /* 0x000000020f107825 */ /* 0x000fc800078e0226 */
[--C-:B0-----:R-:W-:Y:S02]  /*fbc0*/  IMAD.WIDE R2, R14, 0x2, R38.reuse ;  /* 0x000000020e027825 */ /* 0x101fe400078e0226 */
[----:B------:R-:W2:Y:S04]  /*fbd0*/  LDL.LU R14, [R1+0x30b4] ;  /* 0x0030b400010e7983 */ /* 0x000ea80000300800 */
[----:B------:R0:W-:Y:S04]  /*fbe0*/  STL.64 [R1+0xe78], R10 ;  /* 0x000e780a01007387 */ /* 0x0001e80000100a00 */
[----:B------:R-:W2:Y:S04]  /*fbf0*/  LDL.LU R15, [R1+0x30b0] ;  /* 0x0030b000010f7983 */ /* 0x000ea80000300800 */
[----:B------:R1:W-:Y:S01]  /*fc00*/  STL.64 [R1+0xe90], R2 ;  /* 0x000e900201007387 */ /* 0x0003e20000100a00 */
[----:B0-----:R-:W-:-:S03]  /*fc10*/  IMAD.WIDE R10, R18, 0x2, R38 ;  /* 0x00000002120a7825 */ /* 0x001fc600078e0226 */
[----:B------:R0:W-:Y:S04]  /*fc20*/  STL.64 [R1+0xea8], R16 ;  /* 0x000ea81001007387 */ /* 0x0001e80000100a00 */
[----:B------:R-:W-:Y:S01]  /*fc30*/  STL.64 [R1+0x3098], R18 ;  /* 0x0030981201007387 */ /* 0x000fe20000100a00 */
[----:B-1----:R-:W-:-:S03]  /*fc40*/  IMAD.WIDE R2, R19, 0x2, R38 ;  /* 0x0000000213027825 */ /* 0x002fc600078e0226 */
[----:B------:R1:W-:Y:S01]  /*fc50*/  STL.64 [R1+0xec0], R10 ;  /* 0x000ec00a01007387 */ /* 0x0003e20000100a00 */
[----:B0-----:R-:W-:-:S03]  /*fc60*/  IMAD.WIDE R16, R21, 0x2, R38 ;  /* 0x0000000215107825 */ /* 0x001fc600078e0226 */
[----:B------:R0:W-:Y:S04]  /*fc70*/  STL.64 [R1+0xed8], R2 ;  /* 0x000ed80201007387 */ /* 0x0001e80000100a00 */
[----:B------:R3:W-:Y:S01]  /*fc80*/  STL.64 [R1+0xef0], R16 ;  /* 0x000ef01001007387 */ /* 0x0007e20000100a00 */
[----:B-1----:R-:W-:-:S03]  /*fc90*/  IMAD.WIDE R10, R36, 0x2, R38 ;  /* 0x00000002240a7825 */ /* 0x002fc600078e0226 */
[----:B------:R-:W-:Y:S01]  /*fca0*/  STL.64 [R1+0x30a0], R36 ;  /* 0x0030a02401007387 */ /* 0x000fe20000100a00 */
[----:B0-----:R-:W-:-:S03]  /*fcb0*/  IMAD.WIDE R2, R37, 0x2, R38 ;  /* 0x0000000225027825 */ /* 0x001fc600078e0226 */
[----:B------:R-:W-:Y:S01]  /*fcc0*/  STL.64 [R1+0xf08], R10 ;  /* 0x000f080a01007387 */ /* 0x000fe20000100a00 */
[----:B---3--:R-:W-:-:S03]  /*fcd0*/  IMAD.WIDE R16, R0, 0x2, R38 ;  /* 0x0000000200107825 */ /* 0x008fc600078e0226 */
[----:B------:R2:W-:Y:S04]  /*fce0*/  STL.64 [R1+0xf38], R2 ;  /* 0x000f380201007387 */ /* 0x0005e80000100a00 */
[----:B------:R0:W-:Y:S01]  /*fcf0*/  STL.64 [R1+0xf20], R16 ;  /* 0x000f201001007387 */ /* 0x0001e20000100a00 */
[----:B--2---:R-:W-:-:S04]  /*fd00*/  IMAD.WIDE R2, R4, 0x2, R14 ;  /* 0x0000000204027825 */ /* 0x004fc800078e020e */
[--C-:B------:R-:W-:Y:S01]  /*fd10*/  IMAD.WIDE R10, R5, 0x2, R14.reuse ;  /* 0x00000002050a7825 */ /* 0x100fe200078e020e */
[----:B------:R1:W-:Y:S03]  /*fd20*/  STL.64 [R1+0x98], R2 ;  /* 0x0000980201007387 */ /* 0x0003e60000100a00 */
[--C-:B------:R-:W-:Y:S01]  /*fd30*/  IMAD.WIDE R4, R12, 0x2, R14.reuse ;  /* 0x000000020c047825 */ /* 0x100fe200078e020e */
[----:B------:R-:W-:Y:S03]  /*fd40*/  STL.64 [R1+0x90], R10 ;  /* 0x0000900a01007387 */ /* 0x000fe60000100a00 */
[--C-:B0-----:R-:W-:Y:S01]  /*fd50*/  IMAD.WIDE R16, R8, 0x2, R14.reuse ;  /* 0x0000000208107825 */ /* 0x101fe200078e020e */
[----:B------:R-:W-:Y:S03]  /*fd60*/  STL.64 [R1+0x88], R4 ;  /* 0x0000880401007387 */ /* 0x000fe60000100a00 */
[--C-:B-1----:R-:W-:Y:S01]  /*fd70*/  IMAD.WIDE R2, R13, 0x2, R14.reuse ;  /* 0x000000020d027825 */ /* 0x102fe200078e020e */
[----:B------:R-:W-:Y:S03]  /*fd80*/  STL.64 [R1+0x3060], R16 ;  /* 0x0030601001007387 */ /* 0x000fe60000100a00 */
[--C-:B------:R-:W-:Y:S01]  /*fd90*/  IMAD.WIDE R12, R9, 0x2, R14.reuse ;  /* 0x00000002090c7825 */ /* 0x100fe200078e020e */
[----:B------:R0:W-:Y:S03]  /*fda0*/  STL.64 [R1+0x80], R2 ;  /* 0x0000800201007387 */ /* 0x0001e60000100a00 */
[--C-:B------:R-:W-:Y:S01]  /*fdb0*/  IMAD.WIDE R34, R60, 0x2, R14.reuse ;  /* 0x000000023c227825 */ /* 0x100fe200078e020e */
[----:B------:R-:W-:Y:S03]  /*fdc0*/  STL.64 [R1+0x3058], R12 ;  /* 0x0030580c01007387 */ /* 0x000fe60000100a00 */
[----:B0-----:R-:W-:-:S05]  /*fdd0*/  IMAD.WIDE R2, R6, 0x2, R14 ;  /* 0x0000000206027825 */ /* 0x001fca00078e020e */
[----:B------:R0:W-:Y:S01]  /*fde0*/  STL.64 [R1+0x3050], R2 ;  /* 0x0030500201007387 */ /* 0x0001e20000100a00 */
[----:B------:R-:W-:-:S03]  /*fdf0*/  IMAD.WIDE R24, R57, 0x2, R14 ;  /* 0x0000000239187825 */ /* 0x000fc600078e020e */
[----:B------:R1:W-:Y:S01]  /*fe00*/  STL.64 [R1+0x3040], R34 ;  /* 0x0030402201007387 */ /* 0x0003e20000100a00 */
[----:B------:R-:W-:-:S04]  /*fe10*/  IMAD.WIDE R32, R55, 0x2, R14 ;  /* 0x0000000237207825 */ /* 0x000fc800078e020e */
[----:B0-----:R-:W-:-:S04]  /*fe20*/  IMAD.WIDE R2, R7, 0x2, R14 ;  /* 0x0000000207027825 */ /* 0x001fc800078e020e */
[--C-:B------:R-:W-:Y:S01]  /*fe30*/  IMAD.WIDE R6, R61, 0x2, R14.reuse ;  /* 0x000000023d067825 */ /* 0x100fe200078e020e */
[----:B------:R0:W-:Y:S03]  /*fe40*/  STL.64 [R1+0x60], R2 ;  /* 0x0000600201007387 */ /* 0x0001e60000100a00 */
[--C-:B------:R-:W-:Y:S01]  /*fe50*/  IMAD.WIDE R26, R53, 0x2, R14.reuse ;  /* 0x00000002351a7825 */ /* 0x100fe200078e020e */
[----:B------:R2:W-:Y:S04]  /*fe60*/  STL.64 [R1+0x3048], R6 ;  /* 0x0030480601007387 */ /* 0x0005e80000100a00 */
[----:B------:R-:W-:Y:S04]  /*fe70*/  STL.64 [R1+0x3068], R24 ;  /* 0x0030681801007387 */ /* 0x000fe80000100a00 */
[----:B------:R-:W-:Y:S04]  /*fe80*/  STL.64 [R1+0x3070], R32 ;  /* 0x0030702001007387 */ /* 0x000fe80000100a00 */
[----:B------:R3:W-:Y:S04]  /*fe90*/  STL.64 [R1+0x30a8], R26 ;  /* 0x0030a81a01007387 */ /* 0x0007e80000100a00 */
[----:B------:R-:W2:Y:S04]  /*fea0*/  LDL.LU R30, [R1+0x414] ;  /* 0x00041400011e7983 */ /* 0x000ea80000300800 */
[----:B-1----:R-:W3:Y:S04]  /*feb0*/  LDL.LU R34, [R1+0x40c] ;  /* 0x00040c0001227983 */ /* 0x002ee80000300800 */
[----:B------:R-:W4:Y:S04]  /*fec0*/  LDL.LU R35, [R1+0x404] ;  /* 0x0004040001237983 */ /* 0x000f280000300800 */
[----:B0-----:R-:W4:Y:S04]  /*fed0*/  LDL.LU R2, [R1+0x3fc] ;  /* 0x0003fc0001027983 */ /* 0x001f280000300800 */
        /* <DEDUP_REMOVED lines=15> */
[----:B------:R-:W4:Y:S01]  /*ffd0*/  LDL.LU R29, [R1+0x37c] ;  /* 0x00037c00011d7983 */ /* 0x000f220000300800 */
[----:B--2---:R-:W-:-:S03]  /*ffe0*/  IMAD.WIDE R6, R30, 0x2, R14 ;  /* 0x000000021e067825 */ /* 0x004fc600078e020e */
[----:B------:R-:W2:Y:S01]  /*fff0*/  LDL.LU R30, [R1+0x378] ;  /* 0x00037800011e7983 */ /* 0x000ea20000300800 */
[----:B---3--:R-:W-:-:S03]  /*10000*/  IMAD.WIDE R26, R34, 0x2, R14 ;  /* 0x00000002221a7825 */ /* 0x008fc600078e020e */
[----:B------:R0:W-:Y:S01]  /*10010*/  STL.64 [R1+0x410], R6 ;  /* 0x0004100601007387 */ /* 0x0001e20000100a00 */
[----:B----4-:R-:W-:-:S03]  /*10020*/  IMAD.WIDE R24, R35, 0x2, R14 ;  /* 0x0000000223187825 */ /* 0x010fc600078e020e */
[----:B------:R-:W-:Y:S04]  /*10030*/  STL.64 [R1+0x408], R26 ;  /* 0x0004081a01007387 */ /* 0x000fe80000100a00 */
[----:B------:R1:W-:Y:S01]  /*10040*/  STL.64 [R1+0x400], R24 ;  /* 0x0004001801007387 */ /* 0x0003e20000100a00 */
[----:B0-----:R-:W-:-:S04]  /*10050*/  IMAD.WIDE R6, R2, 0x2, R14 ;  /* 0x0000000202067825 */ /* 0x001fc800078e020e */
[--C-:B------:R-:W-:Y:S01]  /*10060*/  IMAD.WIDE R2, R3, 0x2, R14.reuse ;  /* 0x0000000203027825 */ /* 0x100fe200078e020e */
[----:B------:R0:W-:Y:S03]  /*10070*/  STL.64 [R1+0x3f8], R6 ;  /* 0x0003f80601007387 */ /* 0x0001e60000100a00 */
[--C-:B-1----:R-:W-:Y:S01]  /*10080*/  IMAD.WIDE R24, R12, 0x2, R14.reuse ;  /* 0x000000020c187825 */ /* 0x102fe200078e020e */
[----:B------:R1:W-:Y:S04]  /*10090*/  STL.64 [R1+0x3f0], R2 ;  /* 0x0003f00201007387 */ /* 0x0003e80000100a00 */
[----:B------:R-:W-:Y:S01]  /*100a0*/  STL.64 [R1+0x3e8], R24 ;  /* 0x0003e81801007387 */ /* 0x000fe20000100a00 */
[----:B0-----:R-:W-:-:S03]  /*100b0*/  IMAD.WIDE R6, R37, 0x2, R14 ;  /* 0x0000000225067825 */ /* 0x001fc600078e020e */
[----:B------:R-:W3:Y:S01]  /*100c0*/  LDL.LU R37, [R1+0x374] ;  /* 0x0003740001257983 */ /* 0x000ee20000300800 */
[----:B-1----:R-:W-:-:S03]  /*100d0*/  IMAD.WIDE R2, R31, 0x2, R14 ;  /* 0x000000021f027825 */ /* 0x002fc600078e020e */
[----:B------:R0:W-:Y:S04]  /*100e0*/  STL.64 [R1+0x3e0], R6 ;  /* 0x0003e00601007387 */ /* 0x0001e80000100a00 */
[----:B------:R-:W4:Y:S04]  /*100f0*/  LDL.LU R31, [R1+0x370] ;  /* 0x00037000011f7983 */ /* 0x000f280000300800 */
[----:B------:R1:W-:Y:S01]  /*10100*/  STL.64 [R1+0x3d8], R2 ;  /* 0x0003d80201007387 */ /* 0x0003e20000100a00 */
[----:B0-----:R-:W-:-:S03]  /*10110*/  IMAD.WIDE R6, R18, 0x2, R14 ;  /* 0x0000000212067825 */ /* 0x001fc600078e020e */
[----:B------:R-:W3:Y:S04]  /*10120*/  LDL.LU R18, [R1+0x368] ;  /* 0x0003680001127983 */ /* 0x000ee80000300800 */
[----:B------:R0:W-:Y:S01]  /*10130*/  STL.64 [R1+0x3d0], R6 ;  /* 0x0003d00601007387 */ /* 0x0001e20000100a00 */
[----:B-1----:R-:W-:-:S04]  /*10140*/  IMAD.WIDE R2, R13, 0x2, R14 ;  /* 0x000000020d027825 */ /* 0x002fc800078e020e */
[--C-:B------:R-:W-:Y:S01]  /*10150*/  IMAD.WIDE R12, R16, 0x2, R14.reuse ;  /* 0x00000002100c7825 */ /* 0x100fe200078e020e */
[----:B------:R1:W-:Y:S03]  /*10160*/  STL.64 [R1+0x3c8], R2 ;  /* 0x0003c80201007387 */ /* 0x0003e60000100a00 */
[--C-:B0-----:R-:W-:Y:S01]  /*10170*/  IMAD.WIDE R6, R17, 0x2, R14.reuse ;  /* 0x0000000211067825 */ /* 0x101fe200078e020e */
[----:B------:R0:W-:Y:S03]  /*10180*/  STL.64 [R1+0x3c0], R12 ;  /* 0x0003c00c01007387 */ /* 0x0001e60000100a00 */
[--C-:B-1----:R-:W-:Y:S02]  /*10190*/  IMAD.WIDE R2, R19, 0x2, R14.reuse ;  /* 0x0000000213027825 */ /* 0x102fe400078e020e */
[----:B------:R-:W3:Y:S04]  /*101a0*/  LDL.LU R19, [R1+0x364] ;  /* 0x0003640001137983 */ /* 0x000ee80000300800 */
[----:B------:R1:W-:Y:S01]  /*101b0*/  STL.64 [R1+0x3b8], R6 ;  /* 0x0003b80601007387 */ /* 0x0003e20000100a00 */
[----:B0-----:R-:W-:-:S03]  /*101c0*/  IMAD.WIDE R12, R22, 0x2, R14 ;  /* 0x00000002160c7825 */ /* 0x001fc600078e020e */
[----:B------:R0:W-:Y:S01]  /*101d0*/  STL.64 [R1+0x3b0], R2 ;  /* 0x0003b00201007387 */ /* 0x0001e20000100a00 */
[----:B-1----:R-:W-:-:S05]  /*101e0*/  IMAD.WIDE R6, R36, 0x2, R14 ;  /* 0x0000000224067825 */ /* 0x002fca00078e020e */
[----:B------:R1:W-:Y:S01]  /*101f0*/  STL.64 [R1+0x3a8], R6 ;  /* 0x0003a80601007387 */ /* 0x0003e20000100a00 */
[----:B0-----:R-:W-:-:S03]  /*10200*/  IMAD.WIDE R2, R23, 0x2, R14 ;  /* 0x0000000217027825 */ /* 0x001fc600078e020e */
[----:B-1----:R-:W3:Y:S04]  /*10210*/  LDL.LU R6, [R1+0x360] ;  /* 0x0003600001067983 */ /* 0x002ee80000300800 */
[----:B------:R0:W-:Y:S04]  /*10220*/  STL.64 [R1+0x3a0], R12 ;  /* 0x0003a00c01007387 */ /* 0x0001e80000100a00 */
[----:B------:R-:W3:Y:S04]  /*10230*/  LDL.LU R22, [R1+0x35c] ;  /* 0x00035c0001167983 */ /* 0x000ee80000300800 */
[----:B------:R1:W-:Y:S04]  /*10240*/  STL.64 [R1+0x398], R2 ;  /* 0x0003980201007387 */ /* 0x0003e80000100a00 */
[----:B------:R-:W3:Y:S01]  /*10250*/  LDL.LU R23, [R1+0x358] ;  /* 0x0003580001177983 */ /* 0x000ee20000300800 */
[----:B0-----:R-:W-:-:S04]  /*10260*/  IMAD.WIDE R12, R11, 0x2, R14 ;  /* 0x000000020b0c7825 */ /* 0x001fc800078e020e */
[--C-:B-1----:R-:W-:Y:S02]  /*10270*/  IMAD.WIDE R2, R10, 0x2, R14.reuse ;  /* 0x000000020a027825 */ /* 0x102fe400078e020e */
[----:B------:R-:W3:Y:S04]  /*10280*/  LDL.LU R10, [R1+0x354] ;  /* 0x00035400010a7983 */ /* 0x000ee80000300800 */
[----:B------:R0:W-:Y:S04]  /*10290*/  STL.64 [R1+0x390], R2 ;  /* 0x0003900201007387 */ /* 0x0001e80000100a00 */
[----:B------:R1:W-:Y:S04]  /*102a0*/  STL.64 [R1+0x388], R12 ;  /* 0x0003880c01007387 */ /* 0x0003e80000100a00 */
[----:B------:R-:W3:Y:S01]  /*102b0*/  LDL.LU R7, [R1+0x350] ;  /* 0x0003500001077983 */ /* 0x000ee20000300800 */
[----:B0-----:R-:W-:-:S03]  /*102c0*/  IMAD.WIDE R2, R28, 0x2, R14 ;  /* 0x000000021c027825 */ /* 0x001fc600078e020e */
[----:B------:R-:W3:Y:S04]  /*102d0*/  LDL.LU R11, [R1+0x34c] ;  /* 0x00034c00010b7983 */ /* 0x000ee80000300800 */
[----:B------:R2:W-:Y:S04]  /*102e0*/  STL.64 [R1+0x380], R2 ;  /* 0x0003800201007387 */ /* 0x0005e80000100a00 */
[----:B------:R-:W3:Y:S01]  /*102f0*/  LDL.LU R28, [R1+0x348] ;  /* 0x00034800011c7983 */ /* 0x000ee20000300800 */
[----:B-1----:R-:W-:-:S03]  /*10300*/  IMAD.WIDE R12, R29, 0x2, R14 ;  /* 0x000000021d0c7825 */ /* 0x002fc600078e020e */
[----:B------:R-:W3:Y:S04]  /*10310*/  LDL.LU R34, [R1+0x344] ;  /* 0x0003440001227983 */ /* 0x000ee80000300800 */
[----:B------:R-:W-:Y:S04]  /*10320*/  STL.64 [R1+0x5c8], R12 ;  /* 0x0005c80c01007387 */ /* 0x000fe80000100a00 */
[----:B------:R-:W3:Y:S01]  /*10330*/  LDL.LU R35, [R1+0x340] ;  /* 0x0003400001237983 */ /* 0x000ee20000300800 */
[----:B--2---:R-:W-:-:S05]  /*10340*/  IMAD.WIDE R2, R30, 0x2, R14 ;  /* 0x000000021e027825 */ /* 0x004fca00078e020e */
[----:B------:R0:W-:Y:S04]  /*10350*/  STL.64 [R1+0x378], R2 ;  /* 0x0003780201007387 */ /* 0x0001e80000100a00 */
[----:B0-----:R-:W2:Y:S04]  /*10360*/  LDL.LU R2, [R1+0x33c] ;  /* 0x00033c0001027983 */ /* 0x001ea80000300800 */
[----:B------:R-:W2:Y:S04]  /*10370*/  LDL.LU R3, [R1+0x338] ;  /* 0x0003380001037983 */ /* 0x000ea80000300800 */
[----:B------:R-:W2:Y:S04]  /*10380*/  LDL.LU R12, [R1+0x334] ;  /* 0x00033400010c7983 */ /* 0x000ea80000300800 */
[----:B------:R-:W2:Y:S04]  /*10390*/  LDL.LU R29, [R1+0x330] ;  /* 0x00033000011d7983 */ /* 0x000ea80000300800 */
[----:B------:R-:W2:Y:S01]  /*103a0*/  LDL.LU R30, [R1+0x32c] ;  /* 0x00032c00011e7983 */ /* 0x000ea20000300800 */
[----:B----4-:R-:W-:-:S03]  /*103b0*/  IMAD.WIDE R16, R31, 0x2, R14 ;  /* 0x000000021f107825 */ /* 0x010fc600078e020e */
[----:B------:R-:W4:Y:S01]  /*103c0*/  LDL.LU R31, [R1+0x328] ;  /* 0x00032800011f7983 */ /* 0x000f220000300800 */
[----:B---3--:R-:W-:-:S05]  /*103d0*/  IMAD.WIDE R24, R37, 0x2, R14 ;  /* 0x0000000225187825 */ /* 0x008fca00078e020e */
[----:B------:R0:W-:Y:S04]  /*103e0*/  STL.64 [R1+0x5f0], R24 ;  /* 0x0005f01801007387 */ /* 0x0001e80000100a00 */
[----:B------:R1:W-:Y:S04]  /*103f0*/  STL.64 [R1+0x370], R16 ;  /* 0x0003701001007387 */ /* 0x0003e80000100a00 */
[----:B------:R-:W3:Y:S01]  /*10400*/  LDL.LU R13, [R1+0x324] ;  /* 0x00032400010d7983 */ /* 0x000ee20000300800 */
[----:B0-----:R-:W-:-:S03]  /*10410*/  IMAD.WIDE R24, R18, 0x2, R14 ;  /* 0x0000000212187825 */ /* 0x001fc600078e020e */
[----:B-1----:R-:W3:Y:S04]  /*10420*/  LDL.LU R16, [R1+0x320] ;  /* 0x0003200001107983 */ /* 0x002ee80000300800 */
[----:B------:R0:W-:Y:S04]  /*10430*/  STL.64 [R1+0x368], R24 ;  /* 0x0003681801007387 */ /* 0x0001e80000100a00 */
[----:B------:R-:W3:Y:S04]  /*10440*/  LDL.LU R17, [R1+0x31c] ;  /* 0x00031c0001117983 */ /* 0x000ee80000300800 */
[----:B------:R-:W3:Y:S01]  /*10450*/  LDL.LU R36, [R1+0x318] ;  /* 0x0003180001247983 */ /* 0x000ee20000300800 */
[----:B0-----:R-:W-:-:S03]  /*10460*/  IMAD.WIDE R24, R19, 0x2, R14 ;  /* 0x0000000213187825 */ /* 0x001fc600078e020e */
[----:B------:R-:W3:Y:S04]  /*10470*/  LDL.LU R37, [R1+0x314] ;  /* 0x0003140001257983 */ /* 0x000ee80000300800 */
[----:B------:R-:W3:Y:S04]  /*10480*/  LDL.LU R18, [R1+0x310] ;  /* 0x0003100001127983 */ /* 0x000ee80000300800 */
[----:B------:R0:W-:Y:S04]  /*10490*/  STL.64 [R1+0x638], R24 ;  /* 0x0006381801007387 */ /* 0x0001e80000100a00 */
[----:B------:R-:W3:Y:S01]  /*104a0*/  LDL.LU R19, [R1+0x30c] ;  /* 0x00030c0001137983 */ /* 0x000ee20000300800 */
[----:B------:R-:W-:-:S05]  /*104b0*/  IMAD.WIDE R32, R6, 0x2, R14 ;  /* 0x0000000206207825 */ /* 0x000fca00078e020e */
[----:B------:R-:W-:Y:S01]  /*104c0*/  STL.64 [R1+0x360], R32 ;  /* 0x0003602001007387 */ /* 0x000fe20000100a00 */
[----:B------:R-:W-:-:S03]  /*104d0*/  IMAD.WIDE R26, R22, 0x2, R14 ;  /* 0x00000002161a7825 */ /* 0x000fc600078e020e */
[----:B------:R-:W3:Y:S04]  /*104e0*/  LDL.LU R22, [R1+0x308] ;  /* 0x0003080001167983 */ /* 0x000ee80000300800 */
[----:B------:R-:W-:Y:S01]  /*104f0*/  STL.64 [R1+0x670], R26 ;  /* 0x0006701a01007387 */ /* 0x000fe20000100a00 */
[----:B0-----:R-:W-:-:S03]  /*10500*/  IMAD.WIDE R24, R23, 0x2, R14 ;  /* 0x0000000217187825 */ /* 0x001fc600078e020e */
[----:B------:R-:W3:Y:S04]  /*10510*/  LDL.LU R23, [R1+0x304] ;  /* 0x0003040001177983 */ /* 0x000ee80000300800 */
[----:B------:R0:W-:Y:S02]  /*10520*/  STL.64 [R1+0x358], R24 ;  /* 0x0003581801007387 */ /* 0x0001e40000100a00 */
[--C-:B0-----:R-:W-:Y:S02]  /*10530*/  IMAD.WIDE R24, R10, 0x2, R14.reuse ;  /* 0x000000020a187825 */ /* 0x101fe400078e020e */
[----:B------:R-:W3:Y:S02]  /*10540*/  LDL.LU R10, [R1+0x300] ;  /* 0x00030000010a7983 */ /* 0x000ee40000300800 */
[----:B------:R-:W-:-:S02]  /*10550*/  IMAD.WIDE R26, R7, 0x2, R14 ;  /* 0x00000002071a7825 */ /* 0x000fc400078e020e */
[----:B------:R0:W-:Y:S04]  /*10560*/  STL.64 [R1+0x6a0], R24 ;  /* 0x0006a01801007387 */ /* 0x0001e80000100a00 */
[----:B------:R1:W-:Y:S01]  /*10570*/  STL.64 [R1+0x350], R26 ;  /* 0x0003501a01007387 */ /* 0x0003e20000100a00 */
[----:B0-----:R-:W-:-:S03]  /*10580*/  IMAD.WIDE R24, R11, 0x2, R14 ;  /* 0x000000020b187825 */ /* 0x001fc600078e020e */
[----:B------:R-:W3:Y:S01]  /*10590*/  LDL.LU R11, [R1+0x2fc] ;  /* 0x0002fc00010b7983 */ /* 0x000ee20000300800 */
[----:B------:R-:W-:-:S03]  /*105a0*/  IMAD.WIDE R6, R28, 0x2, R14 ;  /* 0x000000021c067825 */ /* 0x000fc600078e020e */
[----:B------:R0:W-:Y:S04]  /*105b0*/  STL.64 [R1+0x6c8], R24 ;  /* 0x0006c81801007387 */ /* 0x0001e80000100a00 */
[----:B------:R-:W3:Y:S01]  /*105c0*/  LDL.LU R28, [R1+0x2f8] ;  /* 0x0002f800011c7983 */ /* 0x000ee20000300800 */
[----:B-1----:R-:W-:-:S03]  /*105d0*/  IMAD.WIDE R26, R34, 0x2, R14 ;  /* 0x00000002221a7825 */ /* 0x002fc600078e020e */
[----:B------:R2:W-:Y:S01]  /*105e0*/  STL.64 [R1+0x348], R6 ;  /* 0x0003480601007387 */ /* 0x0005e20000100a00 */
[----:B0-----:R-:W-:-:S03]  /*105f0*/  IMAD.WIDE R24, R35, 0x2, R14 ;  /* 0x0000000223187825 */ /* 0x001fc600078e020e */
[----:B------:R-:W-:Y:S04]  /*10600*/  STL.64 [R1+0x700], R26 ;  /* 0x0007001a01007387 */ /* 0x000fe80000100a00 */
[----:B------:R0:W-:Y:S01]  /*10610*/  STL.64 [R1+0x340], R24 ;  /* 0x0003401801007387 */ /* 0x0001e20000100a00 */
[----:B--2---:R-:W-:-:S04]  /*10620*/  IMAD.WIDE R6, R2, 0x2, R14 ;  /* 0x0000000202067825 */ /* 0x004fc800078e020e */
[--C-:B------:R-:W-:Y:S01]  /*10630*/  IMAD.WIDE R2, R3, 0x2, R14.reuse ;  /* 0x0000000203027825 */ /* 0x100fe200078e020e */
[----:B------:R1:W-:Y:S03]  /*10640*/  STL.64 [R1+0x738], R6 ;  /* 0x0007380601007387 */ /* 0x0003e60000100a00 */
[--C-:B0-----:R-:W-:Y:S01]  /*10650*/  IMAD.WIDE R24, R12, 0x2, R14.reuse ;  /* 0x000000020c187825 */ /* 0x101fe200078e020e */
[----:B------:R0:W-:Y:S04]  /*10660*/  STL.64 [R1+0x338], R2 ;  /* 0x0003380201007387 */ /* 0x0001e80000100a00 */
[----:B------:R-:W-:Y:S01]  /*10670*/  STL.64 [R1+0x768], R24 ;  /* 0x0007681801007387 */ /* 0x000fe20000100a00 */
[----:B-1----:R-:W-:-:S03]  /*10680*/  IMAD.WIDE R6, R29, 0x2, R14 ;  /* 0x000000021d067825 */ /* 0x002fc600078e020e */
[----:B------:R-:W2:Y:S01]  /*10690*/  LDL.LU R29, [R1+0x2f4] ;  /* 0x0002f400011d7983 */ /* 0x000ea20000300800 */
[----:B0-----:R-:W-:-:S03]  /*106a0*/  IMAD.WIDE R2, R30, 0x2, R14 ;  /* 0x000000021e027825 */ /* 0x001fc600078e020e */
[----:B------:R-:W-:Y:S04]  /*106b0*/  STL.64 [R1+0x330], R6 ;  /* 0x0003300601007387 */ /* 0x000fe80000100a00 */
[----:B------:R-:W2:Y:S04]  /*106c0*/  LDL.LU R30, [R1+0x2f0] ;  /* 0x0002f000011e7983 */ /* 0x000ea80000300800 */
[----:B------:R4:W-:Y:S02]  /*106d0*/  STL.64 [R1+0x790], R2 ;  /* 0x0007900201007387 */ /* 0x0009e40000100a00 */
[----:B----4-:R-:W-:-:S02]  /*106e0*/  IMAD.WIDE R2, R31, 0x2, R14 ;  /* 0x000000021f027825 */ /* 0x010fc400078e020e */
[----:B------:R-:W4:Y:S02]  /*106f0*/  LDL.LU R31, [R1+0x2ec] ;  /* 0x0002ec00011f7983 */ /* 0x000f240000300800 */
[--C-:B---3--:R-:W-:Y:S02]  /*10700*/  IMAD.WIDE R6, R13, 0x2, R14.reuse ;  /* 0x000000020d067825 */ /* 0x108fe400078e020e */
[----:B------:R0:W-:Y:S04]  /*10710*/  STL.64 [R1+0x328], R2 ;  /* 0x0003280201007387 */ /* 0x0001e80000100a00 */
[----:B------:R1:W-:Y:S01]  /*10720*/  STL.64 [R1+0x7c8], R6 ;  /* 0x0007c80601007387 */ /* 0x0003e20000100a00 */
[----:B------:R-:W-:-:S04]  /*10730*/  IMAD.WIDE R12, R17, 0x2, R14 ;  /* 0x00000002110c7825 */ /* 0x000fc800078e020e */
[----:B0-----:R-:W-:-:S04]  /*10740*/  IMAD.WIDE R2, R16, 0x2, R14 ;  /* 0x0000000210027825 */ /* 0x001fc800078e020e */
[--C-:B-1----:R-:W-:Y:S01]  /*10750*/  IMAD.WIDE R6, R36, 0x2, R14.reuse ;  /* 0x0000000224067825 */ /* 0x102fe200078e020e */
[----:B------:R0:W-:Y:S03]  /*10760*/  STL.64 [R1+0x320], R2 ;  /* 0x0003200201007387 */ /* 0x0001e60000100a00 */
[--C-:B------:R-:W-:Y:S01]  /*10770*/  IMAD.WIDE R16, R37, 0x2, R14.reuse ;  /* 0x0000000225107825 */ /* 0x100fe200078e020e */
[----:B0-----:R-:W3:Y:S04]  /*10780*/  LDL.LU R2, [R1+0x2e8] ;  /* 0x0002e80001027983 */ /* 0x001ee80000300800 */
[----:B------:R0:W-:Y:S04]  /*10790*/  STL.64 [R1+0x800], R12 ;  /* 0x0008000c01007387 */ /* 0x0001e80000100a00 */
[----:B------:R1:W-:Y:S04]  /*107a0*/  STL.64 [R1+0x318], R6 ;  /* 0x0003180601007387 */ /* 0x0003e80000100a00 */
[----:B------:R-:W-:Y:S01]  /*107b0*/  STL.64 [R1+0x830], R16 ;  /* 0x0008301001007387 */ /* 0x000fe20000100a00 */
[----:B0-----:R-:W-:-:S03]  /*107c0*/  IMAD.WIDE R12, R18, 0x2, R14 ;  /* 0x00000002120c7825 */ /* 0x001fc600078e020e */
[----:B------:R-:W3:Y:S01]  /*107d0*/  LDL.LU R36, [R1+0x2e4] ;  /* 0x0002e40001247983 */ /* 0x000ee20000300800 */
[----:B-1----:R-:W-:-:S03]  /*107e0*/  IMAD.WIDE R6, R19, 0x2, R14 ;  /* 0x0000000213067825 */ /* 0x002fc600078e020e */
[----:B------:R0:W-:Y:S04]  /*107f0*/  STL.64 [R1+0x310], R12 ;  /* 0x0003100c01007387 */ /* 0x0001e80000100a00 */
[----:B------:R-:W3:Y:S04]  /*10800*/  LDL.LU R37, [R1+0x2e0] ;  /* 0x0002e00001257983 */ /* 0x000ee80000300800 */
[----:B------:R1:W-:Y:S04]  /*10810*/  STL.64 [R1+0x858], R6 ;  /* 0x0008580601007387 */ /* 0x0003e80000100a00 */
[----:B------:R-:W3:Y:S01]  /*10820*/  LDL.LU R3, [R1+0x2dc] ;  /* 0x0002dc0001037983 */ /* 0x000ee20000300800 */
[----:B0-----:R-:W-:-:S03]  /*10830*/  IMAD.WIDE R12, R23, 0x2, R14 ;  /* 0x00000002170c7825 */ /* 0x001fc600078e020e */
[----:B------:R-:W3:Y:S01]  /*10840*/  LDL.LU R35, [R1+0x2d8] ;  /* 0x0002d80001237983 */ /* 0x000ee20000300800 */
[----:B-1----:R-:W-:-:S05]  /*10850*/  IMAD.WIDE R6, R22, 0x2, R14 ;  /* 0x0000000216067825 */ /* 0x002fca00078e020e */
[----:B------:R0:W-:Y:S04]  /*10860*/  STL.64 [R1+0x308], R6 ;  /* 0x0003080601007387 */ /* 0x0001e80000100a00 */
[----:B------:R1:W-:Y:S01]  /*10870*/  STL.64 [R1+0x890], R12 ;  /* 0x0008900c01007387 */ /* 0x0003e20000100a00 */
[----:B0-----:R-:W-:-:S03]  /*10880*/  IMAD.WIDE R6, R10, 0x2, R14 ;  /* 0x000000020a067825 */ /* 0x001fc600078e020e */
[----:B-1----:R-:W3:Y:S04]  /*10890*/  LDL.LU R12, [R1+0x2d4] ;  /* 0x0002d400010c7983 */ /* 0x002ee80000300800 */
[----:B------:R-:W3:Y:S04]  /*108a0*/  LDL.LU R18, [R1+0x2d0] ;  /* 0x0002d00001127983 */ /* 0x000ee80000300800 */
[----:B------:R0:W-:Y:S01]  /*108b0*/  STL.64 [R1+0x300], R6 ;  /* 0x0003000601007387 */ /* 0x0001e20000100a00 */
[----:B------:R-:W-:-:S03]  /*108c0*/  IMAD.WIDE R10, R11, 0x2, R14 ;  /* 0x000000020b0a7825 */ /* 0x000fc600078e020e */
[----:B------:R-:W3:Y:S04]  /*108d0*/  LDL.LU R19, [R1+0x2cc] ;  /* 0x0002cc0001137983 */ /* 0x000ee80000300800 */
[----:B------:R-:W3:Y:S04]  /*108e0*/  LDL.LU R22, [R1+0x2c8] ;  /* 0x0002c80001167983 */ /* 0x000ee80000300800 */
[----:B------:R1:W-:Y:S01]  /*108f0*/  STL.64 [R1+0x8c8], R10 ;  /* 0x0008c80a01007387 */ /* 0x0003e20000100a00 */
[----:B0-----:R-:W-:-:S03]  /*10900*/  IMAD.WIDE R6, R28, 0x2, R14 ;  /* 0x000000021c067825 */ /* 0x001fc600078e020e */
[----:B------:R-:W3:Y:S04]  /*10910*/  LDL.LU R23, [R1+0x2c4] ;  /* 0x0002c40001177983 */ /* 0x000ee80000300800 */
[----:B------:R2:W-:Y:S04]  /*10920*/  STL.64 [R1+0x2f8], R6 ;  /* 0x0002f80601007387 */ /* 0x0005e80000100a00 */
[----:B-1----:R-:W3:Y:S04]  /*10930*/  LDL.LU R10, [R1+0x2c0] ;  /* 0x0002c000010a7983 */ /* 0x002ee80000300800 */
[----:B------:R-:W3:Y:S04]  /*10940*/  LDL.LU R11, [R1+0x2bc] ;  /* 0x0002bc00010b7983 */ /* 0x000ee80000300800 */
[----:B------:R-:W3:Y:S04]  /*10950*/  LDL.LU R13, [R1+0x2b8] ;  /* 0x0002b800010d7983 */ /* 0x000ee80000300800 */
[----:B------:R-:W3:Y:S04]  /*10960*/  LDL.LU R16, [R1+0x2b4] ;  /* 0x0002b40001107983 */ /* 0x000ee80000300800 */
[----:B------:R-:W3:Y:S01]  /*10970*/  LDL.LU R28, [R1+0x2b0] ;  /* 0x0002b000011c7983 */ /* 0x000ee20000300800 */
[----:B--2---:R-:W-:-:S03]  /*10980*/  IMAD.WIDE R6, R29, 0x2, R14 ;  /* 0x000000021d067825 */ /* 0x004fc600078e020e */
[----:B------:R-:W2:Y:S01]  /*10990*/  LDL.LU R29, [R1+0x2ac] ;  /* 0x0002ac00011d7983 */ /* 0x000ea20000300800 */
[----:B------:R-:W-:-:S03]  /*109a0*/  IMAD.WIDE R24, R30, 0x2, R14 ;  /* 0x000000021e187825 */ /* 0x000fc600078e020e */
[----:B------:R4:W-:Y:S04]  /*109b0*/  STL.64 [R1+0x8f8], R6 ;  /* 0x0008f80601007387 */ /* 0x0009e80000100a00 */
[----:B------:R0:W-:Y:S04]  /*109c0*/  STL.64 [R1+0x2f0], R24 ;  /* 0x0002f01801007387 */ /* 0x0001e80000100a00 */
[----:B------:R-:W2:Y:S01]  /*109d0*/  LDL.LU R30, [R1+0x2a8] ;  /* 0x0002a800011e7983 */ /* 0x000ea20000300800 */
[----:B----4-:R-:W-:-:S03]  /*109e0*/  IMAD.WIDE R6, R31, 0x2, R14 ;  /* 0x000000021f067825 */ /* 0x010fc600078e020e */
[----:B------:R-:W4:Y:S04]  /*109f0*/  LDL.LU R31, [R1+0x2a4] ;  /* 0x0002a400011f7983 */ /* 0x000f280000300800 */
[----:B------:R3:W-:Y:S04]  /*10a00*/  STL.64 [R1+0x920], R6 ;  /* 0x0009200601007387 */ /* 0x0007e80000100a00 */
[----:B------:R-:W4:Y:S04]  /*10a10*/  LDL.LU R33, [R1+0x2a0] ;  /* 0x0002a00001217983 */ /* 0x000f280000300800 */
[----:B------:R-:W4:Y:S04]  /*10a20*/  LDL.LU R17, [R1+0x29c] ;  /* 0x00029c0001117983 */ /* 0x000f280000300800 */
[----:B0-----:R-:W4:Y:S04]  /*10a30*/  LDL.LU R24, [R1+0x298] ;  /* 0x0002980001187983 */ /* 0x001f280000300800 */
[----:B------:R-:W4:Y:S01]  /*10a40*/  LDL.LU R25, [R1+0x294] ;  /* 0x0002940001197983 */ /* 0x000f220000300800 */
[----:B---3--:R-:W-:-:S05]  /*10a50*/  IMAD.WIDE R6, R2, 0x2, R14 ;  /* 0x0000000202067825 */ /* 0x008fca00078e020e */
[----:B------:R0:W-:Y:S01]  /*10a60*/  STL.64 [R1+0x2e8], R6 ;  /* 0x0002e80601007387 */ /* 0x0001e20000100a00 */
[----:B------:R-:W-:-:S03]  /*10a70*/  IMAD.WIDE R26, R36, 0x2, R14 ;  /* 0x00000002241a7825 */ /* 0x000fc600078e020e */
[----:B0-----:R-:W3:Y:S04]  /*10a80*/  LDL.LU R6, [R1+0x290] ;  /* 0x0002900001067983 */ /* 0x001ee80000300800 */
[----:B------:R0:W-:Y:S01]  /*10a90*/  STL.64 [R1+0x958], R26 ;  /* 0x0009581a01007387 */ /* 0x0001e20000100a00 */
[----:B------:R-:W-:-:S04]  /*10aa0*/  IMAD.WIDE R36, R37, 0x2, R14 ;  /* 0x0000000225247825 */ /* 0x000fc800078e020e */
[--C-:B------:R-:W-:Y:S01]  /*10ab0*/  IMAD.WIDE R2, R3, 0x2, R14.reuse ;  /* 0x0000000203027825 */ /* 0x100fe200078e020e */
[----:B0-----:R-:W3:Y:S03]  /*10ac0*/  LDL.LU.64 R26, [R1+0x30a8] ;  /* 0x0030a800011a7983 */ /* 0x001ee60000300a00 */
[--C-:B------:R-:W-:Y:S01]  /*10ad0*/  IMAD.WIDE R34, R35, 0x2, R14.reuse ;  /* 0x0000000223227825 */ /* 0x100fe200078e020e */
[----:B------:R0:W-:Y:S04]  /*10ae0*/  STL.64 [R1+0x2e0], R36 ;  /* 0x0002e02401007387 */ /* 0x0001e80000100a00 */
[----:B0-----:R-:W3:Y:S04]  /*10af0*/  LDL.LU.64 R36, [R1+0x30a0] ;  /* 0x0030a00001247983 */ /* 0x001ee80000300a00 */
[----:B------:R0:W-:Y:S04]  /*10b00*/  STL.64 [R1+0x990], R2 ;  /* 0x0009900201007387 */ /* 0x0001e80000100a00 */
[----:B0-----:R-:W3:Y:S04]  /*10b10*/  LDL.LU R2, [R1+0x284] ;  /* 0x0002840001027983 */ /* 0x001ee80000300800 */
[----:B------:R-:W3:Y:S04]  /*10b20*/  LDL.LU R3, [R1+0x280] ;  /* 0x0002800001037983 */ /* 0x000ee80000300800 */
[----:B------:R-:W3:Y:S04]  /*10b30*/  LDL.LU R7, [R1+0x27c] ;  /* 0x00027c0001077983 */ /* 0x000ee80000300800 */
        /* <DEDUP_REMOVED lines=11> */
[----:B------:R0:W-:Y:S03]  /*10bf0*/  STL.64 [R1+0x2c8], R18 ;  /* 0x0002c81201007387 */ /* 0x0001e60000100a00 */
[--C-:B------:R-:W-:Y:S01]  /*10c00*/  IMAD.WIDE R12, R13, 0x2, R14.reuse ;  /* 0x000000020d0c7825 */ /* 0x100fe200078e020e */
[----:B0-----:R-:W3:Y:S04]  /*10c10*/  LDL.LU.64 R18, [R1+0x3098] ;  /* 0x0030980001127983 */ /* 0x001ee80000300a00 */
[----:B------:R0:W-:Y:S02]  /*10c20*/  STL.64 [R1+0xa20], R22 ;  /* 0x000a201601007387 */ /* 0x0001e40000100a00 */
[----:B0-----:R-:W-:-:S04]  /*10c30*/  IMAD.WIDE R22, R10, 0x2, R14 ;  /* 0x000000020a167825 */ /* 0x001fc800078e020e */
[--C-:B------:R-:W-:Y:S01]  /*10c40*/  IMAD.WIDE R10, R11, 0x2, R14.reuse ;  /* 0x000000020b0a7825 */ /* 0x100fe200078e020e */
[----:B------:R0:W-:Y:S04]  /*10c50*/  STL.64 [R1+0x2c0], R22 ;  /* 0x0002c01601007387 */ /* 0x0001e80000100a00 */
[----:B0-----:R-:W3:Y:S04]  /*10c60*/  LDL.LU.64 R22, [R1+0x3090] ;  /* 0x0030900001167983 */ /* 0x001ee80000300a00 */
[----:B------:R0:W-:Y:S04]  /*10c70*/  STL.64 [R1+0xa58], R10 ;  /* 0x000a580a01007387 */ /* 0x0001e80000100a00 */
[----:B0-----:R-:W3:Y:S04]  /*10c80*/  LDL.LU.64 R10, [R1+0x3088] ;  /* 0x00308800010a7983 */ /* 0x001ee80000300a00 */
[----:B------:R0:W-:Y:S02]  /*10c90*/  STL.64 [R1+0x2b8], R12 ;  /* 0x0002b80c01007387 */ /* 0x0001e40000100a00 */
[----:B0-----:R-:W-:-:S05]  /*10ca0*/  IMAD.WIDE R12, R16, 0x2, R14 ;  /* 0x00000002100c7825 */ /* 0x001fca00078e020e */
[----:B------:R0:W-:Y:S02]  /*10cb0*/  STL.64 [R1+0xa88], R12 ;  /* 0x000a880c01007387 */ /* 0x0001e40000100a00 */
[----:B0-----:R-:W-:-:S04]  /*10cc0*/  IMAD.WIDE R12, R28, 0x2, R14 ;  /* 0x000000021c0c7825 */ /* 0x001fc800078e020e */
[--C-:B--2---:R-:W-:Y:S01]  /*10cd0*/  IMAD.WIDE R28, R29, 0x2, R14.reuse ;  /* 0x000000021d1c7825 */ /* 0x104fe200078e020e */
[----:B------:R0:W-:Y:S04]  /*10ce0*/  STL.64 [R1+0x2b0], R12 ;  /* 0x0002b00c01007387 */ /* 0x0001e80000100a00 */
[----:B0-----:R-:W2:Y:S04]  /*10cf0*/  LDL.LU R12, [R1+0x258] ;  /* 0x00025800010c7983 */ /* 0x001ea80000300800 */
[----:B------:R-:W2:Y:S04]  /*10d00*/  LDL.LU R13, [R1+0x254] ;  /* 0x00025400010d7983 */ /* 0x000ea80000300800 */
[----:B------:R-:W2:Y:S04]  /*10d10*/  LDL.LU R16, [R1+0x250] ;  /* 0x0002500001107983 */ /* 0x000ea80000300800 */
[----:B------:R0:W-:Y:S02]  /*10d20*/  STL.64 [R1+0xab0], R28 ;  /* 0x000ab01c01007387 */ /* 0x0001e40000100a00 */
[----:B0-----:R-:W-:-:S04]  /*10d30*/  IMAD.WIDE R28, R30, 0x2, R14 ;  /* 0x000000021e1c7825 */ /* 0x001fc800078e020e */
[--C-:B----4-:R-:W-:Y:S01]  /*10d40*/  IMAD.WIDE R30, R31, 0x2, R14.reuse ;  /* 0x000000021f1e7825 */ /* 0x110fe200078e020e */
[----:B------:R0:W-:Y:S04]  /*10d50*/  STL.64 [R1+0x2a8], R28 ;  /* 0x0002a81c01007387 */ /* 0x0001e80000100a00 */
[----:B0-----:R-:W4:Y:S04]  /*10d60*/  LDL.LU.64 R28, [R1+0x3080] ;  /* 0x00308000011c7983 */ /* 0x001f280000300a00 */
[----:B------:R0:W-:Y:S04]  /*10d70*/  STL.64 [R1+0xae8], R30 ;  /* 0x000ae81e01007387 */ /* 0x0001e80000100a00 */
[----:B0-----:R-:W2:Y:S01]  /*10d80*/  LDL.LU.64 R30, [R1+0x3078] ;  /* 0x00307800011e7983 */ /* 0x001ea20000300a00 */
[----:B------:R-:W-:-:S05]  /*10d90*/  IMAD.WIDE R32, R33, 0x2, R14 ;  /* 0x0000000221207825 */ /* 0x000fca00078e020e */
[----:B------:R0:W-:Y:S02]  /*10da0*/  STL.64 [R1+0x2a0], R32 ;  /* 0x0002a02001007387 */ /* 0x0001e40000100a00 */
[--C-:B0-----:R-:W-:Y:S02]  /*10db0*/  IMAD.WIDE R32, R17, 0x2, R14.reuse ;  /* 0x0000000211207825 */ /* 0x101fe400078e020e */
[----:B------:R-:W4:Y:S04]  /*10dc0*/  LDL.LU R17, [R1+0x244] ;  /* 0x0002440001117983 */ /* 0x000f280000300800 */
[----:B------:R0:W-:Y:S02]  /*10dd0*/  STL.64 [R1+0xb20], R32 ;  /* 0x000b202001007387 */ /* 0x0001e40000100a00 */
[----:B0-----:R-:W-:-:S05]  /*10de0*/  IMAD.WIDE R32, R24, 0x2, R14 ;  /* 0x0000000218207825 */ /* 0x001fca00078e020e */
[----:B------:R0:W-:Y:S02]  /*10df0*/  STL.64 [R1+0x298], R32 ;  /* 0x0002982001007387 */ /* 0x0001e40000100a00 */
[----:B0-----:R-:W-:-:S04]  /*10e00*/  IMAD.WIDE R32, R25, 0x2, R14 ;  /* 0x0000000219207825 */ /* 0x001fc800078e020e */
[--C-:B---3--:R-:W-:Y:S01]  /*10e10*/  IMAD.WIDE R24, R6, 0x2, R14.reuse ;  /* 0x0000000206187825 */ /* 0x108fe200078e020e */
[----:B------:R2:W-:Y:S04]  /*10e20*/  STL.64 [R1+0xb80], R32 ;  /* 0x000b802001007387 */ /* 0x0005e80000100a00 */
[----:B------:R0:W-:Y:S01]  /*10e30*/  STL.64 [R1+0x290], R24 ;  /* 0x0002901801007387 */ /* 0x0001e20000100a00 */
[----:B--2---:R-:W-:-:S04]  /*10e40*/  IMAD.WIDE R32, R30, 0x2, R14 ;  /* 0x000000021e207825 */ /* 0x004fc800078e020e */
[--C-:B0-----:R-:W-:Y:S02]  /*10e50*/  IMAD.WIDE R24, R31, 0x2, R14.reuse ;  /* 0x000000021f187825 */ /* 0x101fe400078e020e */
[----:B------:R-:W2:Y:S04]  /*10e60*/  LDL.LU.64 R30, [R1+0x238] ;  /* 0x00023800011e7983 */ /* 0x000ea80000300a00 */
[----:B------:R0:W-:Y:S04]  /*10e70*/  STL.64 [R1+0xba8], R32 ;  /* 0x000ba82001007387 */ /* 0x0001e80000100a00 */
[----:B------:R1:W-:Y:S01]  /*10e80*/  STL.64 [R1+0x288], R24 ;  /* 0x0002881801007387 */ /* 0x0003e20000100a00 */
[----:B0-----:R-:W-:-:S04]  /*10e90*/  IMAD.WIDE R32, R2, 0x2, R14 ;  /* 0x0000000202207825 */ /* 0x001fc800078e020e */
[--C-:B-1----:R-:W-:Y:S02]  /*10ea0*/  IMAD.WIDE R24, R3, 0x2, R14.reuse ;  /* 0x0000000203187825 */ /* 0x102fe400078e020e */
[----:B------:R-:W3:Y:S04]  /*10eb0*/  LDL.LU.64 R2, [R1+0x1f0] ;  /* 0x0001f00001027983 */ /* 0x000ee80000300a00 */
[----:B------:R0:W-:Y:S04]  /*10ec0*/  STL.64 [R1+0xbe0], R32 ;  /* 0x000be02001007387 */ /* 0x0001e80000100a00 */
[----:B------:R4:W-:Y:S01]  /*10ed0*/  STL.64 [R1+0x280], R24 ;  /* 0x0002801801007387 */ /* 0x0009e20000100a00 */
[----:B0-----:R-:W-:-:S04]  /*10ee0*/  IMAD.WIDE R32, R7, 0x2, R14 ;  /* 0x0000000207207825 */ /* 0x001fc800078e020e */
[--C-:B----4-:R-:W-:Y:S01]  /*10ef0*/  IMAD.WIDE R24, R28, 0x2, R14.reuse ;  /* 0x000000021c187825 */ /* 0x110fe200078e020e */
[----:B------:R-:W-:Y:S03]  /*10f00*/  STL.64 [R1+0xc18], R32 ;  /* 0x000c182001007387 */ /* 0x000fe60000100a00 */
[--C-:B------:R-:W-:Y:S02]  /*10f10*/  IMAD.WIDE R6, R29, 0x2, R14.reuse ;  /* 0x000000021d067825 */ /* 0x100fe400078e020e */
[----:B------:R-:W4:Y:S04]  /*10f20*/  LDL.LU.64 R28, [R1+0x150] ;  /* 0x00015000011c7983 */ /* 0x000f280000300a00 */
        /* <DEDUP_REMOVED lines=8> */
[--C-:B-1----:R-:W-:Y:S02]  /*10fb0*/  IMAD.WIDE R6, R11, 0x2, R14.reuse ;  /* 0x000000020b067825 */ /* 0x102fe400078e020e */
[----:B------:R-:W4:Y:S04]  /*10fc0*/  LDL.LU.64 R10, [R1+0x230] ;  /* 0x00023000010a7983 */ /* 0x000f280000300a00 */
[----:B------:R0:W-:Y:S04]  /*10fd0*/  STL.64 [R1+0x268], R24 ;  /* 0x0002681801007387 */ /* 0x0001e80000100a00 */
[----:B------:R1:W-:Y:S01]  /*10fe0*/  STL.64 [R1+0xca8], R6 ;  /* 0x000ca80601007387 */ /* 0x0003e20000100a00 */
[----:B0-----:R-:W-:-:S04]  /*10ff0*/  IMAD.WIDE R24, R22, 0x2, R14 ;  /* 0x0000000216187825 */ /* 0x001fc800078e020e */
[--C-:B-1----:R-:W-:Y:S02]  /*11000*/  IMAD.WIDE R6, R23, 0x2, R14.reuse ;  /* 0x0000000217067825 */ /* 0x102fe400078e020e */
[----:B------:R-:W4:Y:S04]  /*11010*/  LDL.LU.64 R22, [R1+0x1e8] ;  /* 0x0001e80001167983 */ /* 0x000f280000300a00 */
[----:B------:R0:W-:Y:S04]  /*11020*/  STL.64 [R1+0x260], R24 ;  /* 0x0002601801007387 */ /* 0x0001e80000100a00 */
[----:B------:R1:W-:Y:S04]  /*11030*/  STL.64 [R1+0xce0], R6 ;  /* 0x000ce00601007387 */ /* 0x0003e80000100a00 */
[----:B------:R-:W4:Y:S01]  /*11040*/  LDL.LU.64 R32, [R1+0x148] ;  /* 0x0001480001207983 */ /* 0x000f220000300a00 */
[----:B0-----:R-:W-:-:S04]  /*11050*/  IMAD.WIDE R24, R12, 0x2, R14 ;  /* 0x000000020c187825 */ /* 0x001fc800078e020e */
[--C-:B-1----:R-:W-:Y:S01]  /*11060*/  IMAD.WIDE R6, R13, 0x2, R14.reuse ;  /* 0x000000020d067825 */ /* 0x102fe200078e020e */
[----:B------:R0:W-:Y:S03]  /*11070*/  STL.64 [R1+0x258], R24 ;  /* 0x0002581801007387 */ /* 0x0001e60000100a00 */
[--C-:B------:R-:W-:Y:S01]  /*11080*/  IMAD.WIDE R12, R16, 0x2, R14.reuse ;  /* 0x00000002100c7825 */ /* 0x100fe200078e020e */
[----:B------:R1:W-:Y:S04]  /*11090*/  STL.64 [R1+0xd10], R6 ;  /* 0x000d100601007387 */ /* 0x0003e80000100a00 */
[----:B0-----:R-:W4:Y:S01]  /*110a0*/  LDL.LU.64 R24, [R1+0x90] ;  /* 0x0000900001187983 */ /* 0x001f220000300a00 */
[----:B-1----:R-:W-:-:S03]  /*110b0*/  IMAD.WIDE R6, R18, 0x2, R14 ;  /* 0x0000000212067825 */ /* 0x002fc600078e020e */
[----:B------:R0:W-:Y:S04]  /*110c0*/  STL.64 [R1+0x250], R12 ;  /* 0x0002500c01007387 */ /* 0x0001e80000100a00 */
[----:B------:R1:W-:Y:S01]  /*110d0*/  STL.64 [R1+0xd38], R6 ;  /* 0x000d380601007387 */ /* 0x0003e20000100a00 */
[----:B0-----:R-:W-:-:S03]  /*110e0*/  IMAD.WIDE R12, R19, 0x2, R14 ;  /* 0x00000002130c7825 */ /* 0x001fc600078e020e */
[----:B------:R-:W4:Y:S01]  /*110f0*/  LDL.LU.64 R18, [R1+0x228] ;  /* 0x0002280001127983 */ /* 0x000f220000300a00 */
[----:B-1----:R-:W-:-:S03]  /*11100*/  IMAD.WIDE R6, R17, 0x2, R14 ;  /* 0x0000000211067825 */ /* 0x002fc600078e020e */
[----:B------:R0:W-:Y:S01]  /*11110*/  STL.64 [R1+0x248], R12 ;  /* 0x0002480c01007387 */ /* 0x0001e20000100a00 */
[----:B------:R-:W-:-:S03]  /*11120*/  IMAD.WIDE R16, R36, 0x2, R14 ;  /* 0x0000000224107825 */ /* 0x000fc600078e020e */
[----:B0-----:R-:W4:Y:S04]  /*11130*/  LDL.LU.64 R12, [R1+0x1e0] ;  /* 0x0001e000010c7983 */ /* 0x001f280000300a00 */
[----:B------:R0:W-:Y:S04]  /*11140*/  STL.64 [R1+0xd70], R6 ;  /* 0x000d700601007387 */ /* 0x0001e80000100a00 */
[----:B------:R1:W-:Y:S01]  /*11150*/  STL.64 [R1+0x240], R16 ;  /* 0x0002401001007387 */ /* 0x0003e20000100a00 */
[----:B0-----:R-:W-:-:S03]  /*11160*/  IMAD.WIDE R6, R37, 0x2, R14 ;  /* 0x0000000225067825 */ /* 0x001fc600078e020e */
[----:B------:R-:W4:Y:S04]  /*11170*/  LDL.LU.64 R36, [R1+0x140] ;  /* 0x0001400001247983 */ /* 0x000f280000300a00 */
[----:B------:R-:W-:Y:S04]  /*11180*/  STL.64 [R1+0x418], R6 ;  /* 0x0004180601007387 */ /* 0x000fe80000100a00 */
[----:B--2---:R0:W-:Y:S04]  /*11190*/  STL [R1+0x2f5c], R30 ;  /* 0x002f5c1e01007387 */ /* 0x0041e80000100800 */
[----:B-1----:R-:W2:Y:S01]  /*111a0*/  LDL.LU.64 R16, [R1+0x88] ;  /* 0x0000880001107983 */ /* 0x002ea20000300a00 */
[----:B------:R-:W-:-:S04]  /*111b0*/  IMAD.WIDE R58, R51, 0x2, R14 ;  /* 0x00000002333a7825 */ /* 0x000fc800078e020e */
        /* <DEDUP_REMOVED lines=15> */
[----:B------:R-:W-:Y:S01]  /*112b0*/  IMAD.MOV.U32 R0, RZ, RZ, R31 ;  /* 0x000000ffff007224 */ /* 0x000fe200078e001f */
[----:B---3--:R-:W-:Y:S04]  /*112c0*/  STL [R1+0x2f58], R2 ;  /* 0x002f580201007387 */ /* 0x008fe80000100800 */
[----:B------:R1:W-:Y:S04]  /*112d0*/  STL [R1+0x2f54], R0 ;  /* 0x002f540001007387 */ /* 0x0003e80000100800 */
[----:B0-----:R-:W3:Y:S01]  /*112e0*/  LDL.LU.64 R30, [R1+0x220] ;  /* 0x00022000011e7983 */ /* 0x001ee20000300a00 */
[----:B-1----:R-:W-:-:S03]  /*112f0*/  IMAD.MOV.U32 R0, RZ, RZ, R3 ;  /* 0x000000ffff007224 */ /* 0x002fc600078e0003 */
[----:B------:R-:W3:Y:S04]  /*11300*/  LDL.LU.64 R2, [R1+0x1d8] ;  /* 0x0001d80001027983 */ /* 0x000ee80000300a00 */
[----:B------:R0:W-:Y:S04]  /*11310*/  STL [R1+0x2f4c], R0 ;  /* 0x002f4c0001007387 */ /* 0x0001e80000100800 */
[----:B----4-:R1:W-:Y:S01]  /*11320*/  STL [R1+0x2f50], R28 ;  /* 0x002f501c01007387 */ /* 0x0103e20000100800 */
[----:B0-----:R-:W-:-:S03]  /*11330*/  IMAD.MOV.U32 R0, RZ, RZ, R29 ;  /* 0x000000ffff007224 */ /* 0x001fc600078e001d */
[----:B-1----:R-:W4:Y:S04]  /*11340*/  LDL.LU.64 R28, [R1+0x138] ;  /* 0x00013800011c7983 */ /* 0x002f280000300a00 */
[----:B------:R0:W-:Y:S04]  /*11350*/  STL [R1+0x2f44], R0 ;  /* 0x002f440001007387 */ /* 0x0001e80000100800 */
[----:B------:R-:W-:Y:S04]  /*11360*/  STL [R1+0x2f48], R34 ;  /* 0x002f482201007387 */ /* 0x000fe80000100800 */
[----:B------:R-:W4:Y:S01]  /*11370*/  LDL.LU.64 R6, [R1+0x80] ;  /* 0x0000800001067983 */ /* 0x000f220000300a00 */
[----:B0-----:R-:W-:-:S05]  /*11380*/  IMAD.MOV.U32 R0, RZ, RZ, R35 ;  /* 0x000000ffff007224 */ /* 0x001fca00078e0023 */
[----:B------:R0:W-:Y:S04]  /*11390*/  STL [R1+0x2f3c], R0 ;  /* 0x002f3c0001007387 */ /* 0x0001e80000100800 */
[----:B------:R1:W-:Y:S01]  /*113a0*/  STL [R1+0x2f40], R10 ;  /* 0x002f400a01007387 */ /* 0x0003e20000100800 */
[----:B0-----:R-:W-:-:S03]  /*113b0*/  IMAD.MOV.U32 R0, RZ, RZ, R11 ;  /* 0x000000ffff007224 */ /* 0x001fc600078e000b */
[----:B-1----:R-:W4:Y:S04]  /*113c0*/  LDL.LU.64 R10, [R1+0x218] ;  /* 0x00021800010a7983 */ /* 0x002f280000300a00 */
[----:B------:R0:W-:Y:S04]  /*113d0*/  STL [R1+0x2f34], R0 ;  /* 0x002f340001007387 */ /* 0x0001e80000100800 */
[----:B------:R1:W-:Y:S04]  /*113e0*/  STL [R1+0x2f38], R22 ;  /* 0x002f381601007387 */ /* 0x0003e80000100800 */
[----:B------:R-:W4:Y:S01]  /*113f0*/  LDL.LU.64 R34, [R1+0x1d0] ;  /* 0x0001d00001227983 */ /* 0x000f220000300a00 */
[----:B0-----:R-:W-:-:S03]  /*11400*/  IMAD.MOV.U32 R0, RZ, RZ, R23 ;  /* 0x000000ffff007224 */ /* 0x001fc600078e0017 */
[----:B------:R-:W-:Y:S04]  /*11410*/  STL [R1+0x2f30], R32 ;  /* 0x002f302001007387 */ /* 0x000fe80000100800 */
[----:B------:R0:W-:Y:S04]  /*11420*/  STL [R1+0x2f2c], R0 ;  /* 0x002f2c0001007387 */ /* 0x0001e80000100800 */
[----:B-1----:R-:W4:Y:S01]  /*11430*/  LDL.LU.64 R22, [R1+0x130] ;  /* 0x0001300001167983 */ /* 0x002f220000300a00 */
[----:B0-----:R-:W-:-:S03]  /*11440*/  IMAD.MOV.U32 R0, RZ, RZ, R33 ;  /* 0x000000ffff007224 */ /* 0x001fc600078e0021 */
[----:B------:R-:W4:Y:S04]  /*11450*/  LDL.LU.64 R32, [R1+0x3070] ;  /* 0x0030700001207983 */ /* 0x000f280000300a00 */
[----:B------:R-:W-:Y:S04]  /*11460*/  STL [R1+0x2f28], R24 ;  /* 0x002f281801007387 */ /* 0x000fe80000100800 */
[----:B------:R0:W-:Y:S02]  /*11470*/  STL [R1+0x2f24], R0 ;  /* 0x002f240001007387 */ /* 0x0001e40000100800 */
[----:B0-----:R-:W-:-:S02]  /*11480*/  IMAD.MOV.U32 R0, RZ, RZ, R25 ;  /* 0x000000ffff007224 */ /* 0x001fc400078e0019 */
[----:B------:R-:W4:Y:S04]  /*11490*/  LDL.LU.64 R24, [R1+0x3068] ;  /* 0x0030680001187983 */ /* 0x000f280000300a00 */
[----:B------:R-:W-:Y:S04]  /*114a0*/  STL [R1+0x2f20], R18 ;  /* 0x002f201201007387 */ /* 0x000fe80000100800 */
[----:B------:R0:W-:Y:S02]  /*114b0*/  STL [R1+0x2f1c], R0 ;  /* 0x002f1c0001007387 */ /* 0x0001e40000100800 */
[----:B0-----:R-:W-:-:S02]  /*114c0*/  IMAD.MOV.U32 R0, RZ, RZ, R19 ;  /* 0x000000ffff007224 */ /* 0x001fc400078e0013 */
[----:B------:R-:W4:Y:S04]  /*114d0*/  LDL.LU.64 R18, [R1+0x210] ;  /* 0x0002100001127983 */ /* 0x000f280000300a00 */
[----:B------:R0:W-:Y:S04]  /*114e0*/  STL [R1+0x2f14], R0 ;  /* 0x002f140001007387 */ /* 0x0001e80000100800 */
[----:B------:R1:W-:Y:S01]  /*114f0*/  STL [R1+0x2f18], R12 ;  /* 0x002f180c01007387 */ /* 0x0003e20000100800 */
[----:B0-----:R-:W-:-:S03]  /*11500*/  IMAD.MOV.U32 R0, RZ, RZ, R13 ;  /* 0x000000ffff007224 */ /* 0x001fc600078e000d */
[----:B------:R-:W-:Y:S04]  /*11510*/  STL [R1+0x2f10], R36 ;  /* 0x002f102401007387 */ /* 0x000fe80000100800 */
[----:B------:R0:W-:Y:S04]  /*11520*/  STL [R1+0x2f0c], R0 ;  /* 0x002f0c0001007387 */ /* 0x0001e80000100800 */
[----:B-1----:R-:W4:Y:S01]  /*11530*/  LDL.LU.64 R12, [R1+0x1c8] ;  /* 0x0001c800010c7983 */ /* 0x002f220000300a00 */
[----:B0-----:R-:W-:-:S03]  /*11540*/  IMAD.MOV.U32 R0, RZ, RZ, R37 ;  /* 0x000000ffff007224 */ /* 0x001fc600078e0025 */
[----:B--2---:R-:W-:Y:S04]  /*11550*/  STL [R1+0x2f08], R16 ;  /* 0x002f081001007387 */ /* 0x004fe80000100800 */
[----:B------:R0:W-:Y:S04]  /*11560*/  STL [R1+0x2f04], R0 ;  /* 0x002f040001007387 */ /* 0x0001e80000100800 */
[----:B------:R-:W2:Y:S01]  /*11570*/  LDL.LU.64 R36, [R1+0x128] ;  /* 0x0001280001247983 */ /* 0x000ea20000300a00 */
[----:B0-----:R-:W-:-:S03]  /*11580*/  IMAD.MOV.U32 R0, RZ, RZ, R17 ;  /* 0x000000ffff007224 */ /* 0x001fc600078e0011 */
[----:B------:R-:W2:Y:S04]  /*11590*/  LDL.LU.64 R16, [R1+0x3060] ;  /* 0x0030600001107983 */ /* 0x000ea80000300a00 */
[----:B---3--:R-:W-:Y:S04]  /*115a0*/  STL [R1+0x2f00], R30 ;  /* 0x002f001e01007387 */ /* 0x008fe80000100800 */
[----:B------:R0:W-:Y:S04]  /*115b0*/  STL [R1+0x2efc], R0 ;  /* 0x002efc0001007387 */ /* 0x0001e80000100800 */
[----:B------:R-:W-:Y:S01]  /*115c0*/  STL [R1+0x2ef8], R2 ;  /* 0x002ef80201007387 */ /* 0x000fe20000100800 */
[----:B0-----:R-:W-:-:S05]  /*115d0*/  IMAD.MOV.U32 R0, RZ, RZ, R31 ;  /* 0x000000ffff007224 */ /* 0x001fca00078e001f */
[----:B------:R0:W-:Y:S04]  /*115e0*/  STL [R1+0x2ef4], R0 ;  /* 0x002ef40001007387 */ /* 0x0001e80000100800 */
[----:B------:R-:W3:Y:S01]  /*115f0*/  LDL.LU.64 R30, [R1+0x208] ;  /* 0x00020800011e7983 */ /* 0x000ee20000300a00 */
[----:B0-----:R-:W-:-:S03]  /*11600*/  IMAD.MOV.U32 R0, RZ, RZ, R3 ;  /* 0x000000ffff007224 */ /* 0x001fc600078e0003 */
[----:B----4-:R-:W-:Y:S04]  /*11610*/  STL [R1+0x2ef0], R28 ;  /* 0x002ef01c01007387 */ /* 0x010fe80000100800 */
[----:B------:R0:W-:Y:S02]  /*11620*/  STL [R1+0x2eec], R0 ;  /* 0x002eec0001007387 */ /* 0x0001e40000100800 */
[----:B0-----:R-:W-:Y:S02]  /*11630*/  IMAD.MOV.U32 R0, RZ, RZ, R29 ;  /* 0x000000ffff007224 */ /* 0x001fe400078e001d */
[----:B------:R-:W4:Y:S04]  /*11640*/  LDL.LU.64 R28, [R1+0x1c0] ;  /* 0x0001c000011c7983 */ /* 0x000f280000300a00 */
[----:B------:R0:W-:Y:S04]  /*11650*/  STL [R1+0x2ee4], R0 ;  /* 0x002ee40001007387 */ /* 0x0001e80000100800 */
[----:B------:R-:W-:Y:S04]  /*11660*/  STL [R1+0x2ee8], R6 ;  /* 0x002ee80601007387 */ /* 0x000fe80000100800 */
[----:B------:R-:W3:Y:S01]  /*11670*/  LDL.LU.64 R2, [R1+0x120] ;  /* 0x0001200001027983 */ /* 0x000ee20000300a00 */
[----:B0-----:R-:W-:-:S03]  /*11680*/  IMAD.MOV.U32 R0, RZ, RZ, R7 ;  /* 0x000000ffff007224 */ /* 0x001fc600078e0007 */
[----:B------:R-:W-:Y:S04]  /*11690*/  STL [R1+0x2ee0], R10 ;  /* 0x002ee00a01007387 */ /* 0x000fe80000100800 */
[----:B------:R0:W-:Y:S02]  /*116a0*/  STL [R1+0x2edc], R0 ;  /* 0x002edc0001007387 */ /* 0x0001e40000100800 */
[----:B0-----:R-:W-:Y:S02]  /*116b0*/  IMAD.MOV.U32 R0, RZ, RZ, R11 ;  /* 0x000000ffff007224 */ /* 0x001fe400078e000b */
[----:B------:R-:W-:Y:S04]  /*116c0*/  STL [R1+0x2ed8], R34 ;  /* 0x002ed82201007387 */ /* 0x000fe80000100800 */
[----:B------:R0:W-:Y:S04]  /*116d0*/  STL [R1+0x2ed4], R0 ;  /* 0x002ed40001007387 */ /* 0x0001e80000100800 */
[----:B------:R-:W3:Y:S01]  /*116e0*/  LDL.LU.64 R10, [R1+0x200] ;  /* 0x00020000010a7983 */ /* 0x000ee20000300a00 */
[----:B0-----:R-:W-:-:S03]  /*116f0*/  IMAD.MOV.U32 R0, RZ, RZ, R35 ;  /* 0x000000ffff007224 */ /* 0x001fc600078e0023 */
[----:B------:R-:W-:Y:S04]  /*11700*/  STL [R1+0x2ed0], R22 ;  /* 0x002ed01601007387 */ /* 0x000fe80000100800 */
[----:B------:R0:W-:Y:S04]  /*11710*/  STL [R1+0x2ecc], R0 ;  /* 0x002ecc0001007387 */ /* 0x0001e80000100800 */
[----:B------:R-:W3:Y:S01]  /*11720*/  LDL.LU.64 R6, [R1+0x1b8] ;  /* 0x0001b80001067983 */ /* 0x000ee20000300a00 */
[----:B0-----:R-:W-:-:S03]  /*11730*/  IMAD.MOV.U32 R0, RZ, RZ, R23 ;  /* 0x000000ffff007224 */ /* 0x001fc600078e0017 */
[----:B--2---:R-:W-:Y:S04]  /*11740*/  STL [R1+0x2ec8], R16 ;  /* 0x002ec81001007387 */ /* 0x004fe80000100800 */
[----:B------:R0:W-:Y:S04]  /*11750*/  STL [R1+0x2ec4], R0 ;  /* 0x002ec40001007387 */ /* 0x0001e80000100800 */
[----:B------:R-:W2:Y:S01]  /*11760*/  LDL.LU.64 R22, [R1+0x118] ;  /* 0x0001180001167983 */ /* 0x000ea20000300a00 */
[----:B0-----:R-:W-:-:S03]  /*11770*/  IMAD.MOV.U32 R0, RZ, RZ, R17 ;  /* 0x000000ffff007224 */ /* 0x001fc600078e0011 */
[----:B------:R-:W-:Y:S04]  /*11780*/  STL [R1+0x2ec0], R18 ;  /* 0x002ec01201007387 */ /* 0x000fe80000100800 */
[----:B------:R0:W-:Y:S04]  /*11790*/  STL [R1+0x2ebc], R0 ;  /* 0x002ebc0001007387 */ /* 0x0001e80000100800 */
[----:B------:R-:W2:Y:S04]  /*117a0*/  LDL.LU.64 R34, [R1+0x60] ;  /* 0x0000600001227983 */ /* 0x000ea80000300a00 */
[----:B------:R-:W2:Y:S01]  /*117b0*/  LDL.LU.64 R16, [R1+0x1f8] ;  /* 0x0001f80001107983 */ /* 0x000ea20000300a00 */
[----:B0-----:R-:W-:-:S05]  /*117c0*/  IMAD.MOV.U32 R0, RZ, RZ, R19 ;  /* 0x000000ffff007224 */ /* 0x001fca00078e0013 */
[----:B------:R0:W-:Y:S04]  /*117d0*/  STL [R1+0x2eb4], R0 ;  /* 0x002eb40001007387 */ /* 0x0001e80000100800 */
[----:B------:R1:W-:Y:S04]  /*117e0*/  STL [R1+0x2eb8], R12 ;  /* 0x002eb80c01007387 */ /* 0x0003e80000100800 */
[----:B------:R-:W2:Y:S01]  /*117f0*/  LDL.LU.64 R18, [R1+0x1b0] ;  /* 0x0001b00001127983 */ /* 0x000ea20000300a00 */
[----:B0-----:R-:W-:-:S03]  /*11800*/  IMAD.MOV.U32 R0, RZ, RZ, R13 ;  /* 0x000000ffff007224 */ /* 0x001fc600078e000d */
[----:B-1----:R-:W2:Y:S04]  /*11810*/  LDL.LU.64 R12, [R1+0x3058] ;  /* 0x00305800010c7983 */ /* 0x002ea80000300a00 */
[----:B------:R-:W-:Y:S04]  /*11820*/  STL [R1+0x2eb0], R36 ;  /* 0x002eb02401007387 */ /* 0x000fe80000100800 */
[----:B------:R0:W-:Y:S02]  /*11830*/  STL [R1+0x2eac], R0 ;  /* 0x002eac0001007387 */ /* 0x0001e40000100800 */
[----:B0-----:R-:W-:-:S02]  /*11840*/  IMAD.MOV.U32 R0, RZ, RZ, R37 ;  /* 0x000000ffff007224 */ /* 0x001fc400078e0025 */
[----:B------:R-:W4:Y:S04]  /*11850*/  LDL.LU.64 R36, [R1+0x110] ;  /* 0x0001100001247983 */ /* 0x000f280000300a00 */
[----:B------:R2:W-:Y:S02]  /*11860*/  STL [R1+0x2ea4], R0 ;  /* 0x002ea40001007387 */ /* 0x0005e40000100800 */
[----:B--2---:R-:W-:Y:S02]  /*11870*/  IMAD.MOV.U32 R0, RZ, RZ, R13 ;  /* 0x000000ffff007224 */ /* 0x004fe400078e000d */
[----:B------:R0:W-:Y:S04]  /*11880*/  STL [R1+0x2ea8], R12 ;  /* 0x002ea80c01007387 */ /* 0x0001e80000100800 */
[----:B---3--:R-:W-:Y:S04]  /*11890*/  STL [R1+0x2ea0], R30 ;  /* 0x002ea01e01007387 */ /* 0x008fe80000100800 */
[----:B------:R1:W-:Y:S04]  /*118a0*/  STL [R1+0x2e9c], R0 ;  /* 0x002e9c0001007387 */ /* 0x0003e80000100800 */
[----:B0-----:R-:W2:Y:S01]  /*118b0*/  LDL.LU.64 R12, [R1+0x1a8] ;  /* 0x0001a800010c7983 */ /* 0x001ea20000300a00 */
[----:B-1----:R-:W-:-:S03]  /*118c0*/  IMAD.MOV.U32 R0, RZ, RZ, R31 ;  /* 0x000000ffff007224 */ /* 0x002fc600078e001f */
[----:B------:R-:W3:Y:S04]  /*118d0*/  LDL.LU.64 R30, [R1+0x1a0] ;  /* 0x0001a000011e7983 */ /* 0x000ee80000300a00 */
[----:B------:R0:W-:Y:S04]  /*118e0*/  STL [R1+0x2e94], R0 ;  /* 0x002e940001007387 */ /* 0x0001e80000100800 */
[----:B----4-:R1:W-:Y:S01]  /*118f0*/  STL [R1+0x2e98], R28 ;  /* 0x002e981c01007387 */ /* 0x0103e20000100800 */
[----:B0-----:R-:W-:-:S03]  /*11900*/  IMAD.MOV.U32 R0, RZ, RZ, R29 ;  /* 0x000000ffff007224 */ /* 0x001fc600078e001d */
[----:B------:R-:W-:Y:S04]  /*11910*/  STL [R1+0x2e90], R2 ;  /* 0x002e900201007387 */ /* 0x000fe80000100800 */
[----:B------:R0:W-:Y:S04]  /*11920*/  STL [R1+0x2e8c], R0 ;  /* 0x002e8c0001007387 */ /* 0x0001e80000100800 */
[----:B-1----:R-:W4:Y:S01]  /*11930*/  LDL.LU.64 R28, [R1+0x108] ;  /* 0x00010800011c7983 */ /* 0x002f220000300a00 */
[----:B0-----:R-:W-:-:S03]  /*11940*/  IMAD.MOV.U32 R0, RZ, RZ, R3 ;  /* 0x000000ffff007224 */ /* 0x001fc600078e0003 */
[----:B------:R-:W2:Y:S04]  /*11950*/  LDL.LU.64 R2, [R1+0x3050] ;  /* 0x0030500001027983 */ /* 0x000ea80000300a00 */
[----:B--2---:R-:W-:Y:S04]  /*11960*/  STL [R1+0x2e88], R2 ;  /* 0x002e880201007387 */ /* 0x004fe80000100800 */
[----:B------:R0:W-:Y:S04]  /*11970*/  STL [R1+0x2e84], R0 ;  /* 0x002e840001007387 */ /* 0x0001e80000100800 */
[----:B------:R-:W-:Y:S01]  /*11980*/  STL [R1+0x2e80], R10 ;  /* 0x002e800a01007387 */ /* 0x000fe20000100800 */
[----:B0-----:R-:W-:-:S05]  /*11990*/  IMAD.MOV.U32 R0, RZ, RZ, R3 ;  /* 0x000000ffff007224 */ /* 0x001fca00078e0003 */
[----:B------:R0:W-:Y:S04]  /*119a0*/  STL [R1+0x2e7c], R0 ;  /* 0x002e7c0001007387 */ /* 0x0001e80000100800 */
[----:B------:R-:W2:Y:S01]  /*119b0*/  LDL.LU.64 R2, [R1+0x198] ;  /* 0x0001980001027983 */ /* 0x000ea20000300a00 */
[----:B0-----:R-:W-:-:S03]  /*119c0*/  IMAD.MOV.U32 R0, RZ, RZ, R11 ;  /* 0x000000ffff007224 */ /* 0x001fc600078e000b */
[----:B------:R-:W-:Y:S04]  /*119d0*/  STL [R1+0x2e78], R6 ;  /* 0x002e780601007387 */ /* 0x000fe80000100800 */
[----:B------:R0:W-:Y:S04]  /*119e0*/  STL [R1+0x2e74], R0 ;  /* 0x002e740001007387 */ /* 0x0001e80000100800 */
[----:B------:R-:W2:Y:S01]  /*119f0*/  LDL.LU.64 R10, [R1+0x190] ;  /* 0x00019000010a7983 */ /* 0x000ea20000300a00 */
[----:B0-----:R-:W-:-:S03]  /*11a00*/  IMAD.MOV.U32 R0, RZ, RZ, R7 ;  /* 0x000000ffff007224 */ /* 0x001fc600078e0007 */
[----:B------:R-:W2:Y:S04]  /*11a10*/  LDL.LU.64 R6, [R1+0x3048] ;  /* 0x0030480001067983 */ /* 0x000ea80000300a00 */
[----:B------:R-:W-:Y:S04]  /*11a20*/  STL [R1+0x2e70], R22 ;  /* 0x002e701601007387 */ /* 0x000fe80000100800 */
[----:B------:R0:W-:Y:S02]  /*11a30*/  STL [R1+0x2e6c], R0 ;  /* 0x002e6c0001007387 */ /* 0x0001e40000100800 */
[----:B0-----:R-:W-:-:S02]  /*11a40*/  IMAD.MOV.U32 R0, RZ, RZ, R23 ;  /* 0x000000ffff007224 */ /* 0x001fc400078e0017 */
[----:B------:R-:W2:Y:S04]  /*11a50*/  LDL.LU.64 R22, [R1+0x100] ;  /* 0x0001000001167983 */ /* 0x000ea80000300a00 */
[----:B------:R0:W-:Y:S04]  /*11a60*/  STL [R1+0x2e64], R0 ;  /* 0x002e640001007387 */ /* 0x0001e80000100800 */
[----:B------:R1:W-:Y:S01]  /*11a70*/  STL [R1+0x2e68], R34 ;  /* 0x002e682201007387 */ /* 0x0003e20000100800 */
[----:B0-----:R-:W-:-:S03]  /*11a80*/  IMAD.MOV.U32 R0, RZ, RZ, R35 ;  /* 0x000000ffff007224 */ /* 0x001fc600078e0023 */
[----:B-1----:R-:W2:Y:S04]  /*11a90*/  LDL.LU.64 R34, [R1+0x3040] ;  /* 0x0030400001227983 */ /* 0x002ea80000300a00 */
[----:B------:R-:W-:Y:S04]  /*11aa0*/  STL [R1+0x2e60], R16 ;  /* 0x002e601001007387 */ /* 0x000fe80000100800 */
[----:B------:R0:W-:Y:S04]  /*11ab0*/  STL [R1+0x2e5c], R0 ;  /* 0x002e5c0001007387 */ /* 0x0001e80000100800 */
[----:B------:R-:W-:Y:S01]  /*11ac0*/  STL [R1+0x2e58], R18 ;  /* 0x002e581201007387 */ /* 0x000fe20000100800 */
[----:B0-----:R-:W-:-:S05]  /*11ad0*/  IMAD.MOV.U32 R0, RZ, RZ, R17 ;  /* 0x000000ffff007224 */ /* 0x001fca00078e0011 */
[----:B------:R0:W-:Y:S04]  /*11ae0*/  STL [R1+0x2e54], R0 ;  /* 0x002e540001007387 */ /* 0x0001e80000100800 */
[----:B------:R-:W3:Y:S01]  /*11af0*/  LDL.LU.64 R16, [R1+0x188] ;  /* 0x0001880001107983 */ /* 0x000ee20000300a00 */
[----:B0-----:R-:W-:-:S03]  /*11b00*/  IMAD.MOV.U32 R0, RZ, RZ, R19 ;  /* 0x000000ffff007224 */ /* 0x001fc600078e0013 */
[----:B------:R-:W4:Y:S04]  /*11b10*/  LDL.LU.64 R18, [R1+0x180] ;  /* 0x0001800001127983 */ /* 0x000f280000300a00 */
[----:B------:R0:W-:Y:S04]  /*11b20*/  STL [R1+0x2e4c], R0 ;  /* 0x002e4c0001007387 */ /* 0x0001e80000100800 */
[----:B------:R1:W-:Y:S01]  /*11b30*/  STL [R1+0x2e50], R36 ;  /* 0x002e502401007387 */ /* 0x0003e20000100800 */
[----:B0-----:R-:W-:-:S03]  /*11b40*/  IMAD.MOV.U32 R0, RZ, RZ, R37 ;  /* 0x000000ffff007224 */ /* 0x001fc600078e0025 */
[----:B-1----:R-:W4:Y:S04]  /*11b50*/  LDL.LU.64 R36, [R1+0x3038] ;  /* 0x0030380001247983 */ /* 0x002f280000300a00 */
[----:B--2---:R-:W-:Y:S04]  /*11b60*/  STL [R1+0x2e48], R34 ;  /* 0x002e482201007387 */ /* 0x004fe80000100800 */
[----:B------:R0:W-:Y:S02]  /*11b70*/  STL [R1+0x2e44], R0 ;  /* 0x002e440001007387 */ /* 0x0001e40000100800 */
[----:B0-----:R-:W-:-:S02]  /*11b80*/  IMAD.MOV.U32 R0, RZ, RZ, R35 ;  /* 0x000000ffff007224 */ /* 0x001fc400078e0023 */
[----:B------:R-:W2:Y:S04]  /*11b90*/  LDL.LU.64 R34, [R1+0x3030] ;  /* 0x0030300001227983 */ /* 0x000ea80000300a00 */
[----:B------:R-:W-:Y:S04]  /*11ba0*/  STL [R1+0x2e40], R12 ;  /* 0x002e400c01007387 */ /* 0x000fe80000100800 */
[----:B------:R0:W-:Y:S04]  /*11bb0*/  STL [R1+0x2e3c], R0 ;  /* 0x002e3c0001007387 */ /* 0x0001e80000100800 */
[----:B---3--:R-:W-:Y:S01]  /*11bc0*/  STL [R1+0x2e38], R30 ;  /* 0x002e381e01007387 */ /* 0x008fe20000100800 */
[----:B0-----:R-:W-:-:S05]  /*11bd0*/  IMAD.MOV.U32 R0, RZ, RZ, R13 ;  /* 0x000000ffff007224 */ /* 0x001fca00078e000d */
[----:B------:R0:W-:Y:S04]  /*11be0*/  STL [R1+0x2e34], R0 ;  /* 0x002e340001007387 */ /* 0x0001e80000100800 */
[----:B------:R-:W3:Y:S01]  /*11bf0*/  LDL.LU.64 R12, [R1+0x178] ;  /* 0x00017800010c7983 */ /* 0x000ee20000300a00 */
[----:B0-----:R-:W-:-:S03]  /*11c00*/  IMAD.MOV.U32 R0, RZ, RZ, R31 ;  /* 0x000000ffff007224 */ /* 0x001fc600078e001f */
[----:B------:R-:W2:Y:S04]  /*11c10*/  LDL.LU.64 R30, [R1+0x170] ;  /* 0x00017000011e7983 */ /* 0x000ea80000300a00 */
[----:B------:R0:W-:Y:S04]  /*11c20*/  STL [R1+0x2e2c], R0 ;  /* 0x002e2c0001007387 */ /* 0x0001e80000100800 */
[----:B----4-:R1:W-:Y:S01]  /*11c30*/  STL [R1+0x2e30], R28 ;  /* 0x002e301c01007387 */ /* 0x0103e20000100800 */
[----:B0-----:R-:W-:-:S03]  /*11c40*/  IMAD.MOV.U32 R0, RZ, RZ, R29 ;  /* 0x000000ffff007224 */ /* 0x001fc600078e001d */
[----:B-1----:R-:W4:Y:S04]  /*11c50*/  LDL.LU.64 R28, [R1+0xf0] ;  /* 0x0000f000011c7983 */ /* 0x002f280000300a00 */
[----:B------:R0:W-:Y:S04]  /*11c60*/  STL [R1+0x2e24], R0 ;  /* 0x002e240001007387 */ /* 0x0001e80000100800 */
[----:B------:R1:W-:Y:S01]  /*11c70*/  STL [R1+0x2e28], R6 ;  /* 0x002e280601007387 */ /* 0x0003e20000100800 */
[----:B0-----:R-:W-:-:S03]  /*11c80*/  IMAD.MOV.U32 R0, RZ, RZ, R7 ;  /* 0x000000ffff007224 */ /* 0x001fc600078e0007 */
[----:B------:R-:W-:Y:S04]  /*11c90*/  STL [R1+0x2e20], R2 ;  /* 0x002e200201007387 */ /* 0x000fe80000100800 */
[----:B------:R0:W-:Y:S04]  /*11ca0*/  STL [R1+0x2e1c], R0 ;  /* 0x002e1c0001007387 */ /* 0x0001e80000100800 */
[----:B-1----:R-:W2:Y:S01]  /*11cb0*/  LDL.LU.64 R6, [R1+0x168] ;  /* 0x0001680001067983 */ /* 0x002ea20000300a00 */
[----:B0-----:R-:W-:-:S03]  /*11cc0*/  IMAD.MOV.U32 R0, RZ, RZ, R3 ;  /* 0x000000ffff007224 */ /* 0x001fc600078e0003 */
[----:B------:R-:W-:Y:S04]  /*11cd0*/  STL [R1+0x2e18], R10 ;  /* 0x002e180a01007387 */ /* 0x000fe80000100800 */
[----:B------:R0:W-:Y:S04]  /*11ce0*/  STL [R1+0x2e14], R0 ;  /* 0x002e140001007387 */ /* 0x0001e80000100800 */
[----:B------:R-:W2:Y:S01]  /*11cf0*/  LDL.LU.64 R2, [R1+0x160] ;  /* 0x0001600001027983 */ /* 0x000ea20000300a00 */
[----:B0-----:R-:W-:-:S03]  /*11d00*/  IMAD.MOV.U32 R0, RZ, RZ, R11 ;  /* 0x000000ffff007224 */ /* 0x001fc600078e000b */
[----:B------:R-:W2:Y:S04]  /*11d10*/  LDL.LU.64 R10, [R1+0xe8] ;  /* 0x0000e800010a7983 */ /* 0x000ea80000300a00 */
[----:B------:R0:W-:Y:S04]  /*11d20*/  STL [R1+0x2e0c], R0 ;  /* 0x002e0c0001007387 */ /* 0x0001e80000100800 */
[----:B------:R1:W-:Y:S01]  /*11d30*/  STL [R1+0x2e10], R22 ;  /* 0x002e101601007387 */ /* 0x0003e20000100800 */
[----:B0-----:R-:W-:-:S03]  /*11d40*/  IMAD.MOV.U32 R0, RZ, RZ, R23 ;  /* 0x000000ffff007224 */ /* 0x001fc600078e0017 */
[----:B------:R-:W-:Y:S04]  /*11d50*/  STL [R1+0x2e08], R24 ;  /* 0x002e081801007387 */ /* 0x000fe80000100800 */
[----:B------:R0:W-:Y:S04]  /*11d60*/  STL [R1+0x2e04], R0 ;  /* 0x002e040001007387 */ /* 0x0001e80000100800 */
[----:B-1----:R-:W2:Y:S01]  /*11d70*/  LDL.LU.64 R22, [R1+0x158] ;  /* 0x0001580001167983 */ /* 0x002ea20000300a00 */
[----:B0-----:R-:W-:-:S03]  /*11d80*/  IMAD.MOV.U32 R0, RZ, RZ, R25 ;  /* 0x000000ffff007224 */ /* 0x001fc600078e0019 */
[----:B------:R-:W2:Y:S04]  /*11d90*/  LDL.LU.64 R24, [R1+0xe0] ;  /* 0x0000e00001187983 */ /* 0x000ea80000300a00 */
[----:B------:R0:W-:Y:S04]  /*11da0*/  STL [R1+0x2dfc], R0 ;  /* 0x002dfc0001007387 */ /* 0x0001e80000100800 */
[----:B------:R1:W-:Y:S01]  /*11db0*/  STL [R1+0x2e00], R16 ;  /* 0x002e001001007387 */ /* 0x0003e20000100800 */
[----:B0-----:R-:W-:-:S03]  /*11dc0*/  IMAD.MOV.U32 R0, RZ, RZ, R17 ;  /* 0x000000ffff007224 */ /* 0x001fc600078e0011 */
[----:B-1----:R-:W2:Y:S04]  /*11dd0*/  LDL.LU.64 R16, [R1+0x3028] ;  /* 0x0030280001107983 */ /* 0x002ea80000300a00 */
[----:B------:R-:W-:Y:S04]  /*11de0*/  STL [R1+0x2df8], R18 ;  /* 0x002df81201007387 */ /* 0x000fe80000100800 */
[----:B------:R0:W-:Y:S02]  /*11df0*/  STL [R1+0x2df4], R0 ;  /* 0x002df40001007387 */ /* 0x0001e40000100800 */
[----:B0-----:R-:W-:-:S02]  /*11e00*/  IMAD.MOV.U32 R0, RZ, RZ, R19 ;  /* 0x000000ffff007224 */ /* 0x001fc400078e0013 */
[----:B--2---:R-:W-:Y:S04]  /*11e10*/  STL [R1+0x2df0], R16 ;  /* 0x002df01001007387 */ /* 0x004fe80000100800 */
[----:B------:R0:W-:Y:S04]  /*11e20*/  STL [R1+0x2dec], R0 ;  /* 0x002dec0001007387 */ /* 0x0001e80000100800 */
[----:B------:R-:W2:Y:S01]  /*11e30*/  LDL.LU.64 R18, [R1+0xd0] ;  /* 0x0000d00001127983 */ /* 0x000ea20000300a00 */
[----:B0-----:R-:W-:-:S03]  /*11e40*/  IMAD.MOV.U32 R0, RZ, RZ, R17 ;  /* 0x000000ffff007224 */ /* 0x001fc600078e0011 */
[----:B------:R-:W2:Y:S04]  /*11e50*/  LDL.LU.64 R16, [R1+0xc8] ;  /* 0x0000c80001107983 */ /* 0x000ea80000300a00 */
[----:B------:R0:W-:Y:S04]  /*11e60*/  STL [R1+0x2de4], R0 ;  /* 0x002de40001007387 */ /* 0x0001e80000100800 */
[----:B------:R1:W-:Y:S01]  /*11e70*/  STL [R1+0x2de8], R32 ;  /* 0x002de82001007387 */ /* 0x0003e20000100800 */
[----:B0-----:R-:W-:-:S03]  /*11e80*/  IMAD.MOV.U32 R0, RZ, RZ, R33 ;  /* 0x000000ffff007224 */ /* 0x001fc600078e0021 */
[----:B-1----:R-:W2:Y:S04]  /*11e90*/  LDL.LU.64 R32, [R1+0x3020] ;  /* 0x0030200001207983 */ /* 0x002ea80000300a00 */
[----:B---3--:R-:W-:Y:S04]  /*11ea0*/  STL [R1+0x2de0], R12 ;  /* 0x002de00c01007387 */ /* 0x008fe80000100800 */
[----:B------:R0:W-:Y:S04]  /*11eb0*/  STL [R1+0x2ddc], R0 ;  /* 0x002ddc0001007387 */ /* 0x0001e80000100800 */
[----:B------:R-:W-:Y:S01]  /*11ec0*/  STL [R1+0x2dd8], R30 ;  /* 0x002dd81e01007387 */ /* 0x000fe20000100800 */
[----:B0-----:R-:W-:-:S05]  /*11ed0*/  IMAD.MOV.U32 R0, RZ, RZ, R13 ;  /* 0x000000ffff007224 */ /* 0x001fca00078e000d */
[----:B------:R0:W-:Y:S04]  /*11ee0*/  STL [R1+0x2dd4], R0 ;  /* 0x002dd40001007387 */ /* 0x0001e80000100800 */
[----:B------:R-:W3:Y:S01]  /*11ef0*/  LDL.LU.64 R12, [R1+0xb8] ;  /* 0x0000b800010c7983 */ /* 0x000ee20000300a00 */
[----:B0-----:R-:W-:-:S03]  /*11f00*/  IMAD.MOV.U32 R0, RZ, RZ, R31 ;  /* 0x000000ffff007224 */ /* 0x001fc600078e001f */
[----:B------:R-:W2:Y:S04]  /*11f10*/  LDL.LU.64 R30, [R1+0x3018] ;  /* 0x00301800011e7983 */ /* 0x000ea80000300a00 */
[----:B----4-:R-:W-:Y:S04]  /*11f20*/  STL [R1+0x2dd0], R28 ;  /* 0x002dd01c01007387 */ /* 0x010fe80000100800 */
[----:B------:R0:W-:Y:S02]  /*11f30*/  STL [R1+0x2dcc], R0 ;  /* 0x002dcc0001007387 */ /* 0x0001e40000100800 */
[----:B0-----:R-:W-:-:S02]  /*11f40*/  IMAD.MOV.U32 R0, RZ, RZ, R29 ;  /* 0x000000ffff007224 */ /* 0x001fc400078e001d */
[----:B------:R-:W4:Y:S04]  /*11f50*/  LDL.LU.64 R28, [R1+0x3010] ;  /* 0x00301000011c7983 */ /* 0x000f280000300a00 */
[----:B------:R-:W-:Y:S04]  /*11f60*/  STL [R1+0x2dc8], R26 ;  /* 0x002dc81a01007387 */ /* 0x000fe80000100800 */
[----:B------:R0:W-:Y:S02]  /*11f70*/  STL [R1+0x2dc4], R0 ;  /* 0x002dc40001007387 */ /* 0x0001e40000100800 */
[----:B0-----:R-:W-:-:S02]  /*11f80*/  IMAD.MOV.U32 R0, RZ, RZ, R27 ;  /* 0x000000ffff007224 */ /* 0x001fc400078e001b */
        /* <DEDUP_REMOVED lines=24> */
[----:B------:R-:W3:Y:S04]  /*12110*/  LDL.LU.64 R24, [R1+0x2fe0] ;  /* 0x002fe00001187983 */ /* 0x000ee80000300a00 */
[----:B--2---:R-:W-:Y:S04]  /*12120*/  STL [R1+0x2d90], R22 ;  /* 0x002d901601007387 */ /* 0x004fe80000100800 */
        /* <DEDUP_REMOVED lines=23> */
[----:B---3--:R-:W-:Y:S04]  /*122a0*/  STL [R1+0x2d60], R12 ;  /* 0x002d600c01007387 */ /* 0x008fe80000100800 */
[----:B------:R0:W-:Y:S02]  /*122b0*/  STL [R1+0x2d5c], R0 ;  /* 0x002d5c0001007387 */ /* 0x0001e40000100800 */
[----:B0-----:R-:W-:-:S02]  /*122c0*/  IMAD.MOV.U32 R0, RZ, RZ, R13 ;  /* 0x000000ffff007224 */ /* 0x001fc400078e000d */
[----:B------:R-:W3:Y:S04]  /*122d0*/  LDL.LU.64 R12, [R1+0x2fa8] ;  /* 0x002fa800010c7983 */ /* 0x000ee80000300a00 */
[----:B---3--:R-:W-:Y:S04]  /*122e0*/  STL [R1+0x2d58], R12 ;  /* 0x002d580c01007387 */ /* 0x008fe80000100800 */
[----:B------:R0:W-:Y:S02]  /*122f0*/  STL [R1+0x2d54], R0 ;  /* 0x002d540001007387 */ /* 0x0001e40000100800 */
[----:B0-----:R-:W-:-:S02]  /*12300*/  IMAD.MOV.U32 R0, RZ, RZ, R13 ;  /* 0x000000ffff007224 */ /* 0x001fc400078e000d */
[----:B------:R-:W3:Y:S04]  /*12310*/  LDL.LU.64 R12, [R1+0x2fa0] ;  /* 0x002fa000010c7983 */ /* 0x000ee80000300a00 */
[----:B------:R-:W-:Y:S04]  /*12320*/  STL [R1+0x2d50], R10 ;  /* 0x002d500a01007387 */ /* 0x000fe80000100800 */
        /* <DEDUP_REMOVED lines=23> */
[----:B--2---:R-:W-:Y:S04]  /*124a0*/  STL [R1+0x2d20], R60 ;  /* 0x002d203c01007387 */ /* 0x004fe80000100800 */
[----:B------:R-:W-:Y:S04]  /*124b0*/  STL [R1+0x2d1c], R0 ;  /* 0x002d1c0001007387 */ /* 0x000fe80000100800 */
[----:B------:R-:W-:Y:S04]  /*124c0*/  STL [R1+0x2d14], R61 ;  /* 0x002d143d01007387 */ /* 0x000fe80000100800 */
[----:B------:R-:W-:Y:S04]  /*124d0*/  STL [R1+0x2d18], R58 ;  /* 0x002d183a01007387 */ /* 0x000fe80000100800 */
[----:B------:R-:W-:Y:S04]  /*124e0*/  STL [R1+0x2d0c], R59 ;  /* 0x002d0c3b01007387 */ /* 0x000fe80000100800 */
[----:B------:R-:W-:Y:S04]  /*124f0*/  STL [R1+0x2d10], R26 ;  /* 0x002d101a01007387 */ /* 0x000fe80000100800 */
[----:B------:R-:W-:Y:S04]  /*12500*/  STL [R1+0x2d04], R27 ;  /* 0x002d041b01007387 */ /* 0x000fe80000100800 */
[----:B------:R-:W-:Y:S04]  /*12510*/  STL [R1+0x2d08], R38 ;  /* 0x002d082601007387 */ /* 0x000fe80000100800 */
[----:B------:R0:W-:Y:S04]  /*12520*/  STL [R1+0x2cfc], R39 ;  /* 0x002cfc2701007387 */ /* 0x0001e80000100800 */
[----:B------:R-:W-:Y:S04]  /*12530*/  STL [R1+0x2d00], R2 ;  /* 0x002d000201007387 */ /* 0x000fe80000100800 */
[----:B------:R1:W-:Y:S04]  /*12540*/  STL [R1+0x2cf4], R3 ;  /* 0x002cf40301007387 */ /* 0x0003e80000100800 */
[----:B------:R-:W-:Y:S04]  /*12550*/  STL [R1+0x2cf8], R16 ;  /* 0x002cf81001007387 */ /* 0x000fe80000100800 */
[----:B------:R-:W-:Y:S04]  /*12560*/  STL [R1+0x2cec], R17 ;  /* 0x002cec1101007387 */ /* 0x000fe80000100800 */
[----:B----4-:R-:W-:Y:S04]  /*12570*/  STL [R1+0x2cf0], R28 ;  /* 0x002cf01c01007387 */ /* 0x010fe80000100800 */
[----:B------:R-:W-:Y:S04]  /*12580*/  STL [R1+0x2ce4], R29 ;  /* 0x002ce41d01007387 */ /* 0x000fe80000100800 */
[----:B------:R-:W-:Y:S04]  /*12590*/  STL [R1+0x2ce8], R40 ;  /* 0x002ce82801007387 */ /* 0x000fe80000100800 */
[----:B0-----:R-:W2:Y:S04]  /*125a0*/  LDL.64 R38, [R1+0xb50] ;  /* 0x000b500001267983 */ /* 0x001ea80000100a00 */
[----:B------:R-:W-:Y:S04]  /*125b0*/  STL [R1+0x2cdc], R41 ;  /* 0x002cdc2901007387 */ /* 0x000fe80000100800 */
[----:B------:R-:W-:Y:S04]  /*125c0*/  STL [R1+0x2ce0], R4 ;  /* 0x002ce00401007387 */ /* 0x000fe80000100800 */
[----:B------:R-:W-:Y:S04]  /*125d0*/  STL [R1+0x2cd4], R5 ;  /* 0x002cd40501007387 */ /* 0x000fe80000100800 */
[----:B------:R-:W-:Y:S04]  /*125e0*/  STL [R1+0x2cd8], R18 ;  /* 0x002cd81201007387 */ /* 0x000fe80000100800 */
[----:B------:R0:W-:Y:S04]  /*125f0*/  STL [R1+0x2ccc], R19 ;  /* 0x002ccc1301007387 */ /* 0x0001e80000100800 */
[----:B------:R-:W-:Y:S04]  /*12600*/  STL [R1+0x2cd0], R30 ;  /* 0x002cd01e01007387 */ /* 0x000fe80000100800 */
[----:B------:R-:W-:Y:S04]  /*12610*/  STL [R1+0x2cc4], R31 ;  /* 0x002cc41f01007387 */ /* 0x000fe80000100800 */
[----:B------:R-:W-:Y:S04]  /*12620*/  STL [R1+0x2cc8], R42 ;  /* 0x002cc82a01007387 */ /* 0x000fe80000100800 */
[----:B------:R-:W-:Y:S04]  /*12630*/  STL [R1+0x2cbc], R43 ;  /* 0x002cbc2b01007387 */ /* 0x000fe80000100800 */
[----:B---3--:R-:W-:Y:S04]  /*12640*/  STL [R1+0x2cc0], R6 ;  /* 0x002cc00601007387 */ /* 0x008fe80000100800 */
[----:B------:R3:W-:Y:S04]  /*12650*/  STL [R1+0x2cb4], R7 ;  /* 0x002cb40701007387 */ /* 0x0007e80000100800 */
[----:B------:R-:W4:Y:S04]  /*12660*/  LDL.64 R26, [R1+0xb58] ;  /* 0x000b5800011a7983 */ /* 0x000f280000100a00 */
[----:B------:R-:W2:Y:S04]  /*12670*/  LDL.64 R58, [R1+0xb60] ;  /* 0x000b6000013a7983 */ /* 0x000ea80000100a00 */
[----:B------:R-:W2:Y:S04]  /*12680*/  LDL.64 R60, [R1+0xb68] ;  /* 0x000b6800013c7983 */ /* 0x000ea80000100a00 */
[----:B------:R-:W-:Y:S04]  /*12690*/  STL [R1+0x2cb8], R20 ;  /* 0x002cb81401007387 */ /* 0x000fe80000100800 */
[----:B------:R-:W-:Y:S04]  /*126a0*/  STL [R1+0x2cac], R21 ;  /* 0x002cac1501007387 */ /* 0x000fe80000100800 */
[----:B------:R-:W-:Y:S04]  /*126b0*/  STL [R1+0x2cb0], R32 ;  /* 0x002cb02001007387 */ /* 0x000fe80000100800 */
[----:B------:R-:W-:Y:S04]  /*126c0*/  STL [R1+0x2ca4], R33 ;  /* 0x002ca42101007387 */ /* 0x000fe80000100800 */
[----:B------:R-:W-:Y:S04]  /*126d0*/  STL [R1+0x2ca8], R44 ;  /* 0x002ca82c01007387 */ /* 0x000fe80000100800 */
[----:B-1----:R-:W2:Y:S04]  /*126e0*/  LDL.LU.64 R2, [R1+0x420] ;  /* 0x0004200001027983 */ /* 0x002ea80000300a00 */
[----:B------:R-:W-:Y:S04]  /*126f0*/  STL [R1+0x2c9c], R45 ;  /* 0x002c9c2d01007387 */ /* 0x000fe80000100800 */
[----:B0-----:R-:W4:Y:S04]  /*12700*/  LDL.LU.64 R18, [R1+0x428] ;  /* 0x0004280001127983 */ /* 0x001f280000300a00 */
[----:B------:R-:W-:Y:S04]  /*12710*/  STL [R1+0x2ca0], R8 ;  /* 0x002ca00801007387 */ /* 0x000fe80000100800 */
[----:B------:R-:W-:Y:S04]  /*12720*/  STL [R1+0x2c94], R9 ;  /* 0x002c940901007387 */ /* 0x000fe80000100800 */
[----:B------:R-:W-:Y:S04]  /*12730*/  STL [R1+0x2c98], R22 ;  /* 0x002c981601007387 */ /* 0x000fe80000100800 */
[----:B------:R-:W-:Y:S04]  /*12740*/  STL [R1+0x2c8c], R23 ;  /* 0x002c8c1701007387 */ /* 0x000fe80000100800 */
[----:B------:R-:W-:Y:S04]  /*12750*/  STL [R1+0x2c90], R34 ;  /* 0x002c902201007387 */ /* 0x000fe80000100800 */
[----:B---3--:R-:W3:Y:S04]  /*12760*/  LDL.LU.64 R6, [R1+0x430] ;  /* 0x0004300001067983 */ /* 0x008ee80000300a00 */
[----:B------:R-:W-:Y:S04]  /*12770*/  STL [R1+0x2c84], R35 ;  /* 0x002c842301007387 */ /* 0x000fe80000100800 */
[----:B------:R-:W-:Y:S04]  /*12780*/  STL [R1+0x2c88], R46 ;  /* 0x002c882e01007387 */ /* 0x000fe80000100800 */
[----:B------:R-:W3:Y:S04]  /*12790*/  LDL.LU.64 R4, [R1+0x438] ;  /* 0x0004380001047983 */ /* 0x000ee80000300a00 */
[----:B------:R-:W-:Y:S04]  /*127a0*/  STL [R1+0x2c7c], R47 ;  /* 0x002c7c2f01007387 */ /* 0x000fe80000100800 */
[----:B------:R-:W3:Y:S04]  /*127b0*/  LDL.LU.64 R40, [R1+0x440] ;  /* 0x0004400001287983 */ /* 0x000ee80000300a00 */
[----:B------:R-:W-:Y:S04]  /*127c0*/  STL [R1+0x2c80], R10 ;  /* 0x002c800a01007387 */ /* 0x000fe80000100800 */
[----:B------:R-:W-:Y:S04]  /*127d0*/  STL [R1+0x2c74], R11 ;  /* 0x002c740b01007387 */ /* 0x000fe80000100800 */
[----:B------:R-:W-:Y:S04]  /*127e0*/  STL [R1+0x2c78], R24 ;  /* 0x002c781801007387 */ /* 0x000fe80000100800 */
[----:B------:R-:W-:Y:S04]  /*127f0*/  STL [R1+0x2c6c], R25 ;  /* 0x002c6c1901007387 */ /* 0x000fe80000100800 */
[----:B------:R-:W-:Y:S04]  /*12800*/  STL [R1+0x2c70], R36 ;  /* 0x002c702401007387 */ /* 0x000fe80000100800 */
[----:B------:R-:W-:Y:S04]  /*12810*/  STL [R1+0x2c64], R37 ;  /* 0x002c642501007387 */ /* 0x000fe80000100800 */
[----:B------:R-:W3:Y:S04]  /*12820*/  LDL.LU.64 R42, [R1+0x448] ;  /* 0x00044800012a7983 */ /* 0x000ee80000300a00 */
[----:B------:R-:W-:Y:S04]  /*12830*/  STL [R1+0x2c68], R48 ;  /* 0x002c683001007387 */ /* 0x000fe80000100800 */
[----:B------:R-:W3:Y:S04]  /*12840*/  LDL.LU.64 R28, [R1+0x450] ;  /* 0x00045000011c7983 */ /* 0x000ee80000300a00 */
[----:B------:R-:W-:Y:S04]  /*12850*/  STL [R1+0x2c5c], R49 ;  /* 0x002c5c3101007387 */ /* 0x000fe80000100800 */
[----:B------:R0:W-:Y:S04]  /*12860*/  STL [R1+0x2c60], R12 ;  /* 0x002c600c01007387 */ /* 0x0001e80000100800 */
[----:B------:R-:W3:Y:S04]  /*12870*/  LDL.LU.64 R16, [R1+0x458] ;  /* 0x0004580001107983 */ /* 0x000ee80000300a00 */
[----:B------:R1:W-:Y:S01]  /*12880*/  STL [R1+0x2c44], R13 ;  /* 0x002c440d01007387 */ /* 0x0003e20000100800 */
[----:B0-----:R-:W0:Y:S08]  /*12890*/  LDC R12, c[0x0][0x3a8] ;  /* 0x0000ea00ff0c7b82 */ /* 0x001e300000000800 */
[----:B-1----:R-:W1:Y:S01]  /*128a0*/  LDC R13, c[0x0][0x3a8] ;  /* 0x0000ea00ff0d7b82 */ /* 0x002e620000000800 */
[----:B--2---:R-:W-:Y:S01]  /*128b0*/  IMAD.MOV.U32 R0, RZ, RZ, R3 ;  /* 0x000000ffff007224 */ /* 0x004fe200078e0003 */
[----:B------:R2:W-:Y:S04]  /*128c0*/  STL [R1+0x2c4c], R2 ;  /* 0x002c4c0201007387 */ /* 0x0005e80000100800 */
[----:B----4-:R-:W-:Y:S04]  /*128d0*/  STL [R1+0x2c54], R18 ;  /* 0x002c541201007387 */ /* 0x010fe80000100800 */
[----:B------:R4:W-:Y:S04]  /*128e0*/  STL [R1+0x2c48], R0 ;  /* 0x002c480001007387 */ /* 0x0009e80000100800 */
[----:B--2---:R-:W2:Y:S01]  /*128f0*/  LDL.LU.64 R2, [R1+0x460] ;  /* 0x0004600001027983 */ /* 0x004ea20000300a00 */
[----:B----4-:R-:W-:-:S03]  /*12900*/  IMAD.MOV.U32 R0, RZ, RZ, R19 ;  /* 0x000000ffff007224 */ /* 0x010fc600078e0013 */
[----:B------:R-:W-:Y:S04]  /*12910*/  STL [R1+0x2c58], R50 ;  /* 0x002c583201007387 */ /* 0x000fe80000100800 */
[----:B------:R3:W-:Y:S04]  /*12920*/  STL [R1+0x2c50], R0 ;  /* 0x002c500001007387 */ /* 0x0007e80000100800 */
[----:B------:R-:W4:Y:S04]  /*12930*/  LDL.LU.64 R30, [R1+0x468] ;  /* 0x00046800011e7983 */ /* 0x000f280000300a00 */
[----:B------:R-:W-:Y:S01]  /*12940*/  STL [R1+0x2c24], R51 ;  /* 0x002c243301007387 */ /* 0x000fe20000100800 */
[----:B---3--:R-:W-:-:S03]  /*12950*/  IMAD.MOV.U32 R0, RZ, RZ, R7 ;  /* 0x000000ffff007224 */ /* 0x008fc600078e0007 */
[----:B------:R-:W-:Y:S04]  /*12960*/  STL [R1+0x2c2c], R6 ;  /* 0x002c2c0601007387 */ /* 0x000fe80000100800 */
[----:B------:R-:W3:Y:S04]  /*12970*/  LDL.LU.64 R18, [R1+0x470] ;  /* 0x0004700001127983 */ /* 0x000ee80000300a00 */
[----:B------:R0:W-:Y:S04]  /*12980*/  STL [R1+0x2c28], R0 ;  /* 0x002c280001007387 */ /* 0x0001e80000100800 */
[----:B------:R-:W-:Y:S01]  /*12990*/  STL [R1+0x2c34], R4 ;  /* 0x002c340401007387 */ /* 0x000fe20000100800 */
[----:B0-----:R-:W-:-:S03]  /*129a0*/  IMAD.MOV.U32 R0, RZ, RZ, R5 ;  /* 0x000000ffff007224 */ /* 0x001fc600078e0005 */
[----:B------:R-:W-:Y:S04]  /*129b0*/  STL [R1+0x2c3c], R40 ;  /* 0x002c3c2801007387 */ /* 0x000fe80000100800 */
[----:B------:R0:W-:Y:S04]  /*129c0*/  STL [R1+0x2c30], R0 ;  /* 0x002c300001007387 */ /* 0x0001e80000100800 */
[----:B------:R-:W3:Y:S01]  /*129d0*/  LDL.LU.64 R6, [R1+0x478] ;  /* 0x0004780001067983 */ /* 0x000ee20000300a00 */
[----:B0-----:R-:W-:-:S05]  /*129e0*/  IMAD.MOV.U32 R0, RZ, RZ, R41 ;  /* 0x000000ffff007224 */ /* 0x001fca00078e0029 */
[----:B------:R0:W-:Y:S04]  /*129f0*/  STL [R1+0x2c38], R0 ;  /* 0x002c380001007387 */ /* 0x0001e80000100800 */
[----:B------:R-:W-:Y:S04]  /*12a00*/  STL [R1+0x2c40], R52 ;  /* 0x002c403401007387 */ /* 0x000fe80000100800 */
[----:B------:R-:W3:Y:S01]  /*12a10*/  LDL.LU.64 R4, [R1+0x480] ;  /* 0x0004800001047983 */ /* 0x000ee20000300a00 */
[----:B0-----:R-:W-:-:S03]  /*12a20*/  IMAD.MOV.U32 R0, RZ, RZ, R43 ;  /* 0x000000ffff007224 */ /* 0x001fc600078e002b */
[----:B------:R-:W3:Y:S04]  /*12a30*/  LDL.LU.64 R40, [R1+0x488] ;  /* 0x0004880001287983 */ /* 0x000ee80000300a00 */
[----:B------:R-:W-:Y:S04]  /*12a40*/  STL [R1+0x2c04], R53 ;  /* 0x002c043501007387 */ /* 0x000fe80000100800 */
[----:B------:R0:W-:Y:S04]  /*12a50*/  STL [R1+0x2c0c], R42 ;  /* 0x002c0c2a01007387 */ /* 0x0001e80000100800 */
[----:B------:R1:W-:Y:S04]  /*12a60*/  STL [R1+0x2c08], R0 ;  /* 0x002c080001007387 */ /* 0x0003e80000100800 */
[----:B------:R-:W-:Y:S04]  /*12a70*/  STL [R1+0x2c14], R28 ;  /* 0x002c141c01007387 */ /* 0x000fe80000100800 */
[----:B0-----:R-:W3:Y:S01]  /*12a80*/  LDL.LU.64 R42, [R1+0x410] ;  /* 0x00041000012a7983 */ /* 0x001ee20000300a00 */
[----:B-1----:R-:W-:-:S05]  /*12a90*/  IMAD.MOV.U32 R0, RZ, RZ, R29 ;  /* 0x000000ffff007224 */ /* 0x002fca00078e001d */
[----:B------:R0:W-:Y:S04]  /*12aa0*/  STL [R1+0x2c10], R0 ;  /* 0x002c100001007387 */ /* 0x0001e80000100800 */
[----:B------:R-:W-:Y:S01]  /*12ab0*/  STL [R1+0x2c1c], R16 ;  /* 0x002c1c1001007387 */ /* 0x000fe20000100800 */
[----:B0-----:R-:W-:-:S03]  /*12ac0*/  IMAD.MOV.U32 R0, RZ, RZ, R17 ;  /* 0x000000ffff007224 */ /* 0x001fc600078e0011 */
[----:B------:R-:W-:Y:S04]  /*12ad0*/  STL [R1+0x2c20], R54 ;  /* 0x002c203601007387 */ /* 0x000fe80000100800 */
[----:B------:R0:W-:Y:S04]  /*12ae0*/  STL [R1+0x2c18], R0 ;  /* 0x002c180001007387 */ /* 0x0001e80000100800 */
[----:B------:R-:W3:Y:S04]  /*12af0*/  LDL.LU.64 R28, [R1+0x490] ;  /* 0x00049000011c7983 */ /* 0x000ee80000300a00 */
[----:B------:R-:W-:Y:S04]  /*12b00*/  STL [R1+0x2be4], R55 ;  /* 0x002be43701007387 */ /* 0x000fe80000100800 */
[----:B--2---:R1:W-:Y:S01]  /*12b10*/  STL [R1+0x2bec], R2 ;  /* 0x002bec0201007387 */ /* 0x0043e20000100800 */
[----:B0-----:R-:W-:-:S03]  /*12b20*/  IMAD.MOV.U32 R0, RZ, RZ, R3 ;  /* 0x000000ffff007224 */ /* 0x001fc600078e0003 */
[----:B------:R-:W2:Y:S04]  /*12b30*/  LDL.LU.64 R16, [R1+0x498] ;  /* 0x0004980001107983 */ /* 0x000ea80000300a00 */
[----:B----4-:R-:W-:Y:S04]  /*12b40*/  STL [R1+0x2bf4], R30 ;  /* 0x002bf41e01007387 */ /* 0x010fe80000100800 */
[----:B------:R0:W-:Y:S04]  /*12b50*/  STL [R1+0x2be8], R0 ;  /* 0x002be80001007387 */ /* 0x0001e80000100800 */
[----:B-1----:R-:W4:Y:S01]  /*12b60*/  LDL.LU.64 R2, [R1+0x4a0] ;  /* 0x0004a00001027983 */ /* 0x002f220000300a00 */
[----:B0-----:R-:W-:-:S03]  /*12b70*/  IMAD.MOV.U32 R0, RZ, RZ, R31 ;  /* 0x000000ffff007224 */ /* 0x001fc600078e001f */
[----:B------:R-:W4:Y:S04]  /*12b80*/  LDL.LU.64 R30, [R1+0x408] ;  /* 0x00040800011e7983 */ /* 0x000f280000300a00 */
[----:B------:R0:W-:Y:S04]  /*12b90*/  STL [R1+0x2bf0], R0 ;  /* 0x002bf00001007387 */ /* 0x0001e80000100800 */
[----:B---3--:R1:W-:Y:S01]  /*12ba0*/  STL [R1+0x2bfc], R18 ;  /* 0x002bfc1201007387 */ /* 0x0083e20000100800 */
[----:B0-----:R-:W-:-:S03]  /*12bb0*/  IMAD.MOV.U32 R0, RZ, RZ, R19 ;  /* 0x000000ffff007224 */ /* 0x001fc600078e0013 */
[----:B------:R-:W-:Y:S04]  /*12bc0*/  STL [R1+0x2c00], R56 ;  /* 0x002c003801007387 */ /* 0x000fe80000100800 */
[----:B------:R0:W-:Y:S04]  /*12bd0*/  STL [R1+0x2bf8], R0 ;  /* 0x002bf80001007387 */ /* 0x0001e80000100800 */
[----:B-1----:R-:W3:Y:S04]  /*12be0*/  LDL.LU.64 R18, [R1+0x4a8] ;  /* 0x0004a80001127983 */ /* 0x002ee80000300a00 */
[----:B------:R-:W-:Y:S04]  /*12bf0*/  STL [R1+0xf80], R57 ;  /* 0x000f803901007387 */ /* 0x000fe80000100800 */
[----:B------:R-:W-:Y:S04]  /*12c00*/  STL [R1+0xf88], R6 ;  /* 0x000f880601007387 */ /* 0x000fe80000100800 */
[----:B------:R-:W3:Y:S01]  /*12c10*/  LDL.LU.64 R44, [R1+0x4b0] ;  /* 0x0004b000012c7983 */ /* 0x000ee20000300a00 */
[----:B0-----:R-:W-:-:S03]  /*12c20*/  IMAD.MOV.U32 R0, RZ, RZ, R7 ;  /* 0x000000ffff007224 */ /* 0x001fc600078e0007 */
[----:B------:R-:W-:Y:S04]  /*12c30*/  STL [R1+0xf90], R4 ;  /* 0x000f900401007387 */ /* 0x000fe80000100800 */
[----:B------:R0:W-:Y:S04]  /*12c40*/  STL [R1+0xf84], R0 ;  /* 0x000f840001007387 */ /* 0x0001e80000100800 */
[----:B------:R-:W3:Y:S01]  /*12c50*/  LDL.LU.64 R32, [R1+0x4b8] ;  /* 0x0004b80001207983 */ /* 0x000ee20000300a00 */
[----:B0-----:R-:W-:-:S05]  /*12c60*/  IMAD.MOV.U32 R0, RZ, RZ, R5 ;  /* 0x000000ffff007224 */ /* 0x001fca00078e0005 */
[----:B------:R0:W-:Y:S04]  /*12c70*/  STL [R1+0xf8c], R0 ;  /* 0x000f8c0001007387 */ /* 0x0001e80000100800 */
[----:B------:R1:W-:Y:S04]  /*12c80*/  STL [R1+0xf98], R40 ;  /* 0x000f982801007387 */ /* 0x0003e80000100800 */
[----:B------:R-:W3:Y:S01]  /*12c90*/  LDL.LU.64 R4, [R1+0x400] ;  /* 0x0004000001047983 */ /* 0x000ee20000300a00 */
[----:B0-----:R-:W-:-:S03]  /*12ca0*/  IMAD.MOV.U32 R0, RZ, RZ, R41 ;  /* 0x000000ffff007224 */ /* 0x001fc600078e0029 */
[----:B------:R-:W-:Y:S04]  /*12cb0*/  STL [R1+0xfa0], R42 ;  /* 0x000fa02a01007387 */ /* 0x000fe80000100800 */
[----:B------:R0:W-:Y:S04]  /*12cc0*/  STL [R1+0xf94], R0 ;  /* 0x000f940001007387 */ /* 0x0001e80000100800 */
[----:B-1----:R-:W3:Y:S01]  /*12cd0*/  LDL.LU.64 R40, [R1+0x4c0] ;  /* 0x0004c00001287983 */ /* 0x002ee20000300a00 */
[----:B0-----:R-:W-:-:S03]  /*12ce0*/  IMAD.MOV.U32 R0, RZ, RZ, R43 ;  /* 0x000000ffff007224 */ /* 0x001fc600078e002b */
[----:B------:R-:W3:Y:S04]  /*12cf0*/  LDL.LU.64 R42, [R1+0x4c8] ;  /* 0x0004c800012a7983 */ /* 0x000ee80000300a00 */
[----:B------:R0:W-:Y:S04]  /*12d00*/  STL [R1+0xf9c], R0 ;  /* 0x000f9c0001007387 */ /* 0x0001e80000100800 */
[----:B------:R1:W-:Y:S01]  /*12d10*/  STL [R1+0xfa8], R28 ;  /* 0x000fa81c01007387 */ /* 0x0003e20000100800 */
[----:B0-----:R-:W-:-:S03]  /*12d20*/  IMAD.MOV.U32 R0, RZ, RZ, R29 ;  /* 0x000000ffff007224 */ /* 0x001fc600078e001d */
[----:B-1----:R-:W3:Y:S04]  /*12d30*/  LDL.LU.64 R28, [R1+0x4d0] ;  /* 0x0004d000011c7983 */ /* 0x002ee80000300a00 */
[----:B------:R0:W-:Y:S04]  /*12d40*/  STL [R1+0xfa4], R0 ;  /* 0x000fa40001007387 */ /* 0x0001e80000100800 */
[----:B--2---:R1:W-:Y:S01]  /*12d50*/  STL [R1+0xfb0], R16 ;  /* 0x000fb01001007387 */ /* 0x0043e20000100800 */
[----:B0-----:R-:W-:-:S03]  /*12d60*/  IMAD.MOV.U32 R0, RZ, RZ, R17 ;  /* 0x000000ffff007224 */ /* 0x001fc600078e0011 */
[----:B-1----:R-:W2:Y:S04]  /*12d70*/  LDL.LU.64 R16, [R1+0x3f8] ;  /* 0x0003f80001107983 */ /* 0x002ea80000300a00 */
        /* <DEDUP_REMOVED lines=9> */
[----:B---3--:R1:W-:Y:S04]  /*12e10*/  STL [R1+0xfc8], R18 ;  /* 0x000fc81201007387 */ /* 0x0083e80000100800 */
[----:B------:R-:W3:Y:S01]  /*12e20*/  LDL.LU.64 R6, [R1+0x4e8] ;  /* 0x0004e80001067983 */ /* 0x000ee20000300a00 */
[----:B0-----:R-:W-:-:S05]  /*12e30*/  IMAD.MOV.U32 R0, RZ, RZ, R19 ;  /* 0x000000ffff007224 */ /* 0x001fca00078e0013 */
[----:B------:R0:W-:Y:S04]  /*12e40*/  STL [R1+0xfc4], R0 ;  /* 0x000fc40001007387 */ /* 0x0001e80000100800 */
[----:B------:R-:W-:Y:S04]  /*12e50*/  STL [R1+0xfd0], R44 ;  /* 0x000fd02c01007387 */ /* 0x000fe80000100800 */
[----:B------:R-:W3:Y:S04]  /*12e60*/  LDL.LU.64 R30, [R1+0x3f0] ;  /* 0x0003f000011e7983 */ /* 0x000ee80000300a00 */
[----:B-1----:R-:W3:Y:S01]  /*12e70*/  LDL.LU.64 R18, [R1+0x4f0] ;  /* 0x0004f00001127983 */ /* 0x002ee20000300a00 */
[----:B0-----:R-:W-:-:S03]  /*12e80*/  IMAD.MOV.U32 R0, RZ, RZ, R45 ;  /* 0x000000ffff007224 */ /* 0x001fc600078e002d */
[----:B------:R-:W-:Y:S04]  /*12e90*/  STL [R1+0xfd8], R32 ;  /* 0x000fd82001007387 */ /* 0x000fe80000100800 */
[----:B------:R0:W-:Y:S02]  /*12ea0*/  STL [R1+0xfcc], R0 ;  /* 0x000fcc0001007387 */ /* 0x0001e40000100800 */
[----:B0-----:R-:W-:-:S05]  /*12eb0*/  IMAD.MOV.U32 R0, RZ, RZ, R33 ;  /* 0x000000ffff007224 */ /* 0x001fca00078e0021 */
[----:B------:R0:W-:Y:S04]  /*12ec0*/  STL [R1+0xfd4], R0 ;  /* 0x000fd40001007387 */ /* 0x0001e80000100800 */
[----:B------:R1:W-:Y:S01]  /*12ed0*/  STL [R1+0xfe0], R4 ;  /* 0x000fe00401007387 */ /* 0x0003e20000100800 */
[----:B0-----:R-:W-:-:S03]  /*12ee0*/  IMAD.MOV.U32 R0, RZ, RZ, R5 ;  /* 0x000000ffff007224 */ /* 0x001fc600078e0005 */
[----:B-1----:R-:W3:Y:S04]  /*12ef0*/  LDL.LU.64 R4, [R1+0x4f8] ;  /* 0x0004f80001047983 */ /* 0x002ee80000300a00 */
[----:B------:R0:W-:Y:S04]  /*12f00*/  STL [R1+0xfdc], R0 ;  /* 0x000fdc0001007387 */ /* 0x0001e80000100800 */
[----:B------:R1:W-:Y:S01]  /*12f10*/  STL [R1+0xfe8], R40 ;  /* 0x000fe82801007387 */ /* 0x0003e20000100800 */
[----:B0-----:R-:W-:-:S03]  /*12f20*/  IMAD.MOV.U32 R0, RZ, RZ, R41 ;  /* 0x000000ffff007224 */ /* 0x001fc600078e0029 */
[----:B------:R-:W-:Y:S04]  /*12f30*/  STL [R1+0xff0], R42 ;  /* 0x000ff02a01007387 */ /* 0x000fe80000100800 */
[----:B------:R0:W-:Y:S04]  /*12f40*/  STL [R1+0xfe4], R0 ;  /* 0x000fe40001007387 */ /* 0x0001e80000100800 */
[----:B-1----:R-:W3:Y:S01]  /*12f50*/  LDL.LU.64 R40, [R1+0x500] ;  /* 0x0005000001287983 */ /* 0x002ee20000300a00 */
        /* <DEDUP_REMOVED lines=9> */
[----:B------:R-:W2:Y:S04]  /*12ff0*/  LDL.LU.64 R16, [R1+0x510] ;  /* 0x0005100001107983 */ /* 0x000ea80000300a00 */
[----:B------:R0:W-:Y:S04]  /*13000*/  STL [R1+0xffc], R0 ;  /* 0x000ffc0001007387 */ /* 0x0001e80000100800 */
[----:B----4-:R1:W-:Y:S01]  /*13010*/  STL [R1+0x1008], R2 ;  /* 0x0010080201007387 */ /* 0x0103e20000100800 */
[----:B0-----:R-:W-:-:S03]  /*13020*/  IMAD.MOV.U32 R0, RZ, RZ, R3 ;  /* 0x000000ffff007224 */ /* 0x001fc600078e0003 */
[----:B------:R-:W-:Y:S04]  /*13030*/  STL [R1+0x1010], R20 ;  /* 0x0010101401007387 */ /* 0x000fe80000100800 */
[----:B------:R0:W-:Y:S04]  /*13040*/  STL [R1+0x1004], R0 ;  /* 0x0010040001007387 */ /* 0x0001e80000100800 */
[----:B-1----:R-:W4:Y:S01]  /*13050*/  LDL.LU.64 R2, [R1+0x518] ;  /* 0x0005180001027983 */ /* 0x002f220000300a00 */
[----:B0-----:R-:W-:-:S03]  /*13060*/  IMAD.MOV.U32 R0, RZ, RZ, R21 ;  /* 0x000000ffff007224 */ /* 0x001fc600078e0015 */
[----:B---3--:R-:W-:Y:S04]  /*13070*/  STL [R1+0x1018], R6 ;  /* 0x0010180601007387 */ /* 0x008fe80000100800 */
[----:B------:R0:W-:Y:S04]  /*13080*/  STL [R1+0x100c], R0 ;  /* 0x00100c0001007387 */ /* 0x0001e80000100800 */
        /* <DEDUP_REMOVED lines=20> */
[----:B------:R1:W-:Y:S01]  /*131d0*/  STL [R1+0x1040], R42 ;  /* 0x0010402a01007387 */ /* 0x0003e20000100800 */
[----:B0-----:R-:W-:-:S03]  /*131e0*/  IMAD.MOV.U32 R0, RZ, RZ, R43 ;  /* 0x000000ffff007224 */ /* 0x001fc600078e002b */
[----:B-1----:R-:W3:Y:S04]  /*131f0*/  LDL.LU.64 R42, [R1+0x540] ;  /* 0x00054000012a7983 */ /* 0x002ee80000300a00 */
[----:B------:R2:W-:Y:S02]  /*13200*/  STL [R1+0x103c], R0 ;  /* 0x00103c0001007387 */ /* 0x0005e40000100800 */
[----:B--2---:R-:W-:Y:S02]  /*13210*/  IMAD.MOV.U32 R0, RZ, RZ, R29 ;  /* 0x000000ffff007224 */ /* 0x004fe400078e001d */
[----:B------:R0:W-:Y:S04]  /*13220*/  STL [R1+0x1048], R28 ;  /* 0x0010481c01007387 */ /* 0x0001e80000100800 */
[----:B0-----:R-:W2:Y:S04]  /*13230*/  LDL.LU.64 R28, [R1+0x548] ;  /* 0x00054800011c7983 */ /* 0x001ea80000300a00 */
[----:B------:R0:W-:Y:S04]  /*13240*/  STL [R1+0x1044], R0 ;  /* 0x0010440001007387 */ /* 0x0001e80000100800 */
[----:B------:R-:W-:Y:S04]  /*13250*/  STL [R1+0x1050], R16 ;  /* 0x0010501001007387 */ /* 0x000fe80000100800 */
[----:B------:R-:W2:Y:S01]  /*13260*/  LDL.LU.64 R20, [R1+0x3d0] ;  /* 0x0003d00001147983 */ /* 0x000ea20000300a00 */
[----:B0-----:R-:W-:-:S05]  /*13270*/  IMAD.MOV.U32 R0, RZ, RZ, R17 ;  /* 0x000000ffff007224 */ /* 0x001fca00078e0011 */
[----:B------:R0:W-:Y:S04]  /*13280*/  STL [R1+0x104c], R0 ;  /* 0x00104c0001007387 */ /* 0x0001e80000100800 */
[----:B----4-:R-:W-:Y:S04]  /*13290*/  STL [R1+0x1058], R2 ;  /* 0x0010580201007387 */ /* 0x010fe80000100800 */
[----:B------:R-:W4:Y:S01]  /*132a0*/  LDL.LU.64 R6, [R1+0x550] ;  /* 0x0005500001067983 */ /* 0x000f220000300a00 */
[----:B0-----:R-:W-:-:S05]  /*132b0*/  IMAD.MOV.U32 R0, RZ, RZ, R3 ;  /* 0x000000ffff007224 */ /* 0x001fca00078e0003 */
[----:B------:R0:W-:Y:S04]  /*132c0*/  STL [R1+0x1054], R0 ;  /* 0x0010540001007387 */ /* 0x0001e80000100800 */
[----:B---3--:R-:W-:Y:S04]  /*132d0*/  STL [R1+0x1060], R44 ;  /* 0x0010602c01007387 */ /* 0x008fe80000100800 */
[----:B------:R-:W3:Y:S01]  /*132e0*/  LDL.LU.64 R16, [R1+0x558] ;  /* 0x0005580001107983 */ /* 0x000ee20000300a00 */
[----:B0-----:R-:W-:-:S03]  /*132f0*/  IMAD.MOV.U32 R0, RZ, RZ, R45 ;  /* 0x000000ffff007224 */ /* 0x001fc600078e002d */
[----:B------:R-:W3:Y:S04]  /*13300*/  LDL.LU.64 R2, [R1+0x560] ;  /* 0x0005600001027983 */ /* 0x000ee80000300a00 */
        /* <DEDUP_REMOVED lines=22> */
[----:B------:R-:W3:Y:S04]  /*13470*/  LDL.LU.64 R42, [R1+0x3c0] ;  /* 0x0003c000012a7983 */ /* 0x000ee80000300a00 */
[----:B------:R2:W-:Y:S02]  /*13480*/  STL [R1+0x108c], R0 ;  /* 0x00108c0001007387 */ /* 0x0005e40000100800 */
[----:B--2---:R-:W-:Y:S02]  /*13490*/  IMAD.MOV.U32 R0, RZ, RZ, R29 ;  /* 0x000000ffff007224 */ /* 0x004fe400078e001d */
[----:B------:R0:W-:Y:S04]  /*134a0*/  STL [R1+0x1098], R28 ;  /* 0x0010981c01007387 */ /* 0x0001e80000100800 */
[----:B------:R-:W-:Y:S04]  /*134b0*/  STL [R1+0x10a0], R20 ;  /* 0x0010a01401007387 */ /* 0x000fe80000100800 */
[----:B------:R1:W-:Y:S04]  /*134c0*/  STL [R1+0x1094], R0 ;  /* 0x0010940001007387 */ /* 0x0003e80000100800 */
[----:B0-----:R-:W2:Y:S01]  /*134d0*/  LDL.LU.64 R28, [R1+0x580] ;  /* 0x00058000011c7983 */ /* 0x001ea20000300a00 */
[----:B-1----:R-:W-:-:S03]  /*134e0*/  IMAD.MOV.U32 R0, RZ, RZ, R21 ;  /* 0x000000ffff007224 */ /* 0x002fc600078e0015 */
[----:B----4-:R-:W-:Y:S04]  /*134f0*/  STL [R1+0x10a8], R6 ;  /* 0x0010a80601007387 */ /* 0x010fe80000100800 */
[----:B------:R0:W-:Y:S04]  /*13500*/  STL [R1+0x109c], R0 ;  /* 0x00109c0001007387 */ /* 0x0001e80000100800 */
[----:B------:R-:W4:Y:S01]  /*13510*/  LDL.LU.64 R44, [R1+0x588] ;  /* 0x00058800012c7983 */ /* 0x000f220000300a00 */
[----:B0-----:R-:W-:-:S03]  /*13520*/  IMAD.MOV.U32 R0, RZ, RZ, R7 ;  /* 0x000000ffff007224 */ /* 0x001fc600078e0007 */
[----:B---3--:R-:W-:Y:S04]  /*13530*/  STL [R1+0x10b0], R16 ;  /* 0x0010b01001007387 */ /* 0x008fe80000100800 */
        /* <DEDUP_REMOVED lines=25> */
[----:B------:R-:W-:Y:S04]  /*136d0*/  STL [R1+0x10e0], R42 ;  /* 0x0010e02a01007387 */ /* 0x000fe80000100800 */
[----:B------:R-:W3:Y:S01]  /*136e0*/  LDL.LU.64 R20, [R1+0x5b8] ;  /* 0x0005b80001147983 */ /* 0x000ee20000300a00 */
[----:B0-----:R-:W-:-:S05]  /*136f0*/  IMAD.MOV.U32 R0, RZ, RZ, R43 ;  /* 0x000000ffff007224 */ /* 0x001fca00078e002b */
[----:B------:R0:W-:Y:S04]  /*13700*/  STL [R1+0x10dc], R0 ;  /* 0x0010dc0001007387 */ /* 0x0001e80000100800 */
[----:B--2---:R-:W-:Y:S01]  /*13710*/  STL [R1+0x10e8], R28 ;  /* 0x0010e81c01007387 */ /* 0x004fe20000100800 */
[----:B0-----:R-:W-:-:S03]  /*13720*/  IMAD.MOV.U32 R0, RZ, RZ, R29 ;  /* 0x000000ffff007224 */ /* 0x001fc600078e001d */
[----:B------:R-:W2:Y:S04]  /*13730*/  LDL.LU.64 R6, [R1+0x5c0] ;  /* 0x0005c00001067983 */ /* 0x000ea80000300a00 */
[----:B------:R0:W-:Y:S04]  /*13740*/  STL [R1+0x10e4], R0 ;  /* 0x0010e40001007387 */ /* 0x0001e80000100800 */
[----:B----4-:R-:W-:Y:S01]  /*13750*/  STL [R1+0x10f0], R44 ;  /* 0x0010f02c01007387 */ /* 0x010fe20000100800 */
[----:B0-----:R-:W-:-:S03]  /*13760*/  IMAD.MOV.U32 R0, RZ, RZ, R45 ;  /* 0x000000ffff007224 */ /* 0x001fc600078e002d */
[----:B------:R-:W4:Y:S04]  /*13770*/  LDL.LU.64 R42, [R1+0x3a8] ;  /* 0x0003a800012a7983 */ /* 0x000f280000300a00 */
[----:B------:R-:W4:Y:S04]  /*13780*/  LDL.LU.64 R28, [R1+0x5d0] ;  /* 0x0005d000011c7983 */ /* 0x000f280000300a00 */
[----:B---3--:R-:W-:Y:S04]  /*13790*/  STL [R1+0x10f8], R32 ;  /* 0x0010f82001007387 */ /* 0x008fe80000100800 */
        /* <DEDUP_REMOVED lines=22> */
[----:B------:R0:W-:Y:S04]  /*13900*/  STL [R1+0x111c], R0 ;  /* 0x00111c0001007387 */ /* 0x0001e80000100800 */
[----:B------:R1:W-:Y:S01]  /*13910*/  STL [R1+0x1128], R40 ;  /* 0x0011282801007387 */ /* 0x0003e20000100800 */
[----:B0-----:R-:W-:-:S03]  /*13920*/  IMAD.MOV.U32 R0, RZ, RZ, R41 ;  /* 0x000000ffff007224 */ /* 0x001fc600078e0029 */
[----:B------:R-:W-:Y:S04]  /*13930*/  STL [R1+0x1130], R20 ;  /* 0x0011301401007387 */ /* 0x000fe80000100800 */
[----:B------:R0:W-:Y:S04]  /*13940*/  STL [R1+0x1124], R0 ;  /* 0x0011240001007387 */ /* 0x0001e80000100800 */
[----:B-1----:R-:W3:Y:S01]  /*13950*/  LDL.LU.64 R40, [R1+0x600] ;  /* 0x0006000001287983 */ /* 0x002ee20000300a00 */
[----:B0-----:R-:W-:-:S03]  /*13960*/  IMAD.MOV.U32 R0, RZ, RZ, R21 ;  /* 0x000000ffff007224 */ /* 0x001fc600078e0015 */
[----:B--2---:R-:W-:Y:S04]  /*13970*/  STL [R1+0x1138], R6 ;  /* 0x0011380601007387 */ /* 0x004fe80000100800 */
[----:B------:R0:W-:Y:S04]  /*13980*/  STL [R1+0x112c], R0 ;  /* 0x00112c0001007387 */ /* 0x0001e80000100800 */
[----:B------:R-:W2:Y:S01]  /*13990*/  LDL.LU.64 R44, [R1+0x398] ;  /* 0x00039800012c7983 */ /* 0x000ea20000300a00 */
[----:B0-----:R-:W-:-:S03]  /*139a0*/  IMAD.MOV.U32 R0, RZ, RZ, R7 ;  /* 0x000000ffff007224 */ /* 0x001fc600078e0007 */
[----:B----4-:R-:W-:Y:S04]  /*139b0*/  STL [R1+0x1140], R42 ;  /* 0x0011402a01007387 */ /* 0x010fe80000100800 */
[----:B------:R0:W-:Y:S04]  /*139c0*/  STL [R1+0x1134], R0 ;  /* 0x0011340001007387 */ /* 0x0001e80000100800 */
[----:B------:R-:W4:Y:S01]  /*139d0*/  LDL.LU.64 R32, [R1+0x608] ;  /* 0x0006080001207983 */ /* 0x000f220000300a00 */
[----:B0-----:R-:W-:-:S05]  /*139e0*/  IMAD.MOV.U32 R0, RZ, RZ, R43 ;  /* 0x000000ffff007224 */ /* 0x001fca00078e002b */
[----:B------:R0:W-:Y:S04]  /*139f0*/  STL [R1+0x113c], R0 ;  /* 0x00113c0001007387 */ /* 0x0001e80000100800 */
[----:B------:R1:W-:Y:S04]  /*13a00*/  STL [R1+0x1148], R28 ;  /* 0x0011481c01007387 */ /* 0x0003e80000100800 */
[----:B------:R-:W4:Y:S01]  /*13a10*/  LDL.LU.64 R42, [R1+0x610] ;  /* 0x00061000012a7983 */ /* 0x000f220000300a00 */
[----:B0-----:R-:W-:-:S03]  /*13a20*/  IMAD.MOV.U32 R0, RZ, RZ, R29 ;  /* 0x000000ffff007224 */ /* 0x001fc600078e001d */
[----:B---3--:R-:W-:Y:S04]  /*13a30*/  STL [R1+0x1150], R16 ;  /* 0x0011501001007387 */ /* 0x008fe80000100800 */
        /* <DEDUP_REMOVED lines=28> */
[----:B------:R-:W2:Y:S04]  /*13c00*/  LDL.LU.64 R40, [R1+0x650] ;  /* 0x0006500001287983 */ /* 0x000ea80000300a00 */
[----:B----4-:R-:W-:Y:S04]  /*13c10*/  STL [R1+0x1188], R32 ;  /* 0x0011882001007387 */ /* 0x010fe80000100800 */
[----:B------:R0:W-:Y:S02]  /*13c20*/  STL [R1+0x117c], R0 ;  /* 0x00117c0001007387 */ /* 0x0001e40000100800 */
[----:B0-----:R-:W-:-:S05]  /*13c30*/  IMAD.MOV.U32 R0, RZ, RZ, R33 ;  /* 0x000000ffff007224 */ /* 0x001fca00078e0021 */
[----:B------:R0:W-:Y:S04]  /*13c40*/  STL [R1+0x1184], R0 ;  /* 0x0011840001007387 */ /* 0x0001e80000100800 */
[----:B------:R1:W-:Y:S01]  /*13c50*/  STL [R1+0x1190], R42 ;  /* 0x0011902a01007387 */ /* 0x0003e20000100800 */
[----:B0-----:R-:W-:-:S03]  /*13c60*/  IMAD.MOV.U32 R0, RZ, RZ, R43 ;  /* 0x000000ffff007224 */ /* 0x001fc600078e002b */
[----:B-1----:R-:W4:Y:S04]  /*13c70*/  LDL.LU.64 R42, [R1+0x380] ;  /* 0x00038000012a7983 */ /* 0x002f280000300a00 */
[----:B------:R0:W-:Y:S04]  /*13c80*/  STL [R1+0x118c], R0 ;  /* 0x00118c0001007387 */ /* 0x0001e80000100800 */
[----:B---3--:R1:W-:Y:S01]  /*13c90*/  STL [R1+0x1198], R28 ;  /* 0x0011981c01007387 */ /* 0x0083e20000100800 */
        /* <DEDUP_REMOVED lines=28> */
[----:B0-----:R-:W-:-:S05]  /*13e60*/  IMAD.MOV.U32 R0, RZ, RZ, R5 ;  /* 0x000000ffff007224 */ /* 0x001fca00078e0005 */
[----:B------:R0:W-:Y:S04]  /*13e70*/  STL [R1+0x11cc], R0 ;  /* 0x0011cc0001007387 */ /* 0x0001e80000100800 */
[----:B------:R1:W-:Y:S04]  /*13e80*/  STL [R1+0x11d8], R40 ;  /* 0x0011d82801007387 */ /* 0x0003e80000100800 */
[----:B------:R-:W2:Y:S01]  /*13e90*/  LDL.LU.64 R4, [R1+0x378] ;  /* 0x0003780001047983 */ /* 0x000ea20000300a00 */
[----:B0-----:R-:W-:-:S03]  /*13ea0*/  IMAD.MOV.U32 R0, RZ, RZ, R41 ;  /* 0x000000ffff007224 */ /* 0x001fc600078e0029 */
        /* <DEDUP_REMOVED lines=26> */
[----:B------:R-:W-:Y:S04]  /*14050*/  STL [R1+0x1210], R44 ;  /* 0x0012102c01007387 */ /* 0x000fe80000100800 */
[----:B------:R-:W3:Y:S01]  /*14060*/  LDL.LU.64 R30, [R1+0x370] ;  /* 0x00037000011e7983 */ /* 0x000ee20000300a00 */
[----:B0-----:R-:W-:-:S03]  /*14070*/  IMAD.MOV.U32 R0, RZ, RZ, R45 ;  /* 0x000000ffff007224 */ /* 0x001fc600078e002d */
[----:B------:R-:W3:Y:S04]  /*14080*/  LDL.LU.64 R18, [R1+0x6d0] ;  /* 0x0006d00001127983 */ /* 0x000ee80000300a00 */
[----:B--2---:R-:W-:Y:S04]  /*14090*/  STL [R1+0x1218], R32 ;  /* 0x0012182001007387 */ /* 0x004fe80000100800 */
[----:B------:R0:W-:Y:S02]  /*140a0*/  STL [R1+0x120c], R0 ;  /* 0x00120c0001007387 */ /* 0x0001e40000100800 */
[----:B0-----:R-:W-:-:S05]  /*140b0*/  IMAD.MOV.U32 R0, RZ, RZ, R33 ;  /* 0x000000ffff007224 */ /* 0x001fca00078e0021 */
[----:B------:R0:W-:Y:S04]  /*140c0*/  STL [R1+0x1214], R0 ;  /* 0x0012140001007387 */ /* 0x0001e80000100800 */
[----:B------:R1:W-:Y:S01]  /*140d0*/  STL [R1+0x1220], R4 ;  /* 0x0012200401007387 */ /* 0x0003e20000100800 */
[----:B0-----:R-:W-:-:S03]  /*140e0*/  IMAD.MOV.U32 R0, RZ, RZ, R5 ;  /* 0x000000ffff007224 */ /* 0x001fc600078e0005 */
[----:B-1----:R-:W2:Y:S04]  /*140f0*/  LDL.LU.64 R4, [R1+0x6d8] ;  /* 0x0006d80001047983 */ /* 0x002ea80000300a00 */
        /* <DEDUP_REMOVED lines=35> */
[----:B--2---:R-:W-:Y:S04]  /*14330*/  STL [R1+0x1270], R4 ;  /* 0x0012700401007387 */ /* 0x004fe80000100800 */
[----:B------:R0:W-:Y:S04]  /*14340*/  STL [R1+0x1264], R0 ;  /* 0x0012640001007387 */ /* 0x0001e80000100800 */
[----:B-1----:R-:W2:Y:S01]  /*14350*/  LDL.LU.64 R18, [R1+0x718] ;  /* 0x0007180001127983 */ /* 0x002ea20000300a00 */
[----:B0-----:R-:W-:-:S03]  /*14360*/  IMAD.MOV.U32 R0, RZ, RZ, R5 ;  /* 0x000000ffff007224 */ /* 0x001fc600078e0005 */
[----:B------:R-:W2:Y:S04]  /*14370*/  LDL.LU.64 R4, [R1+0x360] ;  /* 0x0003600001047983 */ /* 0x000ea80000300a00 */
[----:B------:R0:W-:Y:S04]  /*14380*/  STL [R1+0x126c], R0 ;  /* 0x00126c0001007387 */ /* 0x0001e80000100800 */
[----:B----4-:R1:W-:Y:S01]  /*14390*/  STL [R1+0x1278], R40 ;  /* 0x0012782801007387 */ /* 0x0103e20000100800 */
[----:B0-----:R-:W-:-:S03]  /*143a0*/  IMAD.MOV.U32 R0, RZ, RZ, R41 ;  /* 0x000000ffff007224 */ /* 0x001fc600078e0029 */
[----:B-1----:R-:W4:Y:S04]  /*143b0*/  LDL.LU.64 R40, [R1+0x720] ;  /* 0x0007200001287983 */ /* 0x002f280000300a00 */
        /* <DEDUP_REMOVED lines=114> */
[----:B0-----:R-:W-:-:S03]  /*14ae0*/  IMAD.MOV.U32 R0, RZ, RZ, R5 ;  /* 0x000000ffff007224 */ /* 0x001fc600078e0005 */
[----:B------:R-:W4:Y:S04]  /*14af0*/  LDL.LU.64 R4, [R1+0x7f0] ;  /* 0x0007f00001047983 */ /* 0x000f280000300a00 */
        /* <DEDUP_REMOVED lines=957> */
[----:B-1----:R-:W3:Y:S04]  /*186d0*/  LDL.LU.64 R40, [R1+0xe98] ;  /* 0x000e980001287983 */ /* 0x002ee80000300a00 */
[----:B------:R-:W3:Y:S01]  /*186e0*/  LDL.LU.64 R20, [R1+0xea0] ;  /* 0x000ea00001147983 */ /* 0x000ee20000300a00 */
[----:B0-----:R-:W-:-:S05]  /*186f0*/  IMAD.MOV.U32 R0, RZ, RZ, R43 ;  /* 0x000000ffff007224 */ /* 0x001fca00078e002b */
        /* <DEDUP_REMOVED lines=11> */
[----:B------:R-:W3:Y:S04]  /*187b0*/  LDL.LU.64 R6, [R1+0xeb0] ;  /* 0x000eb00001067983 */ /* 0x000ee80000300a00 */
[----:B------:R0:W-:Y:S04]  /*187c0*/  STL [R1+0x1af4], R0 ;  /* 0x001af40001007387 */ /* 0x0001e80000100800 */
[----:B------:R-:W-:Y:S04]  /*187d0*/  STL [R1+0x1b00], R30 ;  /* 0x001b001e01007387 */ /* 0x000fe80000100800 */
        /* <DEDUP_REMOVED lines=8> */
[----:B------:R-:W3:Y:S04]  /*18860*/  LDL.LU.64 R30, [R1+0xd38] ;  /* 0x000d3800011e7983 */ /* 0x000ee80000300a00 */
[----:B------:R-:W3:Y:S01]  /*18870*/  LDL.LU.64 R18, [R1+0xec8] ;  /* 0x000ec80001127983 */ /* 0x000ee20000300a00 */
        /* <DEDUP_REMOVED lines=16> */
[----:B------:R0:W-:Y:S02]  /*18980*/  STL [R1+0x1b2c], R0 ;  /* 0x001b2c0001007387 */ /* 0x0001e40000100800 */
[----:B0-----:R-:W-:Y:S02]  /*18990*/  IMAD.MOV.U32 R0, RZ, RZ, R29 ;  /* 0x000000ffff007224 */ /* 0x001fe400078e001d */
[----:B------:R-:W2:Y:S04]  /*189a0*/  LDL.LU.64 R28, [R1+0x248] ;  /* 0x00024800011c7983 */ /* 0x000ea80000300a00 */
[----:B------:R0:W-:Y:S04]  /*189b0*/  STL [R1+0x1b34], R0 ;  /* 0x001b340001007387 */ /* 0x0001e80000100800 */
[----:B----4-:R1:W-:Y:S01]  /*189c0*/  STL [R1+0x1b40], R2 ;  /* 0x001b400201007387 */ /* 0x0103e20000100800 */
[----:B0-----:R-:W-:-:S03]  /*189d0*/  IMAD.MOV.U32 R0, RZ, RZ, R3 ;  /* 0x000000ffff007224 */ /* 0x001fc600078e0003 */
[----:B-1----:R-:W4:Y:S04]  /*189e0*/  LDL.LU.64 R2, [R1+0xee0] ;  /* 0x000ee00001027983 */ /* 0x002f280000300a00 */
[----:B------:R0:W-:Y:S04]  /*189f0*/  STL [R1+0x1b3c], R0 ;  /* 0x001b3c0001007387 */ /* 0x0001e80000100800 */
[----:B---3--:R-:W-:Y:S01]  /*18a00*/  STL [R1+0x1b48], R6 ;  /* 0x001b480601007387 */ /* 0x008fe20000100800 */
[----:B0-----:R-:W-:-:S05]  /*18a10*/  IMAD.MOV.U32 R0, RZ, RZ, R7 ;  /* 0x000000ffff007224 */ /* 0x001fca00078e0007 */
[----:B------:R0:W-:Y:S04]  /*18a20*/  STL [R1+0x1b44], R0 ;  /* 0x001b440001007387 */ /* 0x0001e80000100800 */
[----:B------:R1:W-:Y:S01]  /*18a30*/  STL [R1+0x1b50], R16 ;  /* 0x001b501001007387 */ /* 0x0003e20000100800 */
[----:B0-----:R-:W-:-:S03]  /*18a40*/  IMAD.MOV.U32 R0, RZ, RZ, R17 ;  /* 0x000000ffff007224 */ /* 0x001fc600078e0011 */
[----:B-1----:R-:W3:Y:S04]  /*18a50*/  LDL.LU.64 R16, [R1+0xee8] ;  /* 0x000ee80001107983 */ /* 0x002ee80000300a00 */
[----:B------:R0:W-:Y:S04]  /*18a60*/  STL [R1+0x1b4c], R0 ;  /* 0x001b4c0001007387 */ /* 0x0001e80000100800 */
[----:B------:R-:W-:Y:S04]  /*18a70*/  STL [R1+0x1b58], R42 ;  /* 0x001b582a01007387 */ /* 0x000fe80000100800 */
[----:B------:R-:W3:Y:S01]  /*18a80*/  LDL.LU.64 R8, [R1+0xef0] ;  /* 0x000ef00001087983 */ /* 0x000ee20000300a00 */
[----:B0-----:R-:W-:-:S03]  /*18a90*/  IMAD.MOV.U32 R0, RZ, RZ, R43 ;  /* 0x000000ffff007224 */ /* 0x001fc600078e002b */
[----:B------:R-:W3:Y:S04]  /*18aa0*/  LDL.LU.64 R32, [R1+0xef8] ;  /* 0x000ef80001207983 */ /* 0x000ee80000300a00 */
[----:B------:R0:W-:Y:S04]  /*18ab0*/  STL [R1+0x1b54], R0 ;  /* 0x001b540001007387 */ /* 0x0001e80000100800 */
        /* <DEDUP_REMOVED lines=12> */
[----:B------:R0:W-:Y:S04]  /*18b80*/  STL [R1+0x1b6c], R0 ;  /* 0x001b6c0001007387 */ /* 0x0001e80000100800 */
[----:B------:R-:W-:Y:S01]  /*18b90*/  STL [R1+0x1b78], R40 ;  /* 0x001b782801007387 */ /* 0x000fe20000100800 */
[----:B0-----:R-:W-:-:S03]  /*18ba0*/  IMAD.MOV.U32 R0, RZ, RZ, R41 ;  /* 0x000000ffff007224 */ /* 0x001fc600078e0029 */
[----:B------:R-:W3:Y:S04]  /*18bb0*/  LDL.LU.64 R30, [R1+0xf10] ;  /* 0x000f1000011e7983 */ /* 0x000ee80000300a00 */
[----:B------:R-:W3:Y:S04]  /*18bc0*/  LDL.LU.64 R18, [R1+0xf18] ;  /* 0x000f180001127983 */ /* 0x000ee80000300a00 */
[----:B------:R0:W-:Y:S04]  /*18bd0*/  STL [R1+0x1b74], R0 ;  /* 0x001b740001007387 */ /* 0x0001e80000100800 */
[----:B--2---:R-:W-:Y:S01]  /*18be0*/  STL [R1+0x1b80], R28 ;  /* 0x001b801c01007387 */ /* 0x004fe20000100800 */
[----:B0-----:R-:W-:-:S03]  /*18bf0*/  IMAD.MOV.U32 R0, RZ, RZ, R29 ;  /* 0x000000ffff007224 */ /* 0x001fc600078e001d */
[----:B------:R-:W2:Y:S04]  /*18c00*/  LDL.LU.64 R4, [R1+0xf20] ;  /* 0x000f200001047983 */ /* 0x000ea80000300a00 */
[----:B----4-:R-:W-:Y:S04]  /*18c10*/  STL [R1+0x1b88], R2 ;  /* 0x001b880201007387 */ /* 0x010fe80000100800 */
[----:B------:R0:W-:Y:S04]  /*18c20*/  STL [R1+0x1b7c], R0 ;  /* 0x001b7c0001007387 */ /* 0x0001e80000100800 */
[----:B------:R-:W4:Y:S01]  /*18c30*/  LDL.LU.64 R40, [R1+0xf28] ;  /* 0x000f280001287983 */ /* 0x000f220000300a00 */
[----:B0-----:R-:W-:-:S05]  /*18c40*/  IMAD.MOV.U32 R0, RZ, RZ, R3 ;  /* 0x000000ffff007224 */ /* 0x001fca00078e0003 */
[----:B------:R0:W-:Y:S04]  /*18c50*/  STL [R1+0x1b84], R0 ;  /* 0x001b840001007387 */ /* 0x0001e80000100800 */
[----:B------:R-:W4:Y:S01]  /*18c60*/  LDL.LU.64 R2, [R1+0xf30] ;  /* 0x000f300001027983 */ /* 0x000f220000300a00 */
[----:B0-----:R-:W0:Y:S01]  /*18c70*/  LDC R0, c[0x0][0x3a8] ;  /* 0x0000ea00ff007b82 */ /* 0x001e220000000800 */
[----:B---3--:R-:W-:Y:S02]  /*18c80*/  IMAD.MOV.U32 R10, RZ, RZ, R17 ;  /* 0x000000ffff0a7224 */ /* 0x008fe400078e0011 */
[----:B------:R1:W-:Y:S04]  /*18c90*/  STL [R1+0x1b90], R16 ;  /* 0x001b901001007387 */ /* 0x0003e80000100800 */
[----:B------:R-:W3:Y:S04]  /*18ca0*/  LDL.LU.64 R28, [R1+0xf38] ;  /* 0x000f3800011c7983 */ /* 0x000ee80000300a00 */
[----:B------:R-:W-:Y:S04]  /*18cb0*/  STL [R1+0x1b8c], R10 ;  /* 0x001b8c0a01007387 */ /* 0x000fe80000100800 */
[----:B------:R1:W-:Y:S04]  /*18cc0*/  STL [R1+0x1b98], R8 ;  /* 0x001b980801007387 */ /* 0x0003e80000100800 */
[----:B-1----:R-:W3:Y:S01]  /*18cd0*/  LDL.LU.64 R16, [R1+0x418] ;  /* 0x0004180001107983 */ /* 0x002ee20000300a00 */
[----:B------:R-:W-:-:S03]  /*18ce0*/  IMAD.MOV.U32 R8, RZ, RZ, R9 ;  /* 0x000000ffff087224 */ /* 0x000fc600078e0009 */
[----:B------:R-:W-:Y:S04]  /*18cf0*/  STL [R1+0x1ba0], R44 ;  /* 0x001ba02c01007387 */ /* 0x000fe80000100800 */
[----:B------:R1:W-:Y:S04]  /*18d00*/  STL [R1+0x1b94], R8 ;  /* 0x001b940801007387 */ /* 0x0003e80000100800 */
[----:B------:R-:W-:Y:S01]  /*18d10*/  STL [R1+0x1ba8], R32 ;  /* 0x001ba82001007387 */ /* 0x000fe20000100800 */
[----:B-1----:R-:W-:-:S05]  /*18d20*/  IMAD.MOV.U32 R8, RZ, RZ, R45 ;  /* 0x000000ffff087224 */ /* 0x002fca00078e002d */
[----:B------:R1:W-:Y:S04]  /*18d30*/  STL [R1+0x1b9c], R8 ;  /* 0x001b9c0801007387 */ /* 0x0003e80000100800 */
[----:B------:R-:W-:Y:S01]  /*18d40*/  STL [R1+0x1bb0], R20 ;  /* 0x001bb01401007387 */ /* 0x000fe20000100800 */
[----:B-1----:R-:W-:-:S05]  /*18d50*/  IMAD.MOV.U32 R8, RZ, RZ, R33 ;  /* 0x000000ffff087224 */ /* 0x002fca00078e0021 */
[----:B------:R1:W-:Y:S04]  /*18d60*/  STL [R1+0x1ba4], R8 ;  /* 0x001ba40801007387 */ /* 0x0003e80000100800 */
[----:B------:R0:W-:Y:S01]  /*18d70*/  STL [R1+0x1bb8], R6 ;  /* 0x001bb80601007387 */ /* 0x0001e20000100800 */
[----:B-1----:R-:W-:Y:S02]  /*18d80*/  IMAD.MOV.U32 R8, RZ, RZ, R21 ;  /* 0x000000ffff087224 */ /* 0x002fe400078e0015 */
[----:B0-----:R-:W-:-:S03]  /*18d90*/  IMAD.MOV.U32 R6, RZ, RZ, R7 ;  /* 0x000000ffff067224 */ /* 0x001fc600078e0007 */
[----:B------:R-:W-:Y:S04]  /*18da0*/  STL [R1+0x1bac], R8 ;  /* 0x001bac0801007387 */ /* 0x000fe80000100800 */
[----:B------:R-:W-:Y:S04]  /*18db0*/  STL [R1+0x1bc0], R42 ;  /* 0x001bc02a01007387 */ /* 0x000fe80000100800 */
[----:B------:R0:W-:Y:S04]  /*18dc0*/  STL [R1+0x1bb4], R6 ;  /* 0x001bb40601007387 */ /* 0x0001e80000100800 */
[----:B------:R-:W-:Y:S01]  /*18dd0*/  STL [R1+0x1bc8], R30 ;  /* 0x001bc81e01007387 */ /* 0x000fe20000100800 */
[----:B0-----:R-:W-:-:S05]  /*18de0*/  IMAD.MOV.U32 R6, RZ, RZ, R43 ;  /* 0x000000ffff067224 */ /* 0x001fca00078e002b */
[----:B------:R0:W-:Y:S04]  /*18df0*/  STL [R1+0x1bbc], R6 ;  /* 0x001bbc0601007387 */ /* 0x0001e80000100800 */
[----:B------:R-:W-:Y:S01]  /*18e00*/  STL [R1+0x1bd0], R18 ;  /* 0x001bd01201007387 */ /* 0x000fe20000100800 */
[----:B0-----:R-:W-:-:S05]  /*18e10*/  IMAD.MOV.U32 R6, RZ, RZ, R31 ;  /* 0x000000ffff067224 */ /* 0x001fca00078e001f */
[----:B------:R0:W-:Y:S02]  /*18e20*/  STL [R1+0x1bc4], R6 ;  /* 0x001bc40601007387 */ /* 0x0001e40000100800 */
[----:B0-----:R-:W-:Y:S02]  /*18e30*/  IMAD.MOV.U32 R6, RZ, RZ, R19 ;  /* 0x000000ffff067224 */ /* 0x001fe400078e0013 */
[----:B------:R-:W-:-:S04]  /*18e40*/  IMAD R10, R0, 0x7e, RZ ;  /* 0x0000007e000a7824 */ /* 0x000fc800078e02ff */
[----:B------:R-:W-:-:S04]  /*18e50*/  IMAD.WIDE R8, R10, 0x2, R38 ;  /* 0x000000020a087825 */ /* 0x000fc800078e0226 */
[----:B------:R-:W-:Y:S01]  /*18e60*/  IMAD R11, R0, 0x7d, RZ ;  /* 0x0000007d000b7824 */ /* 0x000fe200078e02ff */
[----:B--2---:R0:W-:Y:S04]  /*18e70*/  STL [R1+0x1bd8], R4 ;  /* 0x001bd80401007387 */ /* 0x0041e80000100800 */
[----:B------:R-:W-:Y:S04]  /*18e80*/  STL [R1+0x1bcc], R6 ;  /* 0x001bcc0601007387 */ /* 0x000fe80000100800 */
[----:B------:R-:W-:Y:S01]  /*18e90*/  STL [R1+0x1be0], R14 ;  /* 0x001be00e01007387 */ /* 0x000fe20000100800 */
[----:B0-----:R-:W-:-:S05]  /*18ea0*/  IMAD.MOV.U32 R4, RZ, RZ, R5 ;  /* 0x000000ffff047224 */ /* 0x001fca00078e0005 */
[----:B------:R4:W-:Y:S04]  /*18eb0*/  STL [R1+0x1bd4], R4 ;  /* 0x001bd40401007387 */ /* 0x0009e80000100800 */
[----:B------:R-:W-:Y:S01]  /*18ec0*/  STL [R1+0x1bdc], R15 ;  /* 0x001bdc0f01007387 */ /* 0x000fe20000100800 */
[----:B----4-:R-:W-:-:S03]  /*18ed0*/  IMAD.MOV.U32 R4, RZ, RZ, R41 ;  /* 0x000000ffff047224 */ /* 0x010fc600078e0029 */
[----:B------:R-:W-:Y:S04]  /*18ee0*/  STL [R1+0x1be8], R40 ;  /* 0x001be82801007387 */ /* 0x000fe80000100800 */
[----:B------:R0:W-:Y:S01]  /*18ef0*/  STL [R1+0x1be4], R4 ;  /* 0x001be40401007387 */ /* 0x0001e20000100800 */
[----:B------:R-:W-:Y:S02]  /*18f00*/  IMAD R6, R0, 0x7f, RZ ;  /* 0x0000007f00067824 */ /* 0x000fe400078e02ff */
[----:B0-----:R-:W-:Y:S01]  /*18f10*/  IMAD.MOV.U32 R4, RZ, RZ, R3 ;  /* 0x000000ffff047224 */ /* 0x001fe200078e0003 */
[----:B------:R-:W-:Y:S04]  /*18f20*/  STL [R1+0x1bf0], R2 ;  /* 0x001bf00201007387 */ /* 0x000fe80000100800 */
[----:B------:R3:W-:Y:S02]  /*18f30*/  STL [R1+0x1bec], R4 ;  /* 0x001bec0401007387 */ /* 0x0007e40000100800 */
[----:B---3--:R-:W-:-:S02]  /*18f40*/  IMAD.MOV.U32 R4, RZ, RZ, R29 ;  /* 0x000000ffff047224 */ /* 0x008fc400078e001d */
[----:B------:R-:W-:Y:S01]  /*18f50*/  STL [R1+0x1bf8], R28 ;  /* 0x001bf81c01007387 */ /* 0x000fe20000100800 */
[----:B------:R-:W-:-:S03]  /*18f60*/  IMAD.WIDE R2, R6, 0x2, R38 ;  /* 0x0000000206027825 */ /* 0x000fc600078e0226 */
[----:B------:R-:W-:Y:S04]  /*18f70*/  STL [R1+0x1c00], R16 ;  /* 0x001c001001007387 */ /* 0x000fe80000100800 */
[----:B------:R0:W-:Y:S04]  /*18f80*/  STL [R1+0x1bf4], R4 ;  /* 0x001bf40401007387 */ /* 0x0001e80000100800 */
[----:B------:R-:W-:Y:S01]  /*18f90*/  STL [R1+0x1c08], R2 ;  /* 0x001c080201007387 */ /* 0x000fe20000100800 */
[----:B0-----:R-:W-:-:S05]  /*18fa0*/  IMAD.MOV.U32 R4, RZ, RZ, R17 ;  /* 0x000000ffff047224 */ /* 0x001fca00078e0011 */
[----:B------:R0:W-:Y:S04]  /*18fb0*/  STL [R1+0x1bfc], R4 ;  /* 0x001bfc0401007387 */ /* 0x0001e80000100800 */
[----:B------:R1:W-:Y:S01]  /*18fc0*/  STL [R1+0x1c04], R3 ;  /* 0x001c040301007387 */ /* 0x0003e20000100800 */
[----:B0-----:R-:W-:-:S04]  /*18fd0*/  IMAD.WIDE R4, R6, 0x2, R58 ;  /* 0x0000000206047825 */ /* 0x001fc800078e023a */
[----:B-1----:R-:W-:-:S04]  /*18fe0*/  IMAD.WIDE R2, R6, 0x2, R26 ;  /* 0x0000000206027825 */ /* 0x002fc800078e021a */
[----:B------:R-:W-:Y:S01]  /*18ff0*/  IMAD.WIDE R6, R6, 0x2, R60 ;  /* 0x0000000206067825 */ /* 0x000fe200078e023c */
[----:B------:R-:W-:Y:S04]  /*19000*/  STL [R1+0x1c10], R2 ;  /* 0x001c100201007387 */ /* 0x000fe80000100800 */
[----:B------:R0:W-:Y:S04]  /*19010*/  STL [R1+0x1c0c], R3 ;  /* 0x001c0c0301007387 */ /* 0x0001e80000100800 */
[----:B------:R-:W-:Y:S04]  /*19020*/  STL [R1+0x1c18], R4 ;  /* 0x001c180401007387 */ /* 0x000fe80000100800 */
[----:B------:R1:W-:Y:S01]  /*19030*/  STL [R1+0x1c14], R5 ;  /* 0x001c140501007387 */ /* 0x0003e20000100800 */
[----:B0-----:R-:W-:-:S03]  /*19040*/  IMAD.WIDE R2, R10, 0x2, R26 ;  /* 0x000000020a027825 */ /* 0x001fc600078e021a */
[----:B------:R-:W-:Y:S04]  /*19050*/  STL [R1+0x1c20], R6 ;  /* 0x001c200601007387 */ /* 0x000fe80000100800 */
[----:B------:R0:W-:Y:S01]  /*19060*/  STL [R1+0x1c1c], R7 ;  /* 0x001c1c0701007387 */ /* 0x0001e20000100800 */
[----:B-1----:R-:W-:-:S03]  /*19070*/  IMAD.WIDE R4, R10, 0x2, R58 ;  /* 0x000000020a047825 */ /* 0x002fc600078e023a */
[----:B------:R-:W-:Y:S04]  /*19080*/  STL [R1+0x1c28], R8 ;  /* 0x001c280801007387 */ /* 0x000fe80000100800 */
[----:B------:R1:W-:Y:S01]  /*19090*/  STL [R1+0x1c24], R9 ;  /* 0x001c240901007387 */ /* 0x0003e20000100800 */
[----:B0-----:R-:W-:-:S03]  /*190a0*/  IMAD.WIDE R6, R10, 0x2, R60 ;  /* 0x000000020a067825 */ /* 0x001fc600078e023c */
[----:B------:R-:W-:Y:S04]  /*190b0*/  STL [R1+0x1c30], R2 ;  /* 0x001c300201007387 */ /* 0x000fe80000100800 */
[----:B------:R0:W-:Y:S01]  /*190c0*/  STL [R1+0x1c2c], R3 ;  /* 0x001c2c0301007387 */ /* 0x0001e20000100800 */
[----:B-1----:R-:W-:-:S03]  /*190d0*/  IMAD.WIDE R8, R11, 0x2, R38 ;  /* 0x000000020b087825 */ /* 0x002fc600078e0226 */
[----:B------:R-:W-:Y:S01]  /*190e0*/  STL [R1+0x1c38], R4 ;  /* 0x001c380401007387 */ /* 0x000fe20000100800 */
[----:B------:R-:W-:-:S03]  /*190f0*/  IMAD R10, R0, 0x7c, RZ ;  /* 0x0000007c000a7824 */ /* 0x000fc600078e02ff */
        /* <DEDUP_REMOVED lines=779> */
[----:B------:R-:W-:-:S03]  /*1c1b0*/  IMAD.SHL.U32 R10, R0, 0x40, RZ ;  /* 0x00000040000a7824 */ /* 0x000fc600078e00ff */
        /* <DEDUP_REMOVED lines=30> */
[----:B------:R1:W-:Y:S04]  /*1c3a0*/  STL [R1+0x2408], R8 ;  /* 0x0024080801007387 */ /* 0x0003e80000100800 */
[----:B------:R-:W-:Y:S01]  /*1c3b0*/  STL [R1+0x2404], R9 ;  /* 0x0024040901007387 */ /* 0x000fe20000100800 */
[----:B0-----:R-:W-:-:S03]  /*1c3c0*/  IMAD.WIDE R6, R11, 0x2, R60 ;  /* 0x000000020b067825 */ /* 0x001fc600078e023c */
[----:B------:R-:W-:Y:S01]  /*1c3d0*/  STL [R1+0x2410], R2 ;  /* 0x0024100201007387 */ /* 0x000fe20000100800 */
[----:B------:R-:W0:Y:S01]  /*1c3e0*/  LDC R11, c[0x0][0x3a8] ;  /* 0x0000ea00ff0b7b82 */ /* 0x000e220000000800 */
[----:B-1----:R-:W-:Y:S02]  /*1c3f0*/  IMAD R8, R0, 0x3e, RZ ;  /* 0x0000003e00087824 */ /* 0x002fe400078e02ff */
[----:B------:R1:W-:Y:S04]  /*1c400*/  STL [R1+0x240c], R3 ;  /* 0x00240c0301007387 */ /* 0x0003e80000100800 */
[----:B------:R-:W-:Y:S04]  /*1c410*/  STL [R1+0x2418], R4 ;  /* 0x0024180401007387 */ /* 0x000fe80000100800 */
[----:B------:R2:W-:Y:S01]  /*1c420*/  STL [R1+0x2414], R5 ;  /* 0x0024140501007387 */ /* 0x0005e20000100800 */
[----:B-1----:R-:W-:-:S03]  /*1c430*/  IMAD.WIDE R2, R8, 0x2, R38 ;  /* 0x0000000208027825 */ /* 0x002fc600078e0226 */
[----:B------:R-:W-:Y:S04]  /*1c440*/  STL [R1+0x2420], R6 ;  /* 0x0024200601007387 */ /* 0x000fe80000100800 */
[----:B------:R-:W-:Y:S04]  /*1c450*/  STL [R1+0x241c], R7 ;  /* 0x00241c0701007387 */ /* 0x000fe80000100800 */
[----:B------:R-:W-:Y:S04]  /*1c460*/  STL [R1+0x2428], R2 ;  /* 0x0024280201007387 */ /* 0x000fe80000100800 */
[----:B------:R1:W-:Y:S01]  /*1c470*/  STL [R1+0x2424], R3 ;  /* 0x0024240301007387 */ /* 0x0003e20000100800 */
[----:B------:R-:W-:-:S02]  /*1c480*/  IMAD R9, R0, 0x3d, RZ ;  /* 0x0000003d00097824 */ /* 0x000fc400078e02ff */
[----:B--2---:R-:W-:-:S04]  /*1c490*/  IMAD.WIDE R4, R8, 0x2, R58 ;  /* 0x0000000208047825 */ /* 0x004fc800078e023a */
[----:B-1----:R-:W-:-:S04]  /*1c4a0*/  IMAD.WIDE R2, R8, 0x2, R26 ;  /* 0x0000000208027825 */ /* 0x002fc800078e021a */
[----:B------:R-:W-:Y:S01]  /*1c4b0*/  IMAD.WIDE R6, R8, 0x2, R60 ;  /* 0x0000000208067825 */ /* 0x000fe200078e023c */
[----:B------:R-:W-:Y:S04]  /*1c4c0*/  STL [R1+0x2430], R2 ;  /* 0x0024300201007387 */ /* 0x000fe80000100800 */
[----:B------:R1:W-:Y:S04]  /*1c4d0*/  STL [R1+0x242c], R3 ;  /* 0x00242c0301007387 */ /* 0x0003e80000100800 */
[----:B------:R-:W-:Y:S04]  /*1c4e0*/  STL [R1+0x2438], R4 ;  /* 0x0024380401007387 */ /* 0x000fe80000100800 */
[----:B------:R2:W-:Y:S01]  /*1c4f0*/  STL [R1+0x2434], R5 ;  /* 0x0024340501007387 */ /* 0x0005e20000100800 */
[----:B-1----:R-:W-:-:S03]  /*1c500*/  IMAD.WIDE R2, R9, 0x2, R38 ;  /* 0x0000000209027825 */ /* 0x002fc600078e0226 */
[----:B------:R-:W-:Y:S04]  /*1c510*/  STL [R1+0x2440], R6 ;  /* 0x0024400601007387 */ /* 0x000fe80000100800 */
[----:B------:R1:W-:Y:S04]  /*1c520*/  STL [R1+0x243c], R7 ;  /* 0x00243c0701007387 */ /* 0x0003e80000100800 */
[----:B------:R-:W-:Y:S01]  /*1c530*/  STL [R1+0x2448], R2 ;  /* 0x0024480201007387 */ /* 0x000fe20000100800 */
[----:B------:R-:W-:-:S03]  /*1c540*/  IMAD R10, R0, 0x3c, RZ ;  /* 0x0000003c000a7824 */ /* 0x000fc600078e02ff */
[----:B------:R3:W-:Y:S01]  /*1c550*/  STL [R1+0x2444], R3 ;  /* 0x0024440301007387 */ /* 0x0007e20000100800 */
[----:B--2---:R-:W-:-:S04]  /*1c560*/  IMAD.WIDE R4, R9, 0x2, R58 ;  /* 0x0000000209047825 */ /* 0x004fc800078e023a */
[----:B-1----:R-:W-:-:S04]  /*1c570*/  IMAD.WIDE R6, R9, 0x2, R60 ;  /* 0x0000000209067825 */ /* 0x002fc800078e023c */
[----:B---3--:R-:W-:-:S04]  /*1c580*/  IMAD.WIDE R2, R9, 0x2, R26 ;  /* 0x0000000209027825 */ /* 0x008fc800078e021a */
[C---:B------:R-:W-:Y:S01]  /*1c590*/  IMAD.WIDE R8, R10.reuse, 0x2, R38 ;  /* 0x000000020a087825 */ /* 0x040fe200078e0226 */
[----:B------:R-:W-:Y:S04]  /*1c5a0*/  STL [R1+0x2450], R2 ;  /* 0x0024500201007387 */ /* 0x000fe80000100800 */
[----:B------:R1:W-:Y:S04]  /*1c5b0*/  STL [R1+0x244c], R3 ;  /* 0x00244c0301007387 */ /* 0x0003e80000100800 */
[----:B------:R-:W-:Y:S04]  /*1c5c0*/  STL [R1+0x2458], R4 ;  /* 0x0024580401007387 */ /* 0x000fe80000100800 */
[----:B------:R2:W-:Y:S01]  /*1c5d0*/  STL [R1+0x2454], R5 ;  /* 0x0024540501007387 */ /* 0x0005e20000100800 */
[----:B-1----:R-:W-:-:S03]  /*1c5e0*/  IMAD.WIDE R2, R10, 0x2, R26 ;  /* 0x000000020a027825 */ /* 0x002fc600078e021a */
[----:B------:R-:W-:Y:S04]  /*1c5f0*/  STL [R1+0x2460], R6 ;  /* 0x0024600601007387 */ /* 0x000fe80000100800 */
[----:B------:R-:W-:Y:S04]  /*1c600*/  STL [R1+0x245c], R7 ;  /* 0x00245c0701007387 */ /* 0x000fe80000100800 */
[----:B------:R0:W-:Y:S01]  /*1c610*/  STL [R1+0x2468], R8 ;  /* 0x0024680801007387 */ /* 0x0001e20000100800 */
[----:B--2---:R-:W-:-:S03]  /*1c620*/  IMAD.WIDE R4, R10, 0x2, R58 ;  /* 0x000000020a047825 */ /* 0x004fc600078e023a */
[----:B------:R-:W-:Y:S04]  /*1c630*/  STL [R1+0x2464], R9 ;  /* 0x0024640901007387 */ /* 0x000fe80000100800 */
[----:B------:R-:W-:Y:S04]  /*1c640*/  STL [R1+0x2470], R2 ;  /* 0x0024700201007387 */ /* 0x000fe80000100800 */
[----:B------:R1:W-:Y:S01]  /*1c650*/  STL [R1+0x246c], R3 ;  /* 0x00246c0301007387 */ /* 0x0003e20000100800 */
[----:B0-----:R-:W-:Y:S02]  /*1c660*/  IMAD R8, R11, 0x3b, RZ ;  /* 0x0000003b0b087824 */ /* 0x001fe400078e02ff */
[----:B------:R-:W0:Y:S01]  /*1c670*/  LDC R11, c[0x0][0x3a8] ;  /* 0x0000ea00ff0b7b82 */ /* 0x000e220000000800 */
[----:B------:R-:W-:Y:S01]  /*1c680*/  STL [R1+0x2478], R4 ;  /* 0x0024780401007387 */ /* 0x000fe20000100800 */
[----:B-1----:R-:W-:-:S06]  /*1c690*/  IMAD.WIDE R2, R10, 0x2, R60 ;  /* 0x000000020a027825 */ /* 0x002fcc00078e023c */
[----:B------:R-:W1:Y:S01]  /*1c6a0*/  LDC R10, c[0x0][0x3a8] ;  /* 0x0000ea00ff0a7b82 */ /* 0x000e620000000800 */
[----:B------:R2:W-:Y:S01]  /*1c6b0*/  STL [R1+0x2474], R5 ;  /* 0x0024740501007387 */ /* 0x0005e20000100800 */
[----:B------:R-:W-:-:S03]  /*1c6c0*/  IMAD.WIDE R6, R8, 0x2, R38 ;  /* 0x0000000208067825 */ /* 0x000fc600078e0226 */
[----:B------:R-:W-:Y:S04]  /*1c6d0*/  STL [R1+0x2480], R2 ;  /* 0x0024800201007387 */ /* 0x000fe80000100800 */
[----:B------:R3:W-:Y:S01]  /*1c6e0*/  STL [R1+0x247c], R3 ;  /* 0x00247c0301007387 */ /* 0x0007e20000100800 */
[----:B--2---:R-:W-:-:S03]  /*1c6f0*/  IMAD.WIDE R4, R8, 0x2, R58 ;  /* 0x0000000208047825 */ /* 0x004fc600078e023a */
[----:B------:R-:W-:Y:S01]  /*1c700*/  STL [R1+0x2488], R6 ;  /* 0x0024880601007387 */ /* 0x000fe20000100800 */
[----:B---3--:R-:W-:-:S03]  /*1c710*/  IMAD.WIDE R2, R8, 0x2, R26 ;  /* 0x0000000208027825 */ /* 0x008fc600078e021a */
[----:B------:R2:W-:Y:S04]  /*1c720*/  STL [R1+0x2484], R7 ;  /* 0x0024840701007387 */ /* 0x0005e80000100800 */
[----:B------:R-:W-:Y:S01]  /*1c730*/  STL [R1+0x2490], R2 ;  /* 0x0024900201007387 */ /* 0x000fe20000100800 */
[----:B------:R-:W-:Y:S02]  /*1c740*/  IMAD R9, R12, 0x3a, RZ ;  /* 0x0000003a0c097824 */ /* 0x000fe400078e02ff */
[----:B------:R-:W3:Y:S01]  /*1c750*/  LDC R12, c[0x0][0x3a8] ;  /* 0x0000ea00ff0c7b82 */ /* 0x000ee20000000800 */
[----:B------:R4:W-:Y:S01]  /*1c760*/  STL [R1+0x248c], R3 ;  /* 0x00248c0301007387 */ /* 0x0009e20000100800 */
[----:B--2---:R-:W-:-:S03]  /*1c770*/  IMAD.WIDE R6, R9, 0x2, R38 ;  /* 0x0000000209067825 */ /* 0x004fc600078e0226 */
[----:B------:R-:W-:Y:S01]  /*1c780*/  STL [R1+0x2498], R4 ;  /* 0x0024980401007387 */ /* 0x000fe20000100800 */
[----:B----4-:R-:W-:-:S03]  /*1c790*/  IMAD.WIDE R2, R8, 0x2, R60 ;  /* 0x0000000208027825 */ /* 0x010fc600078e023c */
[----:B------:R2:W-:Y:S04]  /*1c7a0*/  STL [R1+0x2494], R5 ;  /* 0x0024940501007387 */ /* 0x0005e80000100800 */
[----:B------:R-:W-:Y:S04]  /*1c7b0*/  STL [R1+0x24a0], R2 ;  /* 0x0024a00201007387 */ /* 0x000fe80000100800 */
[----:B------:R4:W-:Y:S01]  /*1c7c0*/  STL [R1+0x249c], R3 ;  /* 0x00249c0301007387 */ /* 0x0009e20000100800 */
[----:B-1----:R-:W-:Y:S02]  /*1c7d0*/  IMAD R8, R10, 0x39, RZ ;  /* 0x000000390a087824 */ /* 0x002fe400078e02ff */
[C---:B--2---:R-:W-:Y:S01]  /*1c7e0*/  IMAD.WIDE R4, R9.reuse, 0x2, R58 ;  /* 0x0000000209047825 */ /* 0x044fe200078e023a */
[----:B------:R-:W-:Y:S03]  /*1c7f0*/  STL [R1+0x24a8], R6 ;  /* 0x0024a80601007387 */ /* 0x000fe60000100800 */
[C---:B----4-:R-:W-:Y:S01]  /*1c800*/  IMAD.WIDE R2, R9.reuse, 0x2, R26 ;  /* 0x0000000209027825 */ /* 0x050fe200078e021a */
[----:B------:R1:W-:Y:S04]  /*1c810*/  STL [R1+0x24a4], R7 ;  /* 0x0024a40701007387 */ /* 0x0003e80000100800 */
[----:B------:R-:W-:Y:S04]  /*1c820*/  STL [R1+0x24b0], R2 ;  /* 0x0024b00201007387 */ /* 0x000fe80000100800 */
[----:B------:R2:W-:Y:S01]  /*1c830*/  STL [R1+0x24ac], R3 ;  /* 0x0024ac0301007387 */ /* 0x0005e20000100800 */
[----:B-1----:R-:W-:-:S03]  /*1c840*/  IMAD.WIDE R6, R9, 0x2, R60 ;  /* 0x0000000209067825 */ /* 0x002fc600078e023c */
[----:B------:R-:W-:Y:S04]  /*1c850*/  STL [R1+0x24b8], R4 ;  /* 0x0024b80401007387 */ /* 0x000fe80000100800 */
[----:B------:R1:W-:Y:S01]  /*1c860*/  STL [R1+0x24b4], R5 ;  /* 0x0024b40501007387 */ /* 0x0003e20000100800 */
[----:B--2---:R-:W-:-:S03]  /*1c870*/  IMAD.WIDE R2, R8, 0x2, R38 ;  /* 0x0000000208027825 */ /* 0x004fc600078e0226 */
[----:B------:R-:W-:Y:S04]  /*1c880*/  STL [R1+0x24c0], R6 ;  /* 0x0024c00601007387 */ /* 0x000fe80000100800 */
[----:B------:R2:W-:Y:S04]  /*1c890*/  STL [R1+0x24bc], R7 ;  /* 0x0024bc0701007387 */ /* 0x0005e80000100800 */
[----:B------:R-:W-:Y:S01]  /*1c8a0*/  STL [R1+0x24c8], R2 ;  /* 0x0024c80201007387 */ /* 0x000fe20000100800 */
[----:B0-----:R-:W-:Y:S02]  /*1c8b0*/  IMAD R10, R11, 0x38, RZ ;  /* 0x000000380b0a7824 */ /* 0x001fe400078e02ff */
[C---:B-1----:R-:W-:Y:S01]  /*1c8c0*/  IMAD.WIDE R4, R8.reuse, 0x2, R58 ;  /* 0x0000000208047825 */ /* 0x042fe200078e023a */
[----:B------:R0:W-:Y:S01]  /*1c8d0*/  STL [R1+0x24c4], R3 ;  /* 0x0024c40301007387 */ /* 0x0001e20000100800 */
[----:B------:R-:W1:Y:S02]  /*1c8e0*/  LDC R11, c[0x0][0x3a8] ;  /* 0x0000ea00ff0b7b82 */ /* 0x000e640000000800 */
[----:B--2---:R-:W-:-:S04]  /*1c8f0*/  IMAD.WIDE R6, R8, 0x2, R60 ;  /* 0x0000000208067825 */ /* 0x004fc800078e023c */
[----:B0-----:R-:W-:-:S04]  /*1c900*/  IMAD.WIDE R2, R8, 0x2, R26 ;  /* 0x0000000208027825 */ /* 0x001fc800078e021a */
[C---:B------:R-:W-:Y:S01]  /*1c910*/  IMAD.WIDE R8, R10.reuse, 0x2, R38 ;  /* 0x000000020a087825 */ /* 0x040fe200078e0226 */
[----:B------:R-:W-:Y:S04]  /*1c920*/  STL [R1+0x24d0], R2 ;  /* 0x0024d00201007387 */ /* 0x000fe80000100800 */
[----:B------:R0:W-:Y:S04]  /*1c930*/  STL [R1+0x24cc], R3 ;  /* 0x0024cc0301007387 */ /* 0x0001e80000100800 */
[----:B------:R-:W-:Y:S04]  /*1c940*/  STL [R1+0x24d8], R4 ;  /* 0x0024d80401007387 */ /* 0x000fe80000100800 */
[----:B------:R2:W-:Y:S01]  /*1c950*/  STL [R1+0x24d4], R5 ;  /* 0x0024d40501007387 */ /* 0x0005e20000100800 */
[----:B0-----:R-:W-:-:S03]  /*1c960*/  IMAD.WIDE R2, R10, 0x2, R26 ;  /* 0x000000020a027825 */ /* 0x001fc600078e021a */
[----:B------:R-:W-:Y:S04]  /*1c970*/  STL [R1+0x24e0], R6 ;  /* 0x0024e00601007387 */ /* 0x000fe80000100800 */
[----:B------:R-:W-:Y:S04]  /*1c980*/  STL [R1+0x24dc], R7 ;  /* 0x0024dc0701007387 */ /* 0x000fe80000100800 */
[----:B------:R3:W-:Y:S01]  /*1c990*/  STL [R1+0x24e8], R8 ;  /* 0x0024e80801007387 */ /* 0x0007e20000100800 */
[----:B--2---:R-:W-:-:S03]  /*1c9a0*/  IMAD.WIDE R4, R10, 0x2, R58 ;  /* 0x000000020a047825 */ /* 0x004fc600078e023a */
[----:B------:R0:W-:Y:S04]  /*1c9b0*/  STL [R1+0x24e4], R9 ;  /* 0x0024e40901007387 */ /* 0x0001e80000100800 */
[----:B------:R-:W-:Y:S04]  /*1c9c0*/  STL [R1+0x24f0], R2 ;  /* 0x0024f00201007387 */ /* 0x000fe80000100800 */
[----:B------:R2:W-:Y:S01]  /*1c9d0*/  STL [R1+0x24ec], R3 ;  /* 0x0024ec0301007387 */ /* 0x0005e20000100800 */
[----:B---3--:R-:W-:Y:S02]  /*1c9e0*/  IMAD R8, R12, 0x37, RZ ;  /* 0x000000370c087824 */ /* 0x008fe400078e02ff */
[----:B0-----:R-:W-:Y:S01]  /*1c9f0*/  IMAD R9, R13, 0x36, RZ ;  /* 0x000000360d097824 */ /* 0x001fe200078e02ff */
[----:B------:R-:W-:Y:S01]  /*1ca00*/  STL [R1+0x24f8], R4 ;  /* 0x0024f80401007387 */ /* 0x000fe20000100800 */
[----:B--2---:R-:W-:Y:S01]  /*1ca10*/  IMAD.WIDE R2, R10, 0x2, R60 ;  /* 0x000000020a027825 */ /* 0x004fe200078e023c */
[----:B------:R-:W0:Y:S02]  /*1ca20*/  LDC R12, c[0x0][0x3a8] ;  /* 0x0000ea00ff0c7b82 */ /* 0x000e240000000800 */
[----:B------:R2:W-:Y:S01]  /*1ca30*/  STL [R1+0x24f4], R5 ;  /* 0x0024f40501007387 */ /* 0x0005e20000100800 */
[----:B------:R-:W-:-:S05]  /*1ca40*/  IMAD.WIDE R6, R8, 0x2, R38 ;  /* 0x0000000208067825 */ /* 0x000fca00078e0226 */
[----:B------:R-:W3:Y:S01]  /*1ca50*/  LDC R10, c[0x0][0x3a8] ;  /* 0x0000ea00ff0a7b82 */ /* 0x000ee20000000800 */
[----:B------:R-:W-:Y:S04]  /*1ca60*/  STL [R1+0x2500], R2 ;  /* 0x0025000201007387 */ /* 0x000fe80000100800 */
[----:B------:R4:W-:Y:S01]  /*1ca70*/  STL [R1+0x24fc], R3 ;  /* 0x0024fc0301007387 */ /* 0x0009e20000100800 */
[C---:B--2---:R-:W-:Y:S02]  /*1ca80*/  IMAD.WIDE R4, R8.reuse, 0x2, R58 ;  /* 0x0000000208047825 */ /* 0x044fe400078e023a */
[----:B------:R-:W2:Y:S01]  /*1ca90*/  LDC R13, c[0x0][0x3a8] ;  /* 0x0000ea00ff0d7b82 */ /* 0x000ea20000000800 */
[----:B------:R-:W-:Y:S01]  /*1caa0*/  STL [R1+0x2508], R6 ;  /* 0x0025080601007387 */ /* 0x000fe20000100800 */
[----:B----4-:R-:W-:-:S03]  /*1cab0*/  IMAD.WIDE R2, R8, 0x2, R26 ;  /* 0x0000000208027825 */ /* 0x010fc600078e021a */
[----:B------:R4:W-:Y:S04]  /*1cac0*/  STL [R1+0x2504], R7 ;  /* 0x0025040701007387 */ /* 0x0009e80000100800 */
[----:B------:R-:W-:Y:S04]  /*1cad0*/  STL [R1+0x2510], R2 ;  /* 0x0025100201007387 */ /* 0x000fe80000100800 */
[----:B------:R1:W-:Y:S01]  /*1cae0*/  STL [R1+0x250c], R3 ;  /* 0x00250c0301007387 */ /* 0x0003e20000100800 */
[----:B----4-:R-:W-:-:S03]  /*1caf0*/  IMAD.WIDE R6, R9, 0x2, R38 ;  /* 0x0000000209067825 */ /* 0x010fc600078e0226 */
[----:B------:R-:W-:Y:S01]  /*1cb00*/  STL [R1+0x2518], R4 ;  /* 0x0025180401007387 */ /* 0x000fe20000100800 */
[----:B-1----:R-:W-:-:S03]  /*1cb10*/  IMAD.WIDE R2, R8, 0x2, R60 ;  /* 0x0000000208027825 */ /* 0x002fc600078e023c */
[----:B------:R1:W-:Y:S04]  /*1cb20*/  STL [R1+0x2514], R5 ;  /* 0x0025140501007387 */ /* 0x0003e80000100800 */
[----:B------:R-:W-:Y:S04]  /*1cb30*/  STL [R1+0x2520], R2 ;  /* 0x0025200201007387 */ /* 0x000fe80000100800 */
[----:B------:R4:W-:Y:S01]  /*1cb40*/  STL [R1+0x251c], R3 ;  /* 0x00251c0301007387 */ /* 0x0009e20000100800 */
[----:B---3--:R-:W-:Y:S02]  /*1cb50*/  IMAD R8, R10, 0x35, RZ ;  /* 0x000000350a087824 */ /* 0x008fe400078e02ff */
[C---:B-1----:R-:W-:Y:S01]  /*1cb60*/  IMAD.WIDE R4, R9.reuse, 0x2, R58 ;  /* 0x0000000209047825 */ /* 0x042fe200078e023a */
        /* <DEDUP_REMOVED lines=8> */
[----:B---3--:R-:W-:-:S03]  /*1cbf0*/  IMAD.WIDE R2, R8, 0x2, R38 ;  /* 0x0000000208027825 */ /* 0x008fc600078e0226 */
[----:B------:R-:W-:Y:S04]  /*1cc00*/  STL [R1+0x2540], R6 ;  /* 0x0025400601007387 */ /* 0x000fe80000100800 */
[----:B------:R3:W-:Y:S04]  /*1cc10*/  STL [R1+0x253c], R7 ;  /* 0x00253c0701007387 */ /* 0x0007e80000100800 */
[----:B------:R-:W-:Y:S01]  /*1cc20*/  STL [R1+0x2548], R2 ;  /* 0x0025480201007387 */ /* 0x000fe20000100800 */
[----:B------:R-:W-:Y:S02]  /*1cc30*/  IMAD R10, R11, 0x34, RZ ;  /* 0x000000340b0a7824 */ /* 0x000fe400078e02ff */
[C---:B-1----:R-:W-:Y:S01]  /*1cc40*/  IMAD.WIDE R4, R8.reuse, 0x2, R58 ;  /* 0x0000000208047825 */ /* 0x042fe200078e023a */
[----:B------:R1:W-:Y:S01]  /*1cc50*/  STL [R1+0x2544], R3 ;  /* 0x0025440301007387 */ /* 0x0003e20000100800 */
[----:B------:R-:W4:Y:S02]  /*1cc60*/  LDC R11, c[0x0][0x3a8] ;  /* 0x0000ea00ff0b7b82 */ /* 0x000f240000000800 */
[----:B---3--:R-:W-:-:S04]  /*1cc70*/  IMAD.WIDE R6, R8, 0x2, R60 ;  /* 0x0000000208067825 */ /* 0x008fc800078e023c */
[----:B-1----:R-:W-:-:S04]  /*1cc80*/  IMAD.WIDE R2, R8, 0x2, R26 ;  /* 0x0000000208027825 */ /* 0x002fc800078e021a */
        /* <DEDUP_REMOVED lines=9> */
[----:B---3--:R-:W-:-:S03]  /*1cd20*/  IMAD.WIDE R4, R10, 0x2, R58 ;  /* 0x000000020a047825 */ /* 0x008fc600078e023a */
[----:B------:R2:W-:Y:S04]  /*1cd30*/  STL [R1+0x2564], R9 ;  /* 0x0025640901007387 */ /* 0x0005e80000100800 */
[----:B------:R-:W-:Y:S04]  /*1cd40*/  STL [R1+0x2570], R2 ;  /* 0x0025700201007387 */ /* 0x000fe80000100800 */
[----:B------:R1:W-:Y:S01]  /*1cd50*/  STL [R1+0x256c], R3 ;  /* 0x00256c0301007387 */ /* 0x0003e20000100800 */
[----:B0-----:R-:W-:Y:S02]  /*1cd60*/  IMAD R8, R12, 0x33, RZ ;  /* 0x000000330c087824 */ /* 0x001fe400078e02ff */
[----:B--2---:R-:W-:Y:S01]  /*1cd70*/  IMAD R9, R13, 0x32, RZ ;  /* 0x000000320d097824 */ /* 0x004fe200078e02ff */
[----:B------:R-:W-:Y:S01]  /*1cd80*/  STL [R1+0x2578], R4 ;  /* 0x0025780401007387 */ /* 0x000fe20000100800 */
[----:B-1----:R-:W-:Y:S01]  /*1cd90*/  IMAD.WIDE R2, R10, 0x2, R60 ;  /* 0x000000020a027825 */ /* 0x002fe200078e023c */
[----:B------:R-:W0:Y:S02]  /*1cda0*/  LDC R12, c[0x0][0x3a8] ;  /* 0x0000ea00ff0c7b82 */ /* 0x000e240000000800 */
[----:B------:R1:W-:Y:S01]  /*1cdb0*/  STL [R1+0x2574], R5 ;  /* 0x0025740501007387 */ /* 0x0003e20000100800 */
[----:B------:R-:W-:-:S05]  /*1cdc0*/  IMAD.WIDE R6, R8, 0x2, R38 ;  /* 0x0000000208067825 */ /* 0x000fca00078e0226 */
[----:B------:R-:W2:Y:S01]  /*1cdd0*/  LDC R10, c[0x0][0x3a8] ;  /* 0x0000ea00ff0a7b82 */ /* 0x000ea20000000800 */
[----:B------:R-:W-:Y:S04]  /*1cde0*/  STL [R1+0x2580], R2 ;  /* 0x0025800201007387 */ /* 0x000fe80000100800 */
[----:B------:R3:W-:Y:S01]  /*1cdf0*/  STL [R1+0x257c], R3 ;  /* 0x00257c0301007387 */ /* 0x0007e20000100800 */
[C---:B-1----:R-:W-:Y:S02]  /*1ce00*/  IMAD.WIDE R4, R8.reuse, 0x2, R58 ;  /* 0x0000000208047825 */ /* 0x042fe400078e023a */
[----:B------:R-:W1:Y:S01]  /*1ce10*/  LDC R13, c[0x0][0x3a8] ;  /* 0x0000ea00ff0d7b82 */ /* 0x000e620000000800 */
[----:B------:R-:W-:Y:S01]  /*1ce20*/  STL [R1+0x2588], R6 ;  /* 0x0025880601007387 */ /* 0x000fe20000100800 */
[----:B---3--:R-:W-:-:S03]  /*1ce30*/  IMAD.WIDE R2, R8, 0x2, R26 ;  /* 0x0000000208027825 */ /* 0x008fc600078e021a */
[----:B------:R3:W-:Y:S04]  /*1ce40*/  STL [R1+0x2584], R7 ;  /* 0x0025840701007387 */ /* 0x0007e80000100800 */
[----:B------:R-:W-:Y:S04]  /*1ce50*/  STL [R1+0x2590], R2 ;  /* 0x0025900201007387 */ /* 0x000fe80000100800 */
[----:B------:R4:W-:Y:S01]  /*1ce60*/  STL [R1+0x258c], R3 ;  /* 0x00258c0301007387 */ /* 0x0009e20000100800 */
[----:B---3--:R-:W-:-:S03]  /*1ce70*/  IMAD.WIDE R6, R9, 0x2, R38 ;  /* 0x0000000209067825 */ /* 0x008fc600078e0226 */
[----:B------:R-:W-:Y:S01]  /*1ce80*/  STL [R1+0x2598], R4 ;  /* 0x0025980401007387 */ /* 0x000fe20000100800 */
[----:B----4-:R-:W-:-:S03]  /*1ce90*/  IMAD.WIDE R2, R8, 0x2, R60 ;  /* 0x0000000208027825 */ /* 0x010fc600078e023c */
[----:B------:R3:W-:Y:S04]  /*1cea0*/  STL [R1+0x2594], R5 ;  /* 0x0025940501007387 */ /* 0x0007e80000100800 */
[----:B------:R-:W-:Y:S04]  /*1ceb0*/  STL [R1+0x25a0], R2 ;  /* 0x0025a00201007387 */ /* 0x000fe80000100800 */
[----:B------:R4:W-:Y:S01]  /*1cec0*/  STL [R1+0x259c], R3 ;  /* 0x00259c0301007387 */ /* 0x0009e20000100800 */
[----:B--2---:R-:W-:Y:S02]  /*1ced0*/  IMAD R8, R10, 0x31, RZ ;  /* 0x000000310a087824 */ /* 0x004fe400078e02ff */
[C---:B---3--:R-:W-:Y:S01]  /*1cee0*/  IMAD.WIDE R4, R9.reuse, 0x2, R58 ;  /* 0x0000000209047825 */ /* 0x048fe200078e023a */
[----:B------:R-:W-:Y:S03]  /*1cef0*/  STL [R1+0x25a8], R6 ;  /* 0x0025a80601007387 */ /* 0x000fe60000100800 */
[C---:B----4-:R-:W-:Y:S01]  /*1cf00*/  IMAD.WIDE R2, R9.reuse, 0x2, R26 ;  /* 0x0000000209027825 */ /* 0x050fe200078e021a */
[----:B------:R2:W-:Y:S04]  /*1cf10*/  STL [R1+0x25a4], R7 ;  /* 0x0025a40701007387 */ /* 0x0005e80000100800 */
[----:B------:R-:W-:Y:S04]  /*1cf20*/  STL [R1+0x25b0], R2 ;  /* 0x0025b00201007387 */ /* 0x000fe80000100800 */
[----:B------:R3:W-:Y:S01]  /*1cf30*/  STL [R1+0x25ac], R3 ;  /* 0x0025ac0301007387 */ /* 0x0007e20000100800 */
[----:B--2---:R-:W-:-:S03]  /*1cf40*/  IMAD.WIDE R6, R9, 0x2, R60 ;  /* 0x0000000209067825 */ /* 0x004fc600078e023c */
[----:B------:R-:W-:Y:S04]  /*1cf50*/  STL [R1+0x25b8], R4 ;  /* 0x0025b80401007387 */ /* 0x000fe80000100800 */
[----:B------:R2:W-:Y:S01]  /*1cf60*/  STL [R1+0x25b4], R5 ;  /* 0x0025b40501007387 */ /* 0x0005e20000100800 */
[----:B---3--:R-:W-:-:S03]  /*1cf70*/  IMAD.WIDE R2, R8, 0x2, R38 ;  /* 0x0000000208027825 */ /* 0x008fc600078e0226 */
[----:B------:R-:W-:Y:S04]  /*1cf80*/  STL [R1+0x25c0], R6 ;  /* 0x0025c00601007387 */ /* 0x000fe80000100800 */
[----:B------:R3:W-:Y:S04]  /*1cf90*/  STL [R1+0x25bc], R7 ;  /* 0x0025bc0701007387 */ /* 0x0007e80000100800 */
[----:B------:R-:W-:Y:S01]  /*1cfa0*/  STL [R1+0x25c8], R2 ;  /* 0x0025c80201007387 */ /* 0x000fe20000100800 */
[----:B------:R-:W-:Y:S02]  /*1cfb0*/  IMAD R10, R11, 0x30, RZ ;  /* 0x000000300b0a7824 */ /* 0x000fe400078e02ff */
[C---:B--2---:R-:W-:Y:S01]  /*1cfc0*/  IMAD.WIDE R4, R8.reuse, 0x2, R58 ;  /* 0x0000000208047825 */ /* 0x044fe200078e023a */
[----:B------:R2:W-:Y:S01]  /*1cfd0*/  STL [R1+0x25c4], R3 ;  /* 0x0025c40301007387 */ /* 0x0005e20000100800 */
[----:B------:R-:W4:Y:S02]  /*1cfe0*/  LDC R11, c[0x0][0x3a8] ;  /* 0x0000ea00ff0b7b82 */ /* 0x000f240000000800 */
[----:B---3--:R-:W-:-:S04]  /*1cff0*/  IMAD.WIDE R6, R8, 0x2, R60 ;  /* 0x0000000208067825 */ /* 0x008fc800078e023c */
[----:B--2---:R-:W-:-:S04]  /*1d000*/  IMAD.WIDE R2, R8, 0x2, R26 ;  /* 0x0000000208027825 */ /* 0x004fc800078e021a */
[C---:B------:R-:W-:Y:S01]  /*1d010*/  IMAD.WIDE R8, R10.reuse, 0x2, R38 ;  /* 0x000000020a087825 */ /* 0x040fe200078e0226 */
[----:B------:R-:W-:Y:S04]  /*1d020*/  STL [R1+0x25d0], R2 ;  /* 0x0025d00201007387 */ /* 0x000fe80000100800 */
[----:B------:R2:W-:Y:S04]  /*1d030*/  STL [R1+0x25cc], R3 ;  /* 0x0025cc0301007387 */ /* 0x0005e80000100800 */
[----:B------:R-:W-:Y:S04]  /*1d040*/  STL [R1+0x25d8], R4 ;  /* 0x0025d80401007387 */ /* 0x000fe80000100800 */
[----:B------:R3:W-:Y:S01]  /*1d050*/  STL [R1+0x25d4], R5 ;  /* 0x0025d40501007387 */ /* 0x0007e20000100800 */
[----:B--2---:R-:W-:-:S03]  /*1d060*/  IMAD.WIDE R2, R10, 0x2, R26 ;  /* 0x000000020a027825 */ /* 0x004fc600078e021a */
        /* <DEDUP_REMOVED lines=8> */
[----:B-1----:R-:W-:Y:S01]  /*1d0f0*/  IMAD R9, R13, 0x2e, RZ ;  /* 0x0000002e0d097824 */ /* 0x002fe200078e02ff */
[----:B------:R-:W-:Y:S01]  /*1d100*/  STL [R1+0x25f8], R4 ;  /* 0x0025f80401007387 */ /* 0x000fe20000100800 */
[----:B--2---:R-:W-:Y:S01]  /*1d110*/  IMAD.WIDE R2, R10, 0x2, R60 ;  /* 0x000000020a027825 */ /* 0x004fe200078e023c */
        /* <DEDUP_REMOVED lines=201> */
[----:B------:R-:W-:Y:S02]  /*1ddb0*/  IMAD.SHL.U32 R10, R11, 0x20, RZ ;  /* 0x000000200b0a7824 */ /* 0x000fe400078e00ff */
        /* <DEDUP_REMOVED lines=359> */
[----:B------:R1:W-:Y:S06]  /*1f430*/  STL [R1+0x2af4], R5 ;  /* 0x002af40501007387 */ /* 0x0003ec0000100800 */
[----:B------:R-:W2:Y:S01]  /*1f440*/  LDC R10, c[0x0][0x3a8] ;  /* 0x0000ea00ff0a7b82 */ /* 0x000ea20000000800 */
[C---:B------:R-:W-:Y:S01]  /*1f450*/  IMAD.WIDE R6, R8.reuse, 0x2, R38 ;  /* 0x0000000208067825 */ /* 0x040fe200078e0226 */
[----:B------:R-:W-:Y:S04]  /*1f460*/  STL [R1+0x2b00], R2 ;  /* 0x002b000201007387 */ /* 0x000fe80000100800 */
[----:B------:R3:W-:Y:S01]  /*1f470*/  STL [R1+0x2afc], R3 ;  /* 0x002afc0301007387 */ /* 0x0007e20000100800 */
[C---:B-1----:R-:W-:Y:S01]  /*1f480*/  IMAD.WIDE R4, R8.reuse, 0x2, R58 ;  /* 0x0000000208047825 */ /* 0x042fe200078e023a */
[----:B------:R-:W1:Y:S02]  /*1f490*/  LDC R13, c[0x0][0x3a8] ;  /* 0x0000ea00ff0d7b82 */ /* 0x000e640000000800 */
        /* <DEDUP_REMOVED lines=9> */
[----:B------:R-:W-:Y:S01]  /*1f530*/  STL [R1+0x2b20], R2 ;  /* 0x002b200201007387 */ /* 0x000fe20000100800 */
[----:B--2---:R-:W-:-:S03]  /*1f540*/  IMAD R10, R10, 0x5, RZ ;  /* 0x000000050a0a7824 */ /* 0x004fc600078e02ff */
[----:B------:R2:W-:Y:S01]  /*1f550*/  STL [R1+0x2b1c], R3 ;  /* 0x002b1c0301007387 */ /* 0x0005e20000100800 */
[----:B---3--:R-:W-:-:S03]  /*1f560*/  IMAD.WIDE R4, R9, 0x2, R58 ;  /* 0x0000000209047825 */ /* 0x008fc600078e023a */
[----:B------:R-:W-:Y:S01]  /*1f570*/  STL [R1+0x2b28], R6 ;  /* 0x002b280601007387 */ /* 0x000fe20000100800 */
[----:B--2---:R-:W-:-:S03]  /*1f580*/  IMAD.WIDE R2, R9, 0x2, R26 ;  /* 0x0000000209027825 */ /* 0x004fc600078e021a */
[----:B------:R2:W-:Y:S04]  /*1f590*/  STL [R1+0x2b24], R7 ;  /* 0x002b240701007387 */ /* 0x0005e80000100800 */
[----:B------:R-:W-:Y:S04]  /*1f5a0*/  STL [R1+0x2bd0], R2 ;  /* 0x002bd00201007387 */ /* 0x000fe80000100800 */
[----:B------:R3:W-:Y:S01]  /*1f5b0*/  STL [R1+0x2bcc], R3 ;  /* 0x002bcc0301007387 */ /* 0x0007e20000100800 */
[----:B--2---:R-:W-:-:S03]  /*1f5c0*/  IMAD.WIDE R6, R9, 0x2, R60 ;  /* 0x0000000209067825 */ /* 0x004fc600078e023c */
[----:B------:R-:W-:Y:S01]  /*1f5d0*/  STL [R1+0x2bd8], R4 ;  /* 0x002bd80401007387 */ /* 0x000fe20000100800 */
[----:B------:R-:W-:-:S03]  /*1f5e0*/  IMAD.WIDE R8, R10, 0x2, R38 ;  /* 0x000000020a087825 */ /* 0x000fc600078e0226 */
[----:B------:R2:W-:Y:S01]  /*1f5f0*/  STL [R1+0x2bd4], R5 ;  /* 0x002bd40501007387 */ /* 0x0005e20000100800 */
[----:B---3--:R-:W-:-:S03]  /*1f600*/  IMAD.WIDE R2, R10, 0x2, R26 ;  /* 0x000000020a027825 */ /* 0x008fc600078e021a */
[----:B------:R3:W-:Y:S04]  /*1f610*/  STL [R1+0x2be0], R6 ;  /* 0x002be00601007387 */ /* 0x0007e80000100800 */
[----:B------:R-:W-:Y:S01]  /*1f620*/  STL [R1+0x2bdc], R7 ;  /* 0x002bdc0701007387 */ /* 0x000fe20000100800 */
[----:B--2---:R-:W-:-:S03]  /*1f630*/  IMAD.WIDE R4, R10, 0x2, R58 ;  /* 0x000000020a047825 */ /* 0x004fc600078e023a */
[----:B------:R-:W-:Y:S04]  /*1f640*/  STL [R1+0x2b30], R8 ;  /* 0x002b300801007387 */ /* 0x000fe80000100800 */
[----:B------:R2:W-:Y:S01]  /*1f650*/  STL [R1+0x2b2c], R9 ;  /* 0x002b2c0901007387 */ /* 0x0005e20000100800 */
[----:B---3--:R-:W-:Y:S02]  /*1f660*/  IMAD.SHL.U32 R6, R11, 0x4, RZ ;  /* 0x000000040b067824 */ /* 0x008fe400078e00ff */
[----:B------:R-:W3:Y:S01]  /*1f670*/  LDC R11, c[0x0][0x3a8] ;  /* 0x0000ea00ff0b7b82 */ /* 0x000ee20000000800 */
[----:B------:R-:W-:Y:S04]  /*1f680*/  STL [R1+0x2b38], R2 ;  /* 0x002b380201007387 */ /* 0x000fe80000100800 */
[----:B------:R4:W-:Y:S03]  /*1f690*/  STL [R1+0x2b34], R3 ;  /* 0x002b340301007387 */ /* 0x0009e60000100800 */
[----:B--2---:R-:W2:Y:S01]  /*1f6a0*/  LDC R9, c[0x0][0x3a8] ;  /* 0x0000ea00ff097b82 */ /* 0x004ea20000000800 */
[----:B------:R-:W-:Y:S04]  /*1f6b0*/  STL [R1+0x2b40], R4 ;  /* 0x002b400401007387 */ /* 0x000fe80000100800 */
[----:B------:R0:W-:Y:S01]  /*1f6c0*/  STL [R1+0x2b3c], R5 ;  /* 0x002b3c0501007387 */ /* 0x0001e20000100800 */
[----:B----4-:R-:W-:-:S02]  /*1f6d0*/  IMAD.WIDE R2, R10, 0x2, R60 ;  /* 0x000000020a027825 */ /* 0x010fc400078e023c */
[----:B------:R-:W4:Y:S03]  /*1f6e0*/  LDC R10, c[0x0][0x3a8] ;  /* 0x0000ea00ff0a7b82 */ /* 0x000f260000000800 */
[----:B------:R-:W-:Y:S01]  /*1f6f0*/  STL [R1+0x2b48], R2 ;  /* 0x002b480201007387 */ /* 0x000fe20000100800 */
[----:B0-----:R-:W-:-:S03]  /*1f700*/  IMAD.WIDE R4, R6, 0x2, R38 ;  /* 0x0000000206047825 */ /* 0x001fc600078e0226 */
[----:B------:R0:W-:Y:S04]  /*1f710*/  STL [R1+0x2b44], R3 ;  /* 0x002b440301007387 */ /* 0x0001e80000100800 */
[----:B------:R-:W-:Y:S01]  /*1f720*/  STL [R1+0x2b50], R4 ;  /* 0x002b500401007387 */ /* 0x000fe20000100800 */
[----:B------:R-:W-:Y:S02]  /*1f730*/  IMAD R8, R12, 0x3, RZ ;  /* 0x000000030c087824 */ /* 0x000fe400078e02ff */
[----:B------:R-:W1:Y:S01]  /*1f740*/  LDC R12, c[0x0][0x3a8] ;  /* 0x0000ea00ff0c7b82 */ /* 0x000e620000000800 */
[----:B------:R3:W-:Y:S01]  /*1f750*/  STL [R1+0x2b4c], R5 ;  /* 0x002b4c0501007387 */ /* 0x0007e20000100800 */
[----:B0-----:R-:W-:-:S05]  /*1f760*/  IMAD.WIDE R2, R6, 0x2, R26 ;  /* 0x0000000206027825 */ /* 0x001fca00078e021a */
[----:B------:R-:W-:Y:S01]  /*1f770*/  STL [R1+0x2b58], R2 ;  /* 0x002b580201007387 */ /* 0x000fe20000100800 */
[----:B---3--:R-:W-:-:S03]  /*1f780*/  IMAD.WIDE R4, R6, 0x2, R58 ;  /* 0x0000000206047825 */ /* 0x008fc600078e023a */
[----:B------:R0:W-:Y:S01]  /*1f790*/  STL [R1+0x2b54], R3 ;  /* 0x002b540301007387 */ /* 0x0001e20000100800 */
[----:B------:R-:W-:-:S03]  /*1f7a0*/  IMAD.WIDE R6, R6, 0x2, R60 ;  /* 0x0000000206067825 */ /* 0x000fc600078e023c */
[----:B------:R-:W-:Y:S04]  /*1f7b0*/  STL [R1+0x2b60], R4 ;  /* 0x002b600401007387 */ /* 0x000fe80000100800 */
[----:B------:R3:W-:Y:S01]  /*1f7c0*/  STL [R1+0x2b5c], R5 ;  /* 0x002b5c0501007387 */ /* 0x0007e20000100800 */
[----:B0-----:R-:W-:-:S03]  /*1f7d0*/  IMAD.WIDE R2, R8, 0x2, R38 ;  /* 0x0000000208027825 */ /* 0x001fc600078e0226 */
[----:B------:R-:W-:Y:S04]  /*1f7e0*/  STL [R1+0x2b68], R6 ;  /* 0x002b680601007387 */ /* 0x000fe80000100800 */
[----:B------:R0:W-:Y:S04]  /*1f7f0*/  STL [R1+0x2b64], R7 ;  /* 0x002b640701007387 */ /* 0x0001e80000100800 */
[----:B------:R-:W-:Y:S01]  /*1f800*/  STL [R1+0x2b70], R2 ;  /* 0x002b700201007387 */ /* 0x000fe20000100800 */
[----:B---3--:R-:W-:-:S03]  /*1f810*/  IMAD.WIDE R4, R8, 0x2, R58 ;  /* 0x0000000208047825 */ /* 0x008fc600078e023a */
[----:B------:R3:W-:Y:S01]  /*1f820*/  STL [R1+0x2b6c], R3 ;  /* 0x002b6c0301007387 */ /* 0x0007e20000100800 */
[----:B--2---:R-:W-:Y:S02]  /*1f830*/  IMAD.SHL.U32 R9, R9, 0x2, RZ ;  /* 0x0000000209097824 */ /* 0x004fe400078e00ff */
[----:B0-----:R-:W-:-:S04]  /*1f840*/  IMAD.WIDE R6, R8, 0x2, R60 ;  /* 0x0000000208067825 */ /* 0x001fc800078e023c */
[----:B---3--:R-:W-:-:S05]  /*1f850*/  IMAD.WIDE R2, R8, 0x2, R26 ;  /* 0x0000000208027825 */ /* 0x008fca00078e021a */
[----:B------:R-:W-:Y:S04]  /*1f860*/  STL [R1+0x2b78], R2 ;  /* 0x002b780201007387 */ /* 0x000fe80000100800 */
[----:B------:R0:W-:Y:S04]  /*1f870*/  STL [R1+0x2b74], R3 ;  /* 0x002b740301007387 */ /* 0x0001e80000100800 */
[----:B------:R-:W-:Y:S04]  /*1f880*/  STL [R1+0x2b80], R4 ;  /* 0x002b800401007387 */ /* 0x000fe80000100800 */
[----:B------:R2:W-:Y:S01]  /*1f890*/  STL [R1+0x2b7c], R5 ;  /* 0x002b7c0501007387 */ /* 0x0005e20000100800 */
[----:B0-----:R-:W-:-:S03]  /*1f8a0*/  IMAD.WIDE R2, R9, 0x2, R38 ;  /* 0x0000000209027825 */ /* 0x001fc600078e0226 */
[----:B------:R-:W-:Y:S04]  /*1f8b0*/  STL [R1+0x2b88], R6 ;  /* 0x002b880601007387 */ /* 0x000fe80000100800 */
[----:B------:R0:W-:Y:S01]  /*1f8c0*/  STL [R1+0x2b84], R7 ;  /* 0x002b840701007387 */ /* 0x0001e20000100800 */
[----:B--2---:R-:W-:-:S03]  /*1f8d0*/  IMAD.WIDE R4, R9, 0x2, R26 ;  /* 0x0000000209047825 */ /* 0x004fc600078e021a */
[----:B------:R-:W-:Y:S04]  /*1f8e0*/  STL [R1+0x2b90], R2 ;  /* 0x002b900201007387 */ /* 0x000fe80000100800 */
[----:B------:R4:W-:Y:S01]  /*1f8f0*/  STL [R1+0x2b8c], R3 ;  /* 0x002b8c0301007387 */ /* 0x0009e20000100800 */
[----:B0-----:R-:W-:-:S03]  /*1f900*/  IMAD.WIDE R6, R9, 0x2, R58 ;  /* 0x0000000209067825 */ /* 0x001fc600078e023a */
[----:B------:R-:W-:Y:S01]  /*1f910*/  STL [R1+0x2b98], R4 ;  /* 0x002b980401007387 */ /* 0x000fe20000100800 */
[----:B------:R-:W-:-:S03]  /*1f920*/  IMAD.WIDE R8, R9, 0x2, R60 ;  /* 0x0000000209087825 */ /* 0x000fc600078e023c */
[----:B------:R0:W-:Y:S01]  /*1f930*/  STL [R1+0x2b94], R5 ;  /* 0x002b940501007387 */ /* 0x0001e20000100800 */
[----:B----4-:R-:W-:-:S03]  /*1f940*/  IMAD.WIDE R2, R10, 0x2, R38 ;  /* 0x000000020a027825 */ /* 0x010fc600078e0226 */
[----:B------:R-:W-:Y:S04]  /*1f950*/  STL [R1+0x2ba0], R6 ;  /* 0x002ba00601007387 */ /* 0x000fe80000100800 */
[----:B------:R1:W-:Y:S01]  /*1f960*/  STL [R1+0x2b9c], R7 ;  /* 0x002b9c0701007387 */ /* 0x0003e20000100800 */
[----:B0-----:R-:W-:-:S03]  /*1f970*/  IMAD.WIDE R4, R11, 0x2, R26 ;  /* 0x000000020b047825 */ /* 0x001fc600078e021a */
[----:B------:R-:W-:Y:S04]  /*1f980*/  STL [R1+0x2ba8], R8 ;  /* 0x002ba80801007387 */ /* 0x000fe80000100800 */
[----:B------:R-:W-:Y:S01]  /*1f990*/  STL [R1+0x2ba4], R9 ;  /* 0x002ba40901007387 */ /* 0x000fe20000100800 */
[----:B-1----:R-:W-:-:S03]  /*1f9a0*/  IMAD.WIDE R6, R12, 0x2, R58 ;  /* 0x000000020c067825 */ /* 0x002fc600078e023a */
[----:B------:R-:W-:Y:S04]  /*1f9b0*/  STL [R1+0x2bb0], R2 ;  /* 0x002bb00201007387 */ /* 0x000fe80000100800 */
[----:B------:R0:W-:Y:S04]  /*1f9c0*/  STL [R1+0x2bac], R3 ;  /* 0x002bac0301007387 */ /* 0x0001e80000100800 */
[----:B------:R-:W-:Y:S04]  /*1f9d0*/  STL [R1+0x2bb8], R4 ;  /* 0x002bb80401007387 */ /* 0x000fe80000100800 */
[----:B------:R-:W-:Y:S01]  /*1f9e0*/  STL [R1+0x2bb4], R5 ;  /* 0x002bb40501007387 */ /* 0x000fe20000100800 */
[----:B0-----:R-:W-:-:S03]  /*1f9f0*/  IMAD.WIDE R2, R13, 0x2, R60 ;  /* 0x000000020d027825 */ /* 0x001fc600078e023c */
[----:B------:R-:W-:Y:S04]  /*1fa00*/  STL [R1+0x2bc0], R6 ;  /* 0x002bc00601007387 */ /* 0x000fe80000100800 */
[----:B------:R-:W-:Y:S04]  /*1fa10*/  STL [R1+0x2bbc], R7 ;  /* 0x002bbc0701007387 */ /* 0x000fe80000100800 */
[----:B------:R-:W-:Y:S04]  /*1fa20*/  STL [R1+0x2bc8], R2 ;  /* 0x002bc80201007387 */ /* 0x000fe80000100800 */
[----:B------:R0:W-:Y:S04]  /*1fa30*/  STL [R1+0x2bc4], R3 ;  /* 0x002bc40301007387 */ /* 0x0001e80000100800 */
[----:B------:R1:W-:Y:S04]  /*1fa40*/  STL [R1+0xf78], RZ ;  /* 0x000f78ff01007387 */ /* 0x0003e80000100800 */
        /* <DEDUP_REMOVED lines=314> */
[----:B------:R1:W-:Y:S01]  /*20df0*/  STL [R1+0x4e8], RZ ;  /* 0x0004e8ff01007387 */ /* 0x0003e20000100800 */
[----:B------:R-:W2:Y:S03]  /*20e00*/  S2R R61, SR_TID.X ;  /* 0x00000000003d7919 */ /* 0x000ea60000002100 */
        /* <DEDUP_REMOVED lines=29> */
[----:B--2---:R-:W-:-:S03]  /*20fe0*/  LOP3.LUT R61, R61, 0x1f, RZ, 0xc0, !PT ;  /* 0x0000001f3d3d7812 */ /* 0x004fc600078ec0ff */
[----:B------:R1:W-:Y:S04]  /*20ff0*/  STL [R1+0xaf0], RZ ;  /* 0x000af0ff01007387 */ /* 0x0003e80000100800 */
[----:B------:R1:W-:Y:S04]  /*21000*/  STL [R1+0xaf4], RZ ;  /* 0x000af4ff01007387 */ /* 0x0003e80000100800 */
[----:B------:R1:W-:Y:S04]  /*21010*/  STL [R1+0xaf8], RZ ;  /* 0x000af8ff01007387 */ /* 0x0003e80000100800 */
[----:B------:R1:W-:Y:S04]  /*21020*/  STL [R1+0xafc], RZ ;  /* 0x000afcff01007387 */ /* 0x0003e80000100800 */
[----:B------:R1:W-:Y:S01]  /*21030*/  STL [R1+0xa70], RZ ;  /* 0x000a70ff01007387 */ /* 0x0003e20000100800 */
[----:B0-----:R-:W-:-:S02]  /*21040*/  IMAD.SHL.U32 R3, R61, 0x2, RZ ;  /* 0x000000023d037824 */ /* 0x001fc400078e00ff */
[----:B------:R-:W0:Y:S01]  /*21050*/  LDC R61, c[0x0][0x3ac] ;  /* 0x0000eb00ff3d7b82 */ /* 0x000e220000000800 */
        /* <DEDUP_REMOVED lines=14> */
[----:B0-----:R-:W-:Y:S01]  /*21140*/  IMAD.SHL.U32 R2, R61, 0x80, RZ ;  /* 0x000000803d027824 */ /* 0x001fe200078e00ff */
[----:B------:R-:W-:Y:S01]  /*21150*/  USHF.R.S32.HI UR6, URZ, 0x1f, UR4 ;  /* 0x0000001fff067899 */ /* 0x000fe20008011404 */
[----:B------:R-:W-:-:S03]  /*21160*/  IMAD.SHL.U32 R4, R0, 0x80, RZ ;  /* 0x0000008000047824 */ /* 0x000fc600078e00ff */
[----:B------:R-:W-:Y:S01]  /*21170*/  SHF.R.S32.HI R0, RZ, 0x1f, R2 ;  /* 0x0000001fff007819 */ /* 0x000fe20000011402 */
[----:B------:R-:W-:Y:S01]  /*21180*/  ULEA.HI UR6, UR6, UR4, URZ, 0x7 ;  /* 0x0000000406067291 */ /* 0x000fe2000f8f38ff */
[----:B------:R1:W-:Y:S01]  /*21190*/  STL [R1+0x92c], RZ ;  /* 0x00092cff01007387 */ /* 0x0003e20000100800 */
[----:B------:R-:W-:Y:S02]  /*211a0*/  SHF.R.S32.HI R5, RZ, 0x1f, R4 ;  /* 0x0000001fff057819 */ /* 0x000fe40000011404 */
[----:B------:R-:W-:Y:S01]  /*211b0*/  USHF.R.S32.HI UR6, URZ, 0x7, UR6 ;  /* 0x00000007ff067899 */ /* 0x000fe20008011406 */
[----:B------:R-:W-:Y:S01]  /*211c0*/  SHF.L.U64.HI R0, R2, 0x1, R0 ;  /* 0x0000000102007819 */ /* 0x000fe20000010200 */
[----:B------:R1:W-:Y:S01]  /*211d0*/  STL [R1+0x680], RZ ;  /* 0x000680ff01007387 */ /* 0x0003e20000100800 */
[----:B------:R-:W-:Y:S02]  /*211e0*/  SHF.L.U64.HI R2, R4, 0x1, R5 ;  /* 0x0000000104027819 */ /* 0x000fe40000010205 */
[C---:B------:R-:W-:Y:S01]  /*211f0*/  LOP3.LUT R4, R3.reuse, 0x10, RZ, 0x3c, !PT ;  /* 0x0000001003047812 */ /* 0x040fe200078e3cff */
[----:B------:R1:W-:Y:S01]  /*21200*/  STL [R1+0x684], RZ ;  /* 0x000684ff01007387 */ /* 0x0003e20000100800 */
[----:B------:R-:W-:-:S02]  /*21210*/  LOP3.LUT R6, R3, 0x20, RZ, 0x3c, !PT ;  /* 0x0000002003067812 */ /* 0x000fc400078e3cff */
[----:B------:R-:W-:Y:S01]  /*21220*/  LOP3.LUT R5, R3, 0x30, RZ, 0x3c, !PT ;  /* 0x0000003003057812 */ /* 0x000fe200078e3cff */
        /* <DEDUP_REMOVED lines=116> */
[----:B------:R-:W0:Y:S03]  /*21970*/  S2R R61, SR_TID.X ;  /* 0x00000000003d7919 */ /* 0x000e260000002100 */
        /* <DEDUP_REMOVED lines=8> */
[C---:B0-----:R-:W-:Y:S01]  /*21a00*/  LOP3.LUT R60, R61.reuse, 0x7, RZ, 0xc0, !PT ;  /* 0x000000073d3c7812 */ /* 0x041fe200078ec0ff */
[----:B------:R-:W-:-:S02]  /*21a10*/  IMAD.SHL.U32 R58, R61, 0x2, RZ ;  /* 0x000000023d3a7824 */ /* 0x000fc400078e00ff */
[----:B------:R1:W-:Y:S01]  /*21a20*/  STL [R1+0x7f8], RZ ;  /* 0x0007f8ff01007387 */ /* 0x0003e20000100800 */
[----:B------:R-:W-:Y:S02]  /*21a30*/  IMAD.SHL.U32 R59, R61, 0x80, RZ ;  /* 0x000000803d3b7824 */ /* 0x000fe400078e00ff */
[----:B------:R-:W-:Y:S01]  /*21a40*/  IMAD R60, R60, 0x110, RZ ;  /* 0x000001103c3c7824 */ /* 0x000fe200078e02ff */
[----:B------:R1:W-:Y:S04]  /*21a50*/  STL [R1+0x7fc], RZ ;  /* 0x0007fcff01007387 */ /* 0x0003e80000100800 */
[----:B------:R1:W-:Y:S01]  /*21a60*/  STL [R1+0x840], RZ ;  /* 0x000840ff01007387 */ /* 0x0003e20000100800 */
[C-C-:B------:R-:W-:Y:S02]  /*21a70*/  LOP3.LUT R61, R60.reuse, 0x10, R58.reuse, 0x78, !PT ;  /* 0x000000103c3d7812 */ /* 0x140fe400078e783a */
[----:B------:R-:W-:Y:S01]  /*21a80*/  LOP3.LUT R60, R60, 0x30, R58, 0x78, !PT ;  /* 0x000000303c3c7812 */ /* 0x000fe200078e783a */
[----:B------:R1:W-:Y:S01]  /*21a90*/  STL [R1+0x844], RZ ;  /* 0x000844ff01007387 */ /* 0x0003e20000100800 */
[----:B------:R-:W-:-:S02]  /*21aa0*/  LOP3.LUT R61, R61, 0x800, R59, 0xf8, !PT ;  /* 0x000008003d3d7812 */ /* 0x000fc400078ef83b */
[----:B------:R-:W-:Y:S01]  /*21ab0*/  LOP3.LUT R4, R60, 0x40, RZ, 0x3c, !PT ;  /* 0x000000403c047812 */ /* 0x000fe200078e3cff */
[----:B------:R1:W-:Y:S01]  /*21ac0*/  STL [R1+0x848], RZ ;  /* 0x000848ff01007387 */ /* 0x0003e20000100800 */
[C---:B------:R-:W-:Y:S02]  /*21ad0*/  LOP3.LUT R6, R61.reuse, 0x20, RZ, 0x3c, !PT ;  /* 0x000000203d067812 */ /* 0x040fe400078e3cff */
[C---:B------:R-:W-:Y:S01]  /*21ae0*/  LOP3.LUT R5, R61.reuse, 0x40, RZ, 0x3c, !PT ;  /* 0x000000403d057812 */ /* 0x040fe200078e3cff */
[----:B------:R1:W-:Y:S01]  /*21af0*/  STL [R1+0x84c], RZ ;  /* 0x00084cff01007387 */ /* 0x0003e20000100800 */
[----:B------:R-:W-:-:S03]  /*21b00*/  LOP3.LUT R4, R61, 0x60, RZ, 0x3c, !PT ;  /* 0x000000603d047812 */ /* 0x000fc600078e3cff */
        /* <DEDUP_REMOVED lines=15> */
[----:B------:R1:W-:Y:S02]  /*21c00*/  STL [R1+0x80c], RZ ;  /* 0x00080cff01007387 */ /* 0x0003e40000100800 */
.L_x_1:
[----:B------:R-:W2:Y:S01]  /*21c10*/  LDL.64 R6, [R1+0xb68] ;  /* 0x000b680001067983 */ /* 0x000ea20000100a00 */
[----:B0-----:R-:W0:Y:S03]  /*21c20*/  LDC R4, c[0x0][0x3a0] ;  /* 0x0000e800ff047b82 */ /* 0x001e260000000800 */
[----:B--2---:R2:W-:Y:S04]  /*21c30*/  STL [R1+0x3d24], R7 ;  /* 0x003d240701007387 */ /* 0x0045e80000100800 */
[----:B--2---:R-:W0:Y:S04]  /*21c40*/  LDL R7, [R1+0xf78] ;  /* 0x000f780001077983 */ /* 0x004e280000100800 */
[----:B------:R-:W-:Y:S04]  /*21c50*/  STL [R1+0x3744], R61 ;  /* 0x0037443d01007387 */ /* 0x000fe80000100800 */
        /* <DEDUP_REMOVED lines=73> */
[----:B------:R-:W-:Y:S01]  /*220f0*/  STL [R1+0x38c4], R61 ;  /* 0x0038c43d01007387 */ /* 0x000fe20000100800 */
[----:B0-----:R-:W-:-:S03]  /*22100*/  IMAD R4, R7, -0x80, R4 ;  /* 0xffffff8007047824 */ /* 0x001fc600078e0204 */
        /* <DEDUP_REMOVED lines=140> */
[----:B-----5:R-:W-:Y:S04]  /*229d0*/  STL [R1+0x3740], R60 ;  /* 0x0037403c01007387 */ /* 0x020fe80000100800 */
        /* <DEDUP_REMOVED lines=303> */
[----:B------:R-:W2:Y:S01]  /*23cd0*/  LDL.LU R7, [R1+0x3d24] ;  /* 0x003d240001077983 */ /* 0x000ea20000300800 */
[----:B------:R-:W-:-:S02]  /*23ce0*/  ISETP.GT.AND P0, PT, R4, RZ, PT ;  /* 0x000000ff0400720c */ /* 0x000fc40003f04270 */
[----:B0-----:R-:W-:Y:S02]  /*23cf0*/  PRMT R60, RZ, 0x7610, R60 ;  /* 0x00007610ff3c7816 */ /* 0x001fe4000000003c */
[----:B------:R-:W-:Y:S02]  /*23d00*/  PRMT R61, RZ, 0x7610, R61 ;  /* 0x00007610ff3d7816 */ /* 0x000fe4000000003d */
[----:B------:R-:W-:-:S07]  /*23d10*/  ISETP.GT.AND P1, PT, R4, 0x1, PT ;  /* 0x000000010400780c */ /* 0x000fce0003f24270 */
[----:B--2---:R-:W2:Y:S04]  /*23d20*/  @P0 LDG.E.U16 R60, desc[UR8][R6.64] ;  /* 0x00000008063c0981 */ /* 0x004ea8000c1e1500 */
[----:B--2---:R0:W-:Y:S04]  /*23d30*/  STL [R1+0x784], R60 ;  /* 0x0007843c01007387 */ /* 0x0041e80000100800 */
[----:B0-----:R-:W2:Y:S04]  /*23d40*/  LDL.LU R60, [R1+0x3d20] ;  /* 0x003d2000013c7983 */ /* 0x001ea80000300800 */
[----:B------:R-:W3:Y:S01]  /*23d50*/  LDL.64 R6, [R1+0xb60] ;  /* 0x000b600001067983 */ /* 0x000ee20000100a00 */
[----:B--2---:R-:W-:-:S03]  /*23d60*/  PRMT R60, RZ, 0x7610, R60 ;  /* 0x00007610ff3c7816 */ /* 0x004fc6000000003c */
[----:B---3--:R-:W2:Y:S04]  /*23d70*/  @P0 LDG.E.U16 R61, desc[UR8][R6.64] ;  /* 0x00000008063d0981 */ /* 0x008ea8000c1e1500 */
        /* <DEDUP_REMOVED lines=12> */
[----:B------:R-:W3:Y:S04]  /*23e40*/  LDL R6, [R1+0x2bc4] ;  /* 0x002bc40001067983 */ /* 0x000ee80000100800 */
[----:B------:R-:W3:Y:S01]  /*23e50*/  LDL R7, [R1+0x2bc8] ;  /* 0x002bc80001077983 */ /* 0x000ee20000100800 */
[----:B------:R-:W-:-:S02]  /*23e60*/  ISETP.GT.AND P0, PT, R4, 0x2, PT ;  /* 0x000000020400780c */ /* 0x000fc40003f04270 */
[----:B--2---:R-:W-:Y:S02]  /*23e70*/  PRMT R61, RZ, 0x7610, R61 ;  /* 0x00007610ff3d7816 */ /* 0x004fe4000000003d */
[----:B---3--:R-:W-:-:S04]  /*23e80*/  @P1 LOP3.LUT R7, R7, R6, RZ, 0x3c, !PT ;  /* 0x0000000607071212 */ /* 0x008fc800078e3cff */
[----:B------:R-:W-:-:S04]  /*23e90*/  @P1 LOP3.LUT R6, R7, R6, RZ, 0x3c, !PT ;  /* 0x0000000607061212 */ /* 0x000fc800078e3cff */
[----:B------:R-:W-:-:S05]  /*23ea0*/  @P1 LOP3.LUT R7, R7, R6, RZ, 0x3c, !PT ;  /* 0x0000000607071212 */ /* 0x000fca00078e3cff */
[----:B------:R-:W2:Y:S04]  /*23eb0*/  @P1 LDG.E.U16 R60, desc[UR8][R6.64] ;  /* 0x00000008063c1981 */ /* 0x000ea8000c1e1500 */
[----:B--2---:R0:W-:Y:S04]  /*23ec0*/  STL [R1+0x774], R60 ;  /* 0x0007743c01007387 */ /* 0x0041e80000100800 */
[----:B0-----:R-:W2:Y:S04]  /*23ed0*/  LDL.LU R60, [R1+0x3d10] ;  /* 0x003d1000013c7983 */ /* 0x001ea80000300800 */
[----:B------:R-:W3:Y:S04]  /*23ee0*/  LDL R6, [R1+0x2bbc] ;  /* 0x002bbc0001067983 */ /* 0x000ee80000100800 */
[----:B------:R-:W3:Y:S01]  /*23ef0*/  LDL R7, [R1+0x2bc0] ;  /* 0x002bc00001077983 */ /* 0x000ee20000100800 */
[----:B--2---:R-:W-:-:S02]  /*23f00*/  PRMT R60, RZ, 0x7610, R60 ;  /* 0x00007610ff3c7816 */ /* 0x004fc4000000003c */
        /* <DEDUP_REMOVED lines=211> */
[----:B------:R-:W-:-:S02]  /*24c40*/  PRMT R2, RZ, 0x7610, R2 ;  /* 0x00007610ff027816 */ /* 0x000fc40000000002 */
[----:B------:R-:W-:Y:S02]  /*24c50*/  ISETP.GT.AND P0, PT, R4, 0x8, PT ;  /* 0x000000080400780c */ /* 0x000fe40003f04270 */
        /* <DEDUP_REMOVED lines=8> */
[----:B------:R-:W3:Y:S02]  /*24ce0*/  LDL R7, [R1+0x2b18] ;  /* 0x002b180001077983 */ /* 0x000ee40000100800 */
[----:B---3--:R-:W-:-:S04]  /*24cf0*/  @P1 LOP3.LUT R7, R7, R6, RZ, 0x3c, !PT ;  /* 0x0000000607071212 */ /* 0x008fc800078e3cff */
[----:B------:R-:W-:-:S04]  /*24d00*/  @P1 LOP3.LUT R6, R7, R6, RZ, 0x3c, !PT ;  /* 0x0000000607061212 */ /* 0x000fc800078e3cff */
[----:B------:R-:W-:-:S05]  /*24d10*/  @P1 LOP3.LUT R7, R7, R6, RZ, 0x3c, !PT ;  /* 0x0000000607071212 */ /* 0x000fca00078e3cff */
[----:B------:R-:W3:Y:S04]  /*24d20*/  @P1 LDG.E.U16 R61, desc[UR8][R6.64] ;  /* 0x00000008063d1981 */ /* 0x000ee8000c1e1500 */
[----:B---3--:R0:W-:Y:S04]  /*24d30*/  STL [R1+0x700], R61 ;  /* 0x0007003d01007387 */ /* 0x0081e80000100800 */
[----:B0-----:R-:W3:Y:S04]  /*24d40*/  LDL.LU R61, [R1+0x3cac] ;  /* 0x003cac00013d7983 */ /* 0x001ee80000300800 */
[----:B------:R-:W4:Y:S04]  /*24d50*/  LDL R6, [R1+0x2b0c] ;  /* 0x002b0c0001067983 */ /* 0x000f280000100800 */
[----:B------:R-:W4:Y:S01]  /*24d60*/  LDL R7, [R1+0x2b10] ;  /* 0x002b100001077983 */ /* 0x000f220000100800 */
[----:B---3--:R-:W-:-:S02]  /*24d70*/  PRMT R61, RZ, 0x7610, R61 ;  /* 0x00007610ff3d7816 */ /* 0x008fc4000000003d */
[----:B----4-:R-:W-:-:S04]  /*24d80*/  @P1 LOP3.LUT R7, R7, R6, RZ, 0x3c, !PT ;  /* 0x0000000607071212 */ /* 0x010fc800078e3cff */
[----:B------:R-:W-:-:S04]  /*24d90*/  @P1 LOP3.LUT R6, R7, R6, RZ, 0x3c, !PT ;  /* 0x0000000607061212 */ /* 0x000fc800078e3cff */
[----:B------:R-:W-:-:S05]  /*24da0*/  @P1 LOP3.LUT R7, R7, R6, RZ, 0x3c, !PT ;  /* 0x0000000607071212 */ /* 0x000fca00078e3cff */
[----:B------:R-:W3:Y:S04]  /*24db0*/  @P1 LDG.E.U16 R2, desc[UR8][R6.64] ;  /* 0x0000000806021981 */ /* 0x000ee8000c1e1500 */
[----:B------:R-:W4:Y:S04]  /*24dc0*/  LDL R6, [R1+0x2b04] ;  /* 0x002b040001067983 */ /* 0x000f280000100800 */
[----:B------:R-:W4:Y:S01]  /*24dd0*/  LDL R7, [R1+0x2b08] ;  /* 0x002b080001077983 */ /* 0x000f220000100800 */
[----:B--2---:R-:W-:-:S03]  /*24de0*/  PRMT R60, RZ, 0x7610, R60 ;  /* 0x00007610ff3c7816 */ /* 0x004fc6000000003c */
[----:B---3--:R-:W-:Y:S01]  /*24df0*/  STL [R1+0x35dc], R2 ;  /* 0x0035dc0201007387 */ /* 0x008fe20000100800 */
[----:B----4-:R-:W-:-:S04]  /*24e00*/  @P1 LOP3.LUT R7, R7, R6, RZ, 0x3c, !PT ;  /* 0x0000000607071212 */ /* 0x010fc800078e3cff */
        /* <DEDUP_REMOVED lines=414> */
[----:B--2---:R-:W-:-:S02]  /*267f0*/  PRMT R60, RZ, 0x7610, R60 ;  /* 0x00007610ff3c7816 */ /* 0x004fc4000000003c */
[----:B------:R-:W-:Y:S02]  /*26800*/  ISETP.GT.AND P0, PT, R4, 0x14, PT ;  /* 0x000000140400780c */ /* 0x000fe40003f04270 */
[----:B---3--:R-:W-:Y:S02]  /*26810*/  PRMT R61, RZ, 0x7610, R61 ;  /* 0x00007610ff3d7816 */ /* 0x008fe4000000003d */
[----:B----4-:R-:W-:-:S04]  /*26820*/  @P1 LOP3.LUT R7, R7, R6, RZ, 0x3c, !PT ;  /* 0x0000000607071212 */ /* 0x010fc800078e3cff */
[----:B------:R-:W-:-:S04]  /*26830*/  @P1 LOP3.LUT R6, R7, R6, RZ, 0x3c, !PT ;  /* 0x0000000607061212 */ /* 0x000fc800078e3cff */
[----:B------:R-:W-:-:S05]  /*26840*/  @P1 LOP3.LUT R7, R7, R6, RZ, 0x3c, !PT ;  /* 0x0000000607071212 */ /* 0x000fca00078e3cff */
[----:B------:R-:W2:Y:S04]  /*26850*/  @P1 LDG.E.U16 R0, desc[UR8][R6.64] ;  /* 0x0000000806001981 */ /* 0x000ea8000c1e1500 */
[----:B------:R-:W3:Y:S04]  /*26860*/  LDL R6, [R1+0x2994] ;  /* 0x0029940001067983 */ /* 0x000ee80000100800 */
[----:B------:R-:W3:Y:S04]  /*26870*/  LDL R7, [R1+0x2998] ;  /* 0x0029980001077983 */ /* 0x000ee80000100800 */
[----:B--2---:R-:W-:Y:S01]  /*26880*/  STL [R1+0x35bc], R0 ;  /* 0x0035bc0001007387 */ /* 0x004fe20000100800 */
        /* <DEDUP_REMOVED lines=2305> */
[----:B---3--:R0:W-:Y:S04]  /*2f8a0*/  STL [R1+0x148], R61 ;  /* 0x0001483d01007387 */ /* 0x0081e80000100800 */
[----:B0-----:R-:W3:Y:S04]  /*2f8b0*/  LDL.LU R61, [R1+0x3810] ;  /* 0x00381000013d7983 */ /* 0x001ee80000300800 */
[----:B------:R-:W4:Y:S04]  /*2f8c0*/  LDL R6, [R1+0x21c4] ;  /* 0x0021c40001067983 */ /* 0x000f280000100800 */
[----:B------:R-:W4:Y:S01]  /*2f8d0*/  LDL R7, [R1+0x21c8] ;  /* 0x0021c80001077983 */ /* 0x000f220000100800 */
[----:B------:R-:W-:-:S02]  /*2f8e0*/  ISETP.GT.AND P0, PT, R4, 0x52, PT ;  /* 0x000000520400780c */ /* 0x000fc40003f04270 */
[----:B---3--:R-:W-:Y:S02]  /*2f8f0*/  PRMT R61, RZ, 0x7610, R61 ;  /* 0x00007610ff3d7816 */ /* 0x008fe4000000003d */
        /* <DEDUP_REMOVED lines=471> */
[----:B----4-:R-:W-:-:S04]  /*31670*/  @P0 LOP3.LUT R7, R7, R6, RZ, 0x3c, !PT ;  /* 0x0000000607070212 */ /* 0x010fc800078e3cff */
[----:B------:R-:W-:-:S04]  /*31680*/  @P0 LOP3.LUT R6, R7, R6, RZ, 0x3c, !PT ;  /* 0x0000000607060212 */ /* 0x000fc800078e3cff */
[----:B------:R-:W-:-:S05]  /*31690*/  @P0 LOP3.LUT R7, R7, R6, RZ, 0x3c, !PT ;  /* 0x0000000607070212 */ /* 0x000fca00078e3cff */
[----:B------:R-:W2:Y:S04]  /*316a0*/  @P0 LDG.E.U16 R60, desc[UR8][R6.64] ;  /* 0x00000008063c0981 */ /* 0x000ea8000c1e1500 */
[----:B--2---:R0:W-:Y:S04]  /*316b0*/  STL [R1+0xa8], R60 ;  /* 0x0000a83c01007387 */ /* 0x0041e80000100800 */
[----:B0-----:R-:W2:Y:S04]  /*316c0*/  LDL.LU R60, [R1+0x3740] ;  /* 0x00374000013c7983 */ /* 0x001ea80000300800 */
[----:B------:R-:W4:Y:S04]  /*316d0*/  LDL R6, [R1+0x2024] ;  /* 0x0020240001067983 */ /* 0x000f280000100800 */
[----:B------:R-:W4:Y:S01]  /*316e0*/  LDL R7, [R1+0x2028] ;  /* 0x0020280001077983 */ /* 0x000f220000100800 */
[----:B------:R-:W-:-:S02]  /*316f0*/  PRMT R59, RZ, 0x7610, R59 ;  /* 0x00007610ff3b7816 */ /* 0x000fc4000000003b */
[----:B------:R-:W-:Y:S02]  /*31700*/  ISETP.GT.AND P1, PT, R4, 0x5f, PT ;  /* 0x0000005f0400780c */ /* 0x000fe40003f24270 */
[----:B----4-:R-:W-:-:S04]  /*31710*/  @P0 LOP3.LUT R7, R7, R6, RZ, 0x3c, !PT ;  /* 0x0000000607070212 */ /* 0x010fc800078e3cff */
[----:B------:R-:W-:-:S04]  /*31720*/  @P0 LOP3.LUT R6, R7, R6, RZ, 0x3c, !PT ;  /* 0x0000000607060212 */ /* 0x000fc800078e3cff */
[----:B------:R-:W-:-:S05]  /*31730*/  @P0 LOP3.LUT R7, R7, R6, RZ, 0x3c, !PT ;  /* 0x0000000607070212 */ /* 0x000fca00078e3cff */
[----:B------:R-:W4:Y:S04]  /*31740*/  @P0 LDG.E.U16 R59, desc[UR8][R6.64] ;  /* 0x00000008063b0981 */ /* 0x000f28000c1e1500 */
[----:B----4-:R0:W-:Y:S04]  /*31750*/  STL [R1+0xa4], R59 ;  /* 0x0000a43b01007387 */ /* 0x0101e80000100800 */
[----:B0-----:R-:W4:Y:S04]  /*31760*/  LDL.LU R59, [R1+0x373c] ;  /* 0x00373c00013b7983 */ /* 0x001f280000300800 */
[----:B------:R-:W2:Y:S04]  /*31770*/  LDL R6, [R1+0x201c] ;  /* 0x00201c0001067983 */ /* 0x000ea80000100800 */
[----:B------:R-:W2:Y:S01]  /*31780*/  LDL R7, [R1+0x2020] ;  /* 0x0020200001077983 */ /* 0x000ea20000100800 */
[----:B------:R-:W-:-:S02]  /*31790*/  PRMT R58, RZ, 0x7610, R58 ;  /* 0x00007610ff3a7816 */ /* 0x000fc4000000003a */
[----:B--2---:R-:W-:-:S04]  /*317a0*/  @P1 LOP3.LUT R7, R7, R6, RZ, 0x3c, !PT ;  /* 0x0000000607071212 */ /* 0x004fc800078e3cff */
[----:B------:R-:W-:-:S04]  /*317b0*/  @P1 LOP3.LUT R6, R7, R6, RZ, 0x3c, !PT ;  /* 0x0000000607061212 */ /* 0x000fc800078e3cff */
[----:B------:R-:W-:-:S05]  /*317c0*/  @P1 LOP3.LUT R7, R7, R6, RZ, 0x3c, !PT ;  /* 0x0000000607071212 */ /* 0x000fca00078e3cff */
[----:B------:R-:W2:Y:S04]  /*317d0*/  @P1 LDG.E.U16 R58, desc[UR8][R6.64] ;  /* 0x00000008063a1981 */ /* 0x000ea8000c1e1500 */
[----:B--2---:R0:W-:Y:S04]  /*317e0*/  STL [R1+0x46c], R58 ;  /* 0x00046c3a01007387 */ /* 0x0041e80000100800 */
[----:B0-----:R-:W2:Y:S04]  /*317f0*/  LDL.LU R58, [R1+0x3738] ;  /* 0x00373800013a7983 */ /* 0x001ea80000300800 */
        /* <DEDUP_REMOVED lines=21> */
[----:B------:R-:W-:Y:S02]  /*31950*/  ISETP.GT.AND P0, PT, R4, 0x60, PT ;  /* 0x000000600400780c */ /* 0x000fe40003f04270 */
        /* <DEDUP_REMOVED lines=401> */
[----:B------:R-:W3:Y:S04]  /*33270*/  LDL R6, [R1+0x1ea4] ;  /* 0x001ea40001067983 */ /* 0x000ee80000100800 */
[----:B------:R-:W3:Y:S01]  /*33280*/  LDL R7, [R1+0x1ea8] ;  /* 0x001ea80001077983 */ /* 0x000ee20000100800 */
[----:B------:R-:W-:Y:S02]  /*33290*/  PRMT R0, RZ, 0x7610, R0 ;  /* 0x00007610ff007816 */ /* 0x000fe40000000000 */
[----:B------:R-:W-:Y:S01]  /*332a0*/  ISETP.GT.AND P1, PT, R4, 0x6b, PT ;  /* 0x0000006b0400780c */ /* 0x000fe20003f24270 */
[----:B--2---:R-:W-:Y:S01]  /*332b0*/  STL [R1+0x35f0], R2 ;  /* 0x0035f00201007387 */ /* 0x004fe20000100800 */
[----:B---3--:R-:W-:-:S04]  /*332c0*/  @P0 LOP3.LUT R7, R7, R6, RZ, 0x3c, !PT ;  /* 0x0000000607070212 */ /* 0x008fc800078e3cff */
[----:B------:R-:W-:-:S04]  /*332d0*/  @P0 LOP3.LUT R6, R7, R6, RZ, 0x3c, !PT ;  /* 0x0000000607060212 */ /* 0x000fc800078e3cff */
[----:B------:R-:W-:-:S05]  /*332e0*/  @P0 LOP3.LUT R7, R7, R6, RZ, 0x3c, !PT ;  /* 0x0000000607070212 */ /* 0x000fca00078e3cff */
[----:B------:R-:W2:Y:S04]  /*332f0*/  @P0 LDG.E.U16 R0, desc[UR8][R6.64] ;  /* 0x0000000806000981 */ /* 0x000ea8000c1e1500 */
[----:B------:R-:W3:Y:S04]  /*33300*/  LDL R6, [R1+0x1e9c] ;  /* 0x001e9c0001067983 */ /* 0x000ee80000100800 */
[----:B------:R-:W3:Y:S01]  /*33310*/  LDL R7, [R1+0x1ea0] ;  /* 0x001ea00001077983 */ /* 0x000ee20000100800 */
[----:B------:R-:W-:-:S03]  /*33320*/  PRMT R41, RZ, 0x7610, R41 ;  /* 0x00007610ff297816 */ /* 0x000fc60000000029 */
        /* <DEDUP_REMOVED lines=96> */
[----:B----4-:R-:W-:-:S03]  /*33930*/  PRMT R59, RZ, 0x7610, R59 ;  /* 0x00007610ff3b7816 */ /* 0x010fc6000000003b */
[----:B--2---:R0:W-:Y:S04]  /*33940*/  STL [R1+0x3640], R60 ;  /* 0x0036403c01007387 */ /* 0x0041e80000100800 */
[----:B0-----:R-:W2:Y:S01]  /*33950*/  LDL R60, [R1+0x1e40] ;  /* 0x001e4000013c7983 */ /* 0x001ea20000100800 */
[-C--:B---3--:R-:W-:Y:S02]  /*33960*/  @P1 LOP3.LUT R7, R7, R6.reuse, RZ, 0x3c, !PT ;  /* 0x0000000607071212 */ /* 0x088fe400078e3cff */
[----:B------:R-:W-:Y:S02]  /*33970*/  ISETP.GT.AND P0, PT, R4, 0x6e, PT ;  /* 0x0000006e0400780c */ /* 0x000fe40003f04270 */
[----:B------:R-:W-:-:S04]  /*33980*/  @P1 LOP3.LUT R6, R7, R6, RZ, 0x3c, !PT ;  /* 0x0000000607061212 */ /* 0x000fc800078e3cff */
[----:B------:R-:W-:-:S05]  /*33990*/  @P1 LOP3.LUT R7, R7, R6, RZ, 0x3c, !PT ;  /* 0x0000000607071212 */ /* 0x000fca00078e3cff */
[----:B------:R2:W3:Y:S04]  /*339a0*/  @P1 LDG.E.U16 R59, desc[UR8][R6.64] ;  /* 0x00000008063b1981 */ /* 0x0004e8000c1e1500 */
[----:B------:R-:W4:Y:S01]  /*339b0*/  LDL R7, [R1+0x1e3c] ;  /* 0x001e3c0001077983 */ /* 0x000f220000100800 */
[----:B------:R-:W-:Y:S01]  /*339c0*/  PRMT R58, RZ, 0x7610, R58 ;  /* 0x00007610ff3a7816 */ /* 0x000fe2000000003a */
[----:B--2---:R-:W-:Y:S02]  /*339d0*/  @P0 IMAD.MOV.U32 R6, RZ, RZ, R60 ;  /* 0x000000ffff060224 */ /* 0x004fe400078e003c */
[----:B---3--:R0:W-:Y:S01]  /*339e0*/  STL [R1+0x3644], R59 ;  /* 0x0036443b01007387 */ /* 0x0081e20000100800 */
[----:B------:R-:W-:-:S03]  /*339f0*/  PRMT R57, RZ, 0x7610, R57 ;  /* 0x00007610ff397816 */ /* 0x000fc60000000039 */
[----:B------:R-:W2:Y:S04]  /*33a00*/  LDL R60, [R1+0x1e1c] ;  /* 0x001e1c00013c7983 */ /* 0x000ea80000100800 */
[----:B----4-:R3:W4:Y:S04]  /*33a10*/  @P0 LDG.E.U16 R58, desc[UR8][R6.64] ;  /* 0x00000008063a0981 */ /* 0x010728000c1e1500 */
[----:B0-----:R-:W2:Y:S04]  /*33a20*/  LDL R59, [R1+0x1e20] ;  /* 0x001e2000013b7983 */ /* 0x001ea80000100800 */
[----:B------:R-:W3:Y:S04]  /*33a30*/  LDL R6, [R1+0x1e34] ;  /* 0x001e340001067983 */ /* 0x000ee80000100800 */
[----:B------:R-:W3:Y:S02]  /*33a40*/  LDL R7, [R1+0x1e38] ;  /* 0x001e380001077983 */ /* 0x000ee40000100800 */
[----:B---3--:R-:W-:-:S04]  /*33a50*/  @P0 LOP3.LUT R7, R7, R6, RZ, 0x3c, !PT ;  /* 0x0000000607070212 */ /* 0x008fc800078e3cff */
[----:B------:R-:W-:-:S04]  /*33a60*/  @P0 LOP3.LUT R6, R7, R6, RZ, 0x3c, !PT ;  /* 0x0000000607060212 */ /* 0x000fc800078e3cff */
[----:B------:R-:W-:Y:S01]  /*33a70*/  @P0 LOP3.LUT R7, R7, R6, RZ, 0x3c, !PT ;  /* 0x0000000607070212 */ /* 0x000fe200078e3cff */
[----:B----4-:R0:W-:Y:S04]  /*33a80*/  STL [R1+0x35f8], R58 ;  /* 0x0035f83a01007387 */ /* 0x0101e80000100800 */
[----:B------:R3:W4:Y:S01]  /*33a90*/  @P0 LDG.E.U16 R57, desc[UR8][R6.64] ;  /* 0x0000000806390981 */ /* 0x000722000c1e1500 */
[----:B------:R-:W-:-:S03]  /*33aa0*/  PRMT R56, RZ, 0x7610, R56 ;  /* 0x00007610ff387816 */ /* 0x000fc60000000038 */
[----:B0-----:R-:W2:Y:S04]  /*33ab0*/  LDL R58, [R1+0x1e18] ;  /* 0x001e1800013a7983 */ /* 0x001ea80000100800 */
[----:B------:R-:W3:Y:S04]  /*33ac0*/  LDL R6, [R1+0x1e2c] ;  /* 0x001e2c0001067983 */ /* 0x000ee80000100800 */
[----:B------:R-:W3:Y:S02]  /*33ad0*/  LDL R7, [R1+0x1e30] ;  /* 0x001e300001077983 */ /* 0x000ee40000100800 */
[----:B---3--:R-:W-:-:S04]  /*33ae0*/  @P0 LOP3.LUT R7, R7, R6, RZ, 0x3c, !PT ;  /* 0x0000000607070212 */ /* 0x008fc800078e3cff */
[----:B------:R-:W-:-:S04]  /*33af0*/  @P0 LOP3.LUT R6, R7, R6, RZ, 0x3c, !PT ;  /* 0x0000000607060212 */ /* 0x000fc800078e3cff */
[----:B------:R-:W-:Y:S01]  /*33b00*/  @P0 LOP3.LUT R7, R7, R6, RZ, 0x3c, !PT ;  /* 0x0000000607070212 */ /* 0x000fe200078e3cff */
[----:B----4-:R-:W-:Y:S04]  /*33b10*/  STL [R1+0x35fc], R57 ;  /* 0x0035fc3901007387 */ /* 0x010fe80000100800 */
[----:B------:R0:W3:Y:S04]  /*33b20*/  @P0 LDG.E.U16 R56, desc[UR8][R6.64] ;  /* 0x0000000806380981 */ /* 0x0000e8000c1e1500 */
[----:B------:R-:W0:Y:S04]  /*33b30*/  LDL R6, [R1+0x1e24] ;  /* 0x001e240001067983 */ /* 0x000e280000100800 */
[----:B------:R-:W0:Y:S01]  /*33b40*/  LDL R7, [R1+0x1e28] ;  /* 0x001e280001077983 */ /* 0x000e220000100800 */
[----:B------:R-:W-:-:S02]  /*33b50*/  ISETP.GT.AND P1, PT, R4, 0x6f, PT ;  /* 0x0000006f0400780c */ /* 0x000fc40003f24270 */
[----:B------:R-:W-:Y:S02]  /*33b60*/  PRMT R55, RZ, 0x7610, R55 ;  /* 0x00007610ff377816 */ /* 0x000fe40000000037 */
[----:B------:R-:W-:Y:S02]  /*33b70*/  PRMT R3, RZ, 0x7610, R3 ;  /* 0x00007610ff037816 */ /* 0x000fe40000000003 */
[----:B0-----:R-:W-:-:S04]  /*33b80*/  @P0 LOP3.LUT R7, R7, R6, RZ, 0x3c, !PT ;  /* 0x0000000607070212 */ /* 0x001fc800078e3cff */
[----:B------:R-:W-:-:S04]  /*33b90*/  @P0 LOP3.LUT R6, R7, R6, RZ, 0x3c, !PT ;  /* 0x0000000607060212 */ /* 0x000fc800078e3cff */
[----:B------:R-:W-:-:S05]  /*33ba0*/  @P0 LOP3.LUT R7, R7, R6, RZ, 0x3c, !PT ;  /* 0x0000000607070212 */ /* 0x000fca00078e3cff */
[----:B------:R2:W4:Y:S02]  /*33bb0*/  @P0 LDG.E.U16 R55, desc[UR8][R6.64] ;  /* 0x0000000806370981 */ /* 0x000524000c1e1500 */
[----:B--2---:R-:W-:Y:S02]  /*33bc0*/  @P1 IMAD.MOV.U32 R6, RZ, RZ, R59 ;  /* 0x000000ffff061224 */ /* 0x004fe400078e003b */
[----:B------:R-:W-:-:S05]  /*33bd0*/  @P1 IMAD.MOV.U32 R7, RZ, RZ, R60 ;  /* 0x000000ffff071224 */ /* 0x000fca00078e003c */
[----:B------:R-:W2:Y:S04]  /*33be0*/  @P1 LDG.E.U16 R3, desc[UR8][R6.64] ;  /* 0x0000000806031981 */ /* 0x000ea8000c1e1500 */
[----:B---3--:R0:W-:Y:S04]  /*33bf0*/  STL [R1+0x3600], R56 ;  /* 0x0036003801007387 */ /* 0x0081e80000100800 */
[----:B0-----:R-:W3:Y:S04]  /*33c00*/  LDL R56, [R1+0x1e10] ;  /* 0x001e100001387983 */ /* 0x001ee80000100800 */
[----:B----4-:R-:W-:Y:S04]  /*33c10*/  STL [R1+0x3604], R55 ;  /* 0x0036043701007387 */ /* 0x010fe80000100800 */
[----:B------:R-:W4:Y:S04]  /*33c20*/  LDL R60, [R1+0x1dfc] ;  /* 0x001dfc00013c7983 */ /* 0x000f280000100800 */
[----:B------:R-:W3:Y:S04]  /*33c30*/  LDL R59, [R1+0x1e00] ;  /* 0x001e0000013b7983 */ /* 0x000ee80000100800 */
[----:B--2---:R-:W-:Y:S04]  /*33c40*/  STL [R1+0x354], R3 ;  /* 0x0003540301007387 */ /* 0x004fe80000100800 */
[----:B------:R-:W2:Y:S01]  /*33c50*/  LDL R7, [R1+0x1e14] ;  /* 0x001e140001077983 */ /* 0x000ea20000100800 */
[----:B------:R-:W-:Y:S01]  /*33c60*/  PRMT R57, RZ, 0x7610, R57 ;  /* 0x00007610ff397816 */ /* 0x000fe20000000039 */
[----:B------:R-:W-:Y:S01]  /*33c70*/  @P1 IMAD.MOV.U32 R6, RZ, RZ, R58 ;  /* 0x000000ffff061224 */ /* 0x000fe200078e003a */
[----:B------:R-:W-:Y:S01]  /*33c80*/  PRMT R31, RZ, 0x7610, R31 ;  /* 0x00007610ff1f7816 */ /* 0x000fe2000000001f */
[----:B------:R-:W3:Y:S04]  /*33c90*/  LDL R58, [R1+0x1df4] ;  /* 0x001df400013a7983 */ /* 0x000ee80000100800 */
[----:B--2---:R3:W2:Y:S04]  /*33ca0*/  @P1 LDG.E.U16 R57, desc[UR8][R6.64] ;  /* 0x0000000806391981 */ /* 0x0046a8000c1e1500 */
[----:B------:R-:W4:Y:S01]  /*33cb0*/  LDL R7, [R1+0x1e0c] ;  /* 0x001e0c0001077983 */ /* 0x000f220000100800 */
[----:B---3--:R-:W-:-:S03]  /*33cc0*/  @P1 IMAD.MOV.U32 R6, RZ, RZ, R56 ;  /* 0x000000ffff061224 */ /* 0x008fc600078e0038 */
[----:B--2---:R0:W-:Y:S01]  /*33cd0*/  STL [R1+0x34c], R57 ;  /* 0x00034c3901007387 */ /* 0x0041e20000100800 */
[----:B------:R-:W-:Y:S02]  /*33ce0*/  ISETP.GT.AND P0, PT, R4, 0x70, PT ;  /* 0x000000700400780c */ /* 0x000fe40003f04270 */
[----:B------:R-:W-:Y:S02]  /*33cf0*/  PRMT R61, RZ, 0x7610, R61 ;  /* 0x00007610ff3d7816 */ /* 0x000fe4000000003d */
[----:B------:R-:W-:Y:S02]  /*33d00*/  PRMT R54, RZ, 0x7610, R54 ;  /* 0x00007610ff367816 */ /* 0x000fe40000000036 */
[----:B------:R-:W-:Y:S01]  /*33d10*/  PRMT R52, RZ, 0x7610, R52 ;  /* 0x00007610ff347816 */ /* 0x000fe20000000034 */
[----:B------:R-:W2:Y:S04]  /*33d20*/  LDL R56, [R1+0x1dec] ;  /* 0x001dec0001387983 */ /* 0x000ea80000100800 */
[----:B----4-:R3:W4:Y:S04]  /*33d30*/  @P1 LDG.E.U16 R31, desc[UR8][R6.64] ;  /* 0x00000008061f1981 */ /* 0x010728000c1e1500 */
[----:B0-----:R-:W2:Y:S04]  /*33d40*/  LDL R57, [R1+0x1df8] ;  /* 0x001df80001397983 */ /* 0x001ea80000100800 */
[----:B------:R-:W3:Y:S04]  /*33d50*/  LDL R6, [R1+0x1e04] ;  /* 0x001e040001067983 */ /* 0x000ee80000100800 */
[----:B------:R-:W3:Y:S02]  /*33d60*/  LDL R7, [R1+0x1e08] ;  /* 0x001e080001077983 */ /* 0x000ee40000100800 */
[----:B---3--:R-:W-:-:S04]  /*33d70*/  @P1 LOP3.LUT R7, R7, R6, RZ, 0x3c, !PT ;  /* 0x0000000607071212 */ /* 0x008fc800078e3cff */
[----:B------:R-:W-:-:S04]  /*33d80*/  @P1 LOP3.LUT R6, R7, R6, RZ, 0x3c, !PT ;  /* 0x0000000607061212 */ /* 0x000fc800078e3cff */
[----:B------:R-:W-:-:S05]  /*33d90*/  @P1 LOP3.LUT R7, R7, R6, RZ, 0x3c, !PT ;  /* 0x0000000607071212 */ /* 0x000fca00078e3cff */
[----:B------:R0:W3:Y:S02]  /*33da0*/  @P1 LDG.E.U16 R61, desc[UR8][R6.64] ;  /* 0x00000008063d1981 */ /* 0x0000e4000c1e1500 */
[----:B0-----:R-:W-:Y:S02]  /*33db0*/  @P0 IMAD.MOV.U32 R6, RZ, RZ, R59 ;  /* 0x000000ffff060224 */ /* 0x001fe400078e003b */
[----:B------:R-:W-:-:S05]  /*33dc0*/  @P0 IMAD.MOV.U32 R7, RZ, RZ, R60 ;  /* 0x000000ffff070224 */ /* 0x000fca00078e003c */
[----:B------:R2:W3:Y:S04]  /*33dd0*/  @P0 LDG.E.U16 R54, desc[UR8][R6.64] ;  /* 0x0000000806360981 */ /* 0x0004e8000c1e1500 */
[----:B----4-:R0:W-:Y:S04]  /*33de0*/  STL [R1+0x344], R31 ;  /* 0x0003441f01007387 */ /* 0x0101e80000100800 */
[----:B------:R-:W4:Y:S04]  /*33df0*/  LDL R60, [R1+0x1de4] ;  /* 0x001de400013c7983 */ /* 0x000f280000100800 */
[----:B------:R-:W4:Y:S01]  /*33e00*/  LDL R59, [R1+0x1de8] ;  /* 0x001de800013b7983 */ /* 0x000f220000100800 */
[----:B--2---:R-:W-:-:S02]  /*33e10*/  @P0 IMAD.MOV.U32 R6, RZ, RZ, R57 ;  /* 0x000000ffff060224 */ /* 0x004fc400078e0039 */
[----:B------:R-:W-:Y:S01]  /*33e20*/  @P0 IMAD.MOV.U32 R7, RZ, RZ, R58 ;  /* 0x000000ffff070224 */ /* 0x000fe200078e003a */
[----:B0-----:R-:W2:Y:S04]  /*33e30*/  LDL R31, [R1+0x1df0] ;  /* 0x001df000011f7983 */ /* 0x001ea80000100800 */
[----:B------:R0:W2:Y:S04]  /*33e40*/  @P0 LDG.E.U16 R52, desc[UR8][R6.64] ;  /* 0x0000000806340981 */ /* 0x0000a8000c1e1500 */
[----:B---3--:R3:W-:Y:S04]  /*33e50*/  STL [R1+0x3648], R54 ;  /* 0x0036483601007387 */ /* 0x0087e80000100800 */
[----:B------:R-:W4:Y:S04]  /*33e60*/  LDL R58, [R1+0x1ddc] ;  /* 0x001ddc00013a7983 */ /* 0x000f280000100800 */
[----:B------:R-:W4:Y:S01]  /*33e70*/  LDL R57, [R1+0x1de0] ;  /* 0x001de00001397983 */ /* 0x000f220000100800 */
[----:B------:R-:W-:-:S02]  /*33e80*/  PRMT R50, RZ, 0x7610, R50 ;  /* 0x00007610ff327816 */ /* 0x000fc40000000032 */
[----:B------:R-:W-:Y:S01]  /*33e90*/  ISETP.GT.AND P1, PT, R4, 0x71, PT ;  /* 0x000000710400780c */ /* 0x000fe20003f24270 */
[----:B0-----:R-:W-:Y:S01]  /*33ea0*/  @P0 IMAD.MOV.U32 R7, RZ, RZ, R56 ;  /* 0x000000ffff070224 */ /* 0x001fe200078e0038 */
[----:B------:R-:W-:Y:S01]  /*33eb0*/  PRMT R48, RZ, 0x7610, R48 ;  /* 0x00007610ff307816 */ /* 0x000fe20000000030 */
[----:B--2---:R0:W-:Y:S04]  /*33ec0*/  STL [R1+0x364c], R52 ;  /* 0x00364c3401007387 */ /* 0x0041e80000100800 */
[----:B---3--:R-:W2:Y:S01]  /*33ed0*/  LDL R54, [R1+0x1dd4] ;  /* 0x001dd40001367983 */ /* 0x008ea20000100800 */
[----:B------:R-:W-:Y:S01]  /*33ee0*/  @P0 IMAD.MOV.U32 R6, RZ, RZ, R31 ;  /* 0x000000ffff060224 */ /* 0x000fe200078e001f */
[----:B------:R-:W-:Y:S02]  /*33ef0*/  PRMT R46, RZ, 0x7610, R46 ;  /* 0x00007610ff2e7816 */ /* 0x000fe4000000002e */
[----:B------:R-:W-:Y:S01]  /*33f00*/  PRMT R44, RZ, 0x7610, R44 ;  /* 0x00007610ff2c7816 */ /* 0x000fe2000000002c */
[----:B------:R-:W3:Y:S04]  /*33f10*/  LDL R56, [R1+0x1dcc] ;  /* 0x001dcc0001387983 */ /* 0x000ee80000100800 */
[----:B------:R4:W3:Y:S04]  /*33f20*/  @P0 LDG.E.U16 R50, desc[UR8][R6.64] ;  /* 0x0000000806320981 */ /* 0x0008e8000c1e1500 */
[----:B------:R-:W3:Y:S04]  /*33f30*/  LDL R31, [R1+0x1dd0] ;  /* 0x001dd000011f7983 */ /* 0x000ee80000100800 */
[----:B0-----:R-:W3:Y:S01]  /*33f40*/  LDL R52, [R1+0x1dd8] ;  /* 0x001dd80001347983 */ /* 0x001ee20000100800 */
[----:B----4-:R-:W-:-:S02]  /*33f50*/  @P0 IMAD.MOV.U32 R6, RZ, RZ, R59 ;  /* 0x000000ffff060224 */ /* 0x010fc400078e003b */
[----:B------:R-:W-:-:S05]  /*33f60*/  @P0 IMAD.MOV.U32 R7, RZ, RZ, R60 ;  /* 0x000000ffff070224 */ /* 0x000fca00078e003c */
[----:B------:R0:W4:Y:S02]  /*33f70*/  @P0 LDG.E.U16 R48, desc[UR8][R6.64] ;  /* 0x0000000806300981 */ /* 0x000124000c1e1500 */
[----:B0-----:R-:W-:Y:S02]  /*33f80*/  @P1 IMAD.MOV.U32 R7, RZ, RZ, R58 ;  /* 0x000000ffff071224 */ /* 0x001fe400078e003a */
[----:B------:R-:W-:-:S05]  /*33f90*/  @P1 IMAD.MOV.U32 R6, RZ, RZ, R57 ;  /* 0x000000ffff061224 */ /* 0x000fca00078e0039 */
[----:B------:R2:W4:Y:S02]  /*33fa0*/  @P1 LDG.E.U16 R46, desc[UR8][R6.64] ;  /* 0x00000008062e1981 */ /* 0x000524000c1e1500 */
[----:B--2---:R-:W-:Y:S02]  /*33fb0*/  @P1 IMAD.MOV.U32 R7, RZ, RZ, R54 ;  /* 0x000000ffff071224 */ /* 0x004fe400078e0036 */
[----:B---3--:R-:W-:-:S05]  /*33fc0*/  @P1 IMAD.MOV.U32 R6, RZ, RZ, R52 ;  /* 0x000000ffff061224 */ /* 0x008fca00078e0034 */
[----:B------:R0:W2:Y:S04]  /*33fd0*/  @P1 LDG.E.U16 R44, desc[UR8][R6.64] ;  /* 0x00000008062c1981 */ /* 0x0000a8000c1e1500 */
[----:B------:R-:W-:Y:S04]  /*33fe0*/  STL [R1+0x3650], R50 ;  /* 0x0036503201007387 */ /* 0x000fe80000100800 */
[----:B----4-:R-:W-:Y:S04]  /*33ff0*/  STL [R1+0x3654], R48 ;  /* 0x0036543001007387 */ /* 0x010fe80000100800 */
[----:B------:R-:W3:Y:S04]  /*34000*/  LDL R60, [R1+0x1dc4] ;  /* 0x001dc400013c7983 */ /* 0x000ee80000100800 */
[----:B------:R-:W4:Y:S04]  /*34010*/  LDL R59, [R1+0x1dc8] ;  /* 0x001dc800013b7983 */ /* 0x000f280000100800 */
[----:B------:R-:W-:Y:S04]  /*34020*/  STL [R1+0x3658], R46 ;  /* 0x0036582e01007387 */ /* 0x000fe80000100800 */
[----:B------:R-:W-:Y:S04]  /*34030*/  STL [R1+0x33c], R61 ;  /* 0x00033c3d01007387 */ /* 0x000fe80000100800 */
[----:B------:R-:W4:Y:S04]  /*34040*/  LDL R54, [R1+0x1dbc] ;  /* 0x001dbc0001367983 */ /* 0x000f280000100800 */
[----:B------:R-:W4:Y:S01]  /*34050*/  LDL R52, [R1+0x1dc0] ;  /* 0x001dc00001347983 */ /* 0x000f220000100800 */
[----:B------:R-:W-:-:S02]  /*34060*/  PRMT R42, RZ, 0x7610, R42 ;  /* 0x00007610ff2a7816 */ /* 0x000fc4000000002a */
[----:B------:R-:W-:Y:S01]  /*34070*/  ISETP.GT.AND P0, PT, R4, 0x72, PT ;  /* 0x000000720400780c */ /* 0x000fe20003f04270 */
[----:B0-----:R-:W-:Y:S02]  /*34080*/  @P1 IMAD.MOV.U32 R6, RZ, RZ, R31 ;  /* 0x000000ffff061224 */ /* 0x001fe400078e001f */
[----:B------:R-:W-:Y:S01]  /*34090*/  @P1 IMAD.MOV.U32 R7, RZ, RZ, R56 ;  /* 0x000000ffff071224 */ /* 0x000fe200078e0038 */
[----:B------:R-:W-:-:S04]  /*340a0*/  PRMT R40, RZ, 0x7610, R40 ;  /* 0x00007610ff287816 */ /* 0x000fc80000000028 */
[----:B------:R3:W4:Y:S04]  /*340b0*/  @P1 LDG.E.U16 R42, desc[UR8][R6.64] ;  /* 0x00000008062a1981 */ /* 0x000728000c1e1500 */
[----:B--2---:R-:W-:Y:S04]  /*340c0*/  STL [R1+0x365c], R44 ;  /* 0x00365c2c01007387 */ /* 0x004fe80000100800 */
[----:B------:R-:W2:Y:S04]  /*340d0*/  LDL R58, [R1+0x1db4] ;  /* 0x001db400013a7983 */ /* 0x000ea80000100800 */
[----:B------:R-:W2:Y:S01]  /*340e0*/  LDL R57, [R1+0x1db8] ;  /* 0x001db80001397983 */ /* 0x000ea20000100800 */
[----:B------:R-:W-:-:S02]  /*340f0*/  PRMT R38, RZ, 0x7610, R38 ;  /* 0x00007610ff267816 */ /* 0x000fc40000000026 */
[----:B------:R-:W-:Y:S01]  /*34100*/  PRMT R37, RZ, 0x7610, R37 ;  /* 0x00007610ff257816 */ /* 0x000fe20000000025 */
[----:B------:R-:W2:Y:S04]  /*34110*/  LDL R31, [R1+0x1db0] ;  /* 0x001db000011f7983 */ /* 0x000ea80000100800 */
[----:B------:R-:W2:Y:S01]  /*34120*/  LDL R56, [R1+0x1dac] ;  /* 0x001dac0001387983 */ /* 0x000ea20000100800 */
[----:B---3--:R-:W-:Y:S02]  /*34130*/  @P1 IMAD.MOV.U32 R7, RZ, RZ, R60 ;  /* 0x000000ffff071224 */ /* 0x008fe400078e003c */
[----:B----4-:R-:W-:-:S05]  /*34140*/  @P1 IMAD.MOV.U32 R6, RZ, RZ, R59 ;  /* 0x000000ffff061224 */ /* 0x010fca00078e003b */
[----:B------:R0:W3:Y:S02]  /*34150*/  @P1 LDG.E.U16 R40, desc[UR8][R6.64] ;  /* 0x0000000806281981 */ /* 0x0000e4000c1e1500 */
[----:B0-----:R-:W-:Y:S02]  /*34160*/  @P0 IMAD.MOV.U32 R7, RZ, RZ, R54 ;  /* 0x000000ffff070224 */ /* 0x001fe400078e0036 */
[----:B------:R-:W-:-:S05]  /*34170*/  @P0 IMAD.MOV.U32 R6, RZ, RZ, R52 ;  /* 0x000000ffff060224 */ /* 0x000fca00078e0034 */
[----:B------:R2:W4:Y:S02]  /*34180*/  @P0 LDG.E.U16 R38, desc[UR8][R6.64] ;  /* 0x0000000806260981 */ /* 0x000524000c1e1500 */
[----:B--2---:R-:W-:Y:S02]  /*34190*/  @P0 IMAD.MOV.U32 R7, RZ, RZ, R58 ;  /* 0x000000ffff070224 */ /* 0x004fe400078e003a */
[----:B------:R-:W-:-:S05]  /*341a0*/  @P0 IMAD.MOV.U32 R6, RZ, RZ, R57 ;  /* 0x000000ffff060224 */ /* 0x000fca00078e0039 */
[----:B------:R0:W2:Y:S04]  /*341b0*/  @P0 LDG.E.U16 R37, desc[UR8][R6.64] ;  /* 0x0000000806250981 */ /* 0x0000a8000c1e1500 */
[----:B------:R-:W-:Y:S04]  /*341c0*/  STL [R1+0x3660], R42 ;  /* 0x0036602a01007387 */ /* 0x000fe80000100800 */
[----:B---3--:R-:W-:Y:S04]  /*341d0*/  STL [R1+0x3664], R40 ;  /* 0x0036642801007387 */ /* 0x008fe80000100800 */
[----:B------:R-:W3:Y:S04]  /*341e0*/  LDL R54, [R1+0x1da4] ;  /* 0x001da40001367983 */ /* 0x000ee80000100800 */
[----:B------:R-:W3:Y:S04]  /*341f0*/  LDL R52, [R1+0x1da8] ;  /* 0x001da80001347983 */ /* 0x000ee80000100800 */
[----:B----4-:R4:W-:Y:S04]  /*34200*/  STL [R1+0x3608], R38 ;  /* 0x0036082601007387 */ /* 0x0109e80000100800 */
[----:B------:R-:W3:Y:S04]  /*34210*/  LDL R59, [R1+0x1d9c] ;  /* 0x001d9c00013b7983 */ /* 0x000ee80000100800 */
[----:B------:R-:W3:Y:S01]  /*34220*/  LDL R58, [R1+0x1da0] ;  /* 0x001da000013a7983 */ /* 0x000ee20000100800 */
[----:B0-----:R-:W-:Y:S01]  /*34230*/  @P0 IMAD.MOV.U32 R6, RZ, RZ, R31 ;  /* 0x000000ffff060224 */ /* 0x001fe200078e001f */
[----:B------:R-:W-:-:S02]  /*34240*/  PRMT R36, RZ, 0x7610, R36 ;  /* 0x00007610ff247816 */ /* 0x000fc40000000024 */
[----:B------:R-:W-:Y:S01]  /*34250*/  ISETP.GT.AND P1, PT, R4, 0x73, PT ;  /* 0x000000730400780c */ /* 0x000fe20003f24270 */
[----:B------:R-:W-:Y:S01]  /*34260*/  @P0 IMAD.MOV.U32 R7, RZ, RZ, R56 ;  /* 0x000000ffff070224 */ /* 0x000fe200078e0038 */
[----:B------:R-:W-:-:S04]  /*34270*/  PRMT R35, RZ, 0x7610, R35 ;  /* 0x00007610ff237816 */ /* 0x000fc80000000023 */
[----:B------:R3:W3:Y:S04]  /*34280*/  @P0 LDG.E.U16 R36, desc[UR8][R6.64] ;  /* 0x0000000806240981 */ /* 0x0006e8000c1e1500 */
[----:B--2---:R-:W-:Y:S04]  /*34290*/  STL [R1+0x360c], R37 ;  /* 0x00360c2501007387 */ /* 0x004fe80000100800 */
[----:B------:R-:W2:Y:S04]  /*342a0*/  LDL R57, [R1+0x1d94] ;  /* 0x001d940001397983 */ /* 0x000ea80000100800 */
[----:B------:R-:W2:Y:S04]  /*342b0*/  LDL R31, [R1+0x1d98] ;  /* 0x001d9800011f7983 */ /* 0x000ea80000100800 */
[----:B------:R-:W2:Y:S04]  /*342c0*/  LDL R56, [R1+0x1d8c] ;  /* 0x001d8c0001387983 */ /* 0x000ea80000100800 */
[----:B----4-:R-:W4:Y:S01]  /*342d0*/  LDL R38, [R1+0x1d90] ;  /* 0x001d900001267983 */ /* 0x010f220000100800 */
[----:B------:R-:W-:Y:S01]  /*342e0*/  PRMT R0, RZ, 0x7610, R0 ;  /* 0x00007610ff007816 */ /* 0x000fe20000000000 */
[----:B---3--:R-:W-:-:S02]  /*342f0*/  @P0 IMAD.MOV.U32 R7, RZ, RZ, R54 ;  /* 0x000000ffff070224 */ /* 0x008fc400078e0036 */
[----:B------:R-:W-:-:S05]  /*34300*/  @P0 IMAD.MOV.U32 R6, RZ, RZ, R52 ;  /* 0x000000ffff060224 */ /* 0x000fca00078e0034 */
[----:B------:R0:W3:Y:S02]  /*34310*/  @P0 LDG.E.U16 R35, desc[UR8][R6.64] ;  /* 0x0000000806230981 */ /* 0x0000e4000c1e1500 */
[----:B0-----:R-:W-:Y:S02]  /*34320*/  @P1 IMAD.MOV.U32 R7, RZ, RZ, R59 ;  /* 0x000000ffff071224 */ /* 0x001fe400078e003b */
[----:B------:R-:W-:-:S05]  /*34330*/  @P1 IMAD.MOV.U32 R6, RZ, RZ, R58 ;  /* 0x000000ffff061224 */ /* 0x000fca00078e003a */
[----:B------:R2:W3:Y:S01]  /*34340*/  @P1 LDG.E.U16 R0, desc[UR8][R6.64] ;  /* 0x0000000806001981 */ /* 0x0004e2000c1e1500 */
[----:B------:R-:W-:Y:S02]  /*34350*/  PRMT R30, RZ, 0x7610, R30 ;  /* 0x00007610ff1e7816 */ /* 0x000fe4000000001e */
[----:B------:R-:W-:Y:S01]  /*34360*/  PRMT R48, RZ, 0x7610, R48 ;  /* 0x00007610ff307816 */ /* 0x000fe20000000030 */
[----:B--2---:R-:W-:Y:S02]  /*34370*/  @P1 IMAD.MOV.U32 R7, RZ, RZ, R57 ;  /* 0x000000ffff071224 */ /* 0x004fe400078e0039 */
[----:B------:R-:W-:-:S05]  /*34380*/  @P1 IMAD.MOV.U32 R6, RZ, RZ, R31 ;  /* 0x000000ffff061224 */ /* 0x000fca00078e001f */
[----:B------:R4:W2:Y:S02]  /*34390*/  @P1 LDG.E.U16 R30, desc[UR8][R6.64] ;  /* 0x00000008061e1981 */ /* 0x0008a4000c1e1500 */
[----:B----4-:R-:W-:Y:S02]  /*343a0*/  @P1 IMAD.MOV.U32 R6, RZ, RZ, R38 ;  /* 0x000000ffff061224 */ /* 0x010fe400078e0026 */
[----:B------:R-:W-:-:S05]  /*343b0*/  @P1 IMAD.MOV.U32 R7, RZ, RZ, R56 ;  /* 0x000000ffff071224 */ /* 0x000fca00078e0038 */
[----:B------:R-:W4:Y:S04]  /*343c0*/  @P1 LDG.E.U16 R48, desc[UR8][R6.64] ;  /* 0x0000000806301981 */ /* 0x000f28000c1e1500 */
[----:B------:R-:W-:Y:S04]  /*343d0*/  STL [R1+0x3610], R36 ;  /* 0x0036102401007387 */ /* 0x000fe80000100800 */
[----:B------:R-:W4:Y:S04]  /*343e0*/  LDL R54, [R1+0x1d84] ;  /* 0x001d840001367983 */ /* 0x000f280000100800 */
[----:B------:R-:W4:Y:S04]  /*343f0*/  LDL R52, [R1+0x1d88] ;  /* 0x001d880001347983 */ /* 0x000f280000100800 */
[----:B---3--:R0:W-:Y:S04]  /*34400*/  STL [R1+0x3614], R35 ;  /* 0x0036142301007387 */ /* 0x0081e80000100800 */
[----:B0-----:R-:W3:Y:S04]  /*34410*/  LDL R35, [R1+0x1d7c] ;  /* 0x001d7c0001237983 */ /* 0x001ee80000100800 */
[----:B------:R0:W-:Y:S04]  /*34420*/  STL [R1+0x328], R0 ;  /* 0x0003280001007387 */ /* 0x0001e80000100800 */
[----:B------:R-:W3:Y:S04]  /*34430*/  LDL R31, [R1+0x1d74] ;  /* 0x001d7400011f7983 */ /* 0x000ee80000100800 */
[----:B0-----:R-:W3:Y:S01]  /*34440*/  LDL R0, [R1+0x1d80] ;  /* 0x001d800001007983 */ /* 0x001ee20000100800 */
[----:B------:R-:W-:-:S03]  /*34450*/  ISETP.GT.AND P0, PT, R4, 0x74, PT ;  /* 0x000000740400780c */ /* 0x000fc60003f04270 */
[----:B--2---:R0:W-:Y:S04]  /*34460*/  STL [R1+0x324], R30 ;  /* 0x0003241e01007387 */ /* 0x0041e80000100800 */
[----:B------:R-:W2:Y:S04]  /*34470*/  LDL R38, [R1+0x1d70] ;  /* 0x001d700001267983 */ /* 0x000ea80000100800 */
[----:B0-----:R-:W2:Y:S01]  /*34480*/  LDL R30, [R1+0x1d78] ;  /* 0x001d7800011e7983 */ /* 0x001ea20000100800 */
[----:B------:R-:W-:-:S03]  /*34490*/  PRMT R55, RZ, 0x7610, R55 ;  /* 0x00007610ff377816 */ /* 0x000fc60000000037 */
[----:B----4-:R0:W-:Y:S01]  /*344a0*/  STL [R1+0x320], R48 ;  /* 0x0003203001007387 */ /* 0x0101e20000100800 */
[----:B------:R-:W-:Y:S02]  /*344b0*/  @P1 IMAD.MOV.U32 R7, RZ, RZ, R54 ;  /* 0x000000ffff071224 */ /* 0x000fe400078e0036 */
[----:B------:R-:W-:Y:S01]  /*344c0*/  @P1 IMAD.MOV.U32 R6, RZ, RZ, R52 ;  /* 0x000000ffff061224 */ /* 0x000fe200078e0034 */
[----:B------:R-:W4:Y:S04]  /*344d0*/  LDL R54, [R1+0x1d64] ;  /* 0x001d640001367983 */ /* 0x000f280000100800 */
[----:B------:R-:W4:Y:S04]  /*344e0*/  LDL R52, [R1+0x1d68] ;  /* 0x001d680001347983 */ /* 0x000f280000100800 */
[----:B------:R3:W4:Y:S04]  /*344f0*/  @P1 LDG.E.U16 R55, desc[UR8][R6.64] ;  /* 0x0000000806371981 */ /* 0x000728000c1e1500 */
[----:B0-----:R-:W4:Y:S01]  /*34500*/  LDL R48, [R1+0x1d6c] ;  /* 0x001d6c0001307983 */ /* 0x001f220000100800 */
[----:B---3--:R-:W-:-:S03]  /*34510*/  @P0 IMAD.MOV.U32 R7, RZ, RZ, R35 ;  /* 0x000000ffff070224 */ /* 0x008fc600078e0023 */
[----:B------:R-:W3:Y:S01]  /*34520*/  LDL R35, [R1+0x1d5c] ;  /* 0x001d5c0001237983 */ /* 0x000ee20000100800 */
[----:B------:R-:W-:-:S03]  /*34530*/  @P0 IMAD.MOV.U32 R6, RZ, RZ, R0 ;  /* 0x000000ffff060224 */ /* 0x000fc600078e0000 */
[----:B------:R-:W3:Y:S01]  /*34540*/  LDL R0, [R1+0x1d60] ;  /* 0x001d600001007983 */ /* 0x000ee20000100800 */
[----:B------:R-:W-:Y:S02]  /*34550*/  PRMT R34, RZ, 0x7610, R34 ;  /* 0x00007610ff227816 */ /* 0x000fe40000000022 */
[----:B------:R-:W-:-:S04]  /*34560*/  PRMT R33, RZ, 0x7610, R33 ;  /* 0x00007610ff217816 */ /* 0x000fc80000000021 */
[----:B------:R0:W3:Y:S01]  /*34570*/  @P0 LDG.E.U16 R34, desc[UR8][R6.64] ;  /* 0x0000000806220981 */ /* 0x0000e2000c1e1500 */
[----:B------:R-:W-:Y:S02]  /*34580*/  PRMT R32, RZ, 0x7610, R32 ;  /* 0x00007610ff207816 */ /* 0x000fe40000000020 */
[----:B------:R-:W-:Y:S01]  /*34590*/  ISETP.GT.AND P1, PT, R4, 0x75, PT ;  /* 0x000000750400780c */ /* 0x000fe20003f24270 */
[----:B0-----:R-:W-:Y:S02]  /*345a0*/  @P0 IMAD.MOV.U32 R7, RZ, RZ, R31 ;  /* 0x000000ffff070224 */ /* 0x001fe400078e001f */
[----:B--2---:R-:W-:Y:S01]  /*345b0*/  @P0 IMAD.MOV.U32 R6, RZ, RZ, R30 ;  /* 0x000000ffff060224 */ /* 0x004fe200078e001e */
[----:B------:R-:W2:Y:S04]  /*345c0*/  LDL R31, [R1+0x1d54] ;  /* 0x001d5400011f7983 */ /* 0x000ea80000100800 */
[----:B------:R-:W2:Y:S04]  /*345d0*/  LDL R30, [R1+0x1d58] ;  /* 0x001d5800011e7983 */ /* 0x000ea80000100800 */
[----:B------:R0:W2:Y:S01]  /*345e0*/  @P0 LDG.E.U16 R33, desc[UR8][R6.64] ;  /* 0x0000000806210981 */ /* 0x0000a2000c1e1500 */
[----:B------:R-:W-:Y:S01]  /*345f0*/  PRMT R29, RZ, 0x7610, R29 ;  /* 0x00007610ff1d7816 */ /* 0x000fe2000000001d */
[----:B0-----:R-:W-:-:S02]  /*34600*/  @P0 IMAD.MOV.U32 R6, RZ, RZ, R38 ;  /* 0x000000ffff060224 */ /* 0x001fc400078e0026 */
[----:B------:R-:W2:Y:S01]  /*34610*/  LDL R38, [R1+0x1d50] ;  /* 0x001d500001267983 */ /* 0x000ea20000100800 */
[----:B----4-:R-:W-:-:S03]  /*34620*/  @P0 IMAD.MOV.U32 R7, RZ, RZ, R48 ;  /* 0x000000ffff070224 */ /* 0x010fc600078e0030 */
[----:B------:R-:W4:Y:S04]  /*34630*/  LDL R48, [R1+0x1d4c] ;  /* 0x001d4c0001307983 */ /* 0x000f280000100800 */
[----:B------:R0:W4:Y:S02]  /*34640*/  @P0 LDG.E.U16 R32, desc[UR8][R6.64] ;  /* 0x0000000806200981 */ /* 0x000124000c1e1500 */
[----:B0-----:R-:W-:Y:S02]  /*34650*/  @P0 IMAD.MOV.U32 R6, RZ, RZ, R52 ;  /* 0x000000ffff060224 */ /* 0x001fe400078e0034 */
[----:B------:R-:W-:Y:S01]  /*34660*/  @P0 IMAD.MOV.U32 R7, RZ, RZ, R54 ;  /* 0x000000ffff070224 */ /* 0x000fe200078e0036 */
[----:B------:R-:W4:Y:S04]  /*34670*/  LDL R52, [R1+0x1d48] ;  /* 0x001d480001347983 */ /* 0x000f280000100800 */
[----:B------:R-:W4:Y:S04]  /*34680*/  LDL R54, [R1+0x1d44] ;  /* 0x001d440001367983 */ /* 0x000f280000100800 */
[----:B------:R3:W4:Y:S02]  /*34690*/  @P0 LDG.E.U16 R29, desc[UR8][R6.64] ;  /* 0x00000008061d0981 */ /* 0x000724000c1e1500 */
[----:B---3--:R-:W-:-:S02]  /*346a0*/  @P1 IMAD.MOV.U32 R7, RZ, RZ, R35 ;  /* 0x000000ffff071224 */ /* 0x008fc400078e0023 */
        /* <DEDUP_REMOVED lines=8> */
[----:B--2---:R-:W-:Y:S02]  /*34730*/  @P1 IMAD.MOV.U32 R7, RZ, RZ, R31 ;  /* 0x000000ffff071224 */ /* 0x004fe400078e001f */
[----:B------:R-:W-:Y:S01]  /*34740*/  @P1 IMAD.MOV.U32 R6, RZ, RZ, R30 ;  /* 0x000000ffff061224 */ /* 0x000fe200078e001e */
[----:B------:R-:W2:Y:S04]  /*34750*/  LDL R31, [R1+0x1d34] ;  /* 0x001d3400011f7983 */ /* 0x000ea80000100800 */
[----:B------:R-:W2:Y:S04]  /*34760*/  LDL R30, [R1+0x1d38] ;  /* 0x001d3800011e7983 */ /* 0x000ea80000100800 */
[----:B------:R0:W2:Y:S04]  /*34770*/  @P1 LDG.E.U16 R19, desc[UR8][R6.64] ;  /* 0x0000000806131981 */ /* 0x0000a8000c1e1500 */
[----:B------:R-:W-:Y:S01]  /*34780*/  STL [R1+0x31c], R55 ;  /* 0x00031c3701007387 */ /* 0x000fe20000100800 */
[----:B------:R-:W-:Y:S01]  /*34790*/  PRMT R17, RZ, 0x7610, R17 ;  /* 0x00007610ff117816 */ /* 0x000fe20000000011 */
[----:B0-----:R-:W-:-:S02]  /*347a0*/  @P1 IMAD.MOV.U32 R6, RZ, RZ, R38 ;  /* 0x000000ffff061224 */ /* 0x001fc400078e0026 */
[----:B----4-:R-:W-:Y:S01]  /*347b0*/  @P1 IMAD.MOV.U32 R7, RZ, RZ, R48 ;  /* 0x000000ffff071224 */ /* 0x010fe200078e0030 */
[----:B------:R-:W4:Y:S04]  /*347c0*/  LDL R38, [R1+0x1d30] ;  /* 0x001d300001267983 */ /* 0x000f280000100800 */
[----:B------:R-:W4:Y:S04]  /*347d0*/  LDL R48, [R1+0x1d2c] ;  /* 0x001d2c0001307983 */ /* 0x000f280000100800 */
[----:B------:R0:W4:Y:S01]  /*347e0*/  @P1 LDG.E.U16 R18, desc[UR8][R6.64] ;  /* 0x0000000806121981 */ /* 0x000122000c1e1500 */
[----:B------:R-:W-:Y:S01]  /*347f0*/  PRMT R12, RZ, 0x7610, R12 ;  /* 0x00007610ff0c7816 */ /* 0x000fe2000000000c */
[----:B0-----:R-:W-:-:S02]  /*34800*/  @P1 IMAD.MOV.U32 R6, RZ, RZ, R52 ;  /* 0x000000ffff061224 */ /* 0x001fc400078e0034 */
[----:B------:R-:W-:-:S05]  /*34810*/  @P1 IMAD.MOV.U32 R7, RZ, RZ, R54 ;  /* 0x000000ffff071224 */ /* 0x000fca00078e0036 */
[----:B------:R3:W4:Y:S02]  /*34820*/  @P1 LDG.E.U16 R17, desc[UR8][R6.64] ;  /* 0x0000000806111981 */ /* 0x000724000c1e1500 */
[----:B---3--:R-:W-:Y:S02]  /*34830*/  @P0 IMAD.MOV.U32 R7, RZ, RZ, R35 ;  /* 0x000000ffff070224 */ /* 0x008fe400078e0023 */
[----:B------:R-:W3:Y:S01]  /*34840*/  LDL R35, [R1+0x1d24] ;  /* 0x001d240001237983 */ /* 0x000ee20000100800 */
[----:B------:R-:W-:-:S03]  /*34850*/  @P0 IMAD.MOV.U32 R6, RZ, RZ, R0 ;  /* 0x000000ffff060224 */ /* 0x000fc600078e0000 */
[----:B------:R-:W3:Y:S04]  /*34860*/  LDL R0, [R1+0x1d28] ;  /* 0x001d280001007983 */ /* 0x000ee80000100800 */
        /* <DEDUP_REMOVED lines=8> */
[----:B------:R3:W4:Y:S01]  /*348f0*/  @P0 LDG.E.U16 R10, desc[UR8][R6.64] ;  /* 0x00000008060a0981 */ /* 0x000722000c1e1500 */
[----:B------:R-:W-:Y:S01]  /*34900*/  PRMT R9, RZ, 0x7610, R9 ;  /* 0x00007610ff097816 */ /* 0x000fe20000000009 */
[----:B---3--:R-:W-:Y:S02]  /*34910*/  @P0 IMAD.MOV.U32 R7, RZ, RZ, R35 ;  /* 0x000000ffff070224 */ /* 0x008fe400078e0023 */
[----:B------:R-:W-:Y:S01]  /*34920*/  @P0 IMAD.MOV.U32 R6, RZ, RZ, R0 ;  /* 0x000000ffff060224 */ /* 0x000fe200078e0000 */
[----:B------:R0:W-:Y:S04]  /*34930*/  STL [R1+0x3618], R12 ;  /* 0x0036180c01007387 */ /* 0x0001e80000100800 */
[----:B------:R-:W3:Y:S04]  /*34940*/  LDL R31, [R1+0x1d1c] ;  /* 0x001d1c00011f7983 */ /* 0x000ee80000100800 */
[----:B------:R-:W3:Y:S04]  /*34950*/  LDL R30, [R1+0x1d20] ;  /* 0x001d2000011e7983 */ /* 0x000ee80000100800 */
[----:B------:R3:W3:Y:S01]  /*34960*/  @P0 LDG.E.U16 R9, desc[UR8][R6.64] ;  /* 0x0000000806090981 */ /* 0x0006e2000c1e1500 */
[----:B------:R-:W-:-:S03]  /*34970*/  ISETP.GT.AND P1, PT, R4, 0x77, PT ;  /* 0x000000770400780c */ /* 0x000fc60003f24270 */
[----:B--2---:R-:W-:Y:S04]  /*34980*/  STL [R1+0x361c], R11 ;  /* 0x00361c0b01007387 */ /* 0x004fe80000100800 */
[----:B------:R-:W2:Y:S04]  /*34990*/  LDL R48, [R1+0x1d14] ;  /* 0x001d140001307983 */ /* 0x000ea80000100800 */
[----:B0-----:R-:W2:Y:S04]  /*349a0*/  LDL R12, [R1+0x1d18] ;  /* 0x001d1800010c7983 */ /* 0x001ea80000100800 */
[----:B----4-:R0:W-:Y:S04]  /*349b0*/  STL [R1+0x3620], R10 ;  /* 0x0036200a01007387 */ /* 0x0101e80000100800 */
[----:B------:R-:W4:Y:S04]  /*349c0*/  LDL R38, [R1+0x1d0c] ;  /* 0x001d0c0001267983 */ /* 0x000f280000100800 */
[----:B------:R-:W4:Y:S04]  /*349d0*/  LDL R0, [R1+0x1d10] ;  /* 0x001d100001007983 */ /* 0x000f280000100800 */
[----:B------:R-:W4:Y:S04]  /*349e0*/  LDL R35, [R1+0x1cfc] ;  /* 0x001cfc0001237983 */ /* 0x000f280000100800 */
[----:B0-----:R-:W4:Y:S01]  /*349f0*/  LDL R10, [R1+0x1d00] ;  /* 0x001d0000010a7983 */ /* 0x001f220000100800 */
[----:B---3--:R-:W-:-:S02]  /*34a00*/  @P1 IMAD.MOV.U32 R7, RZ, RZ, R31 ;  /* 0x000000ffff071224 */ /* 0x008fc400078e001f */
[----:B------:R-:W-:Y:S01]  /*34a10*/  @P1 IMAD.MOV.U32 R6, RZ, RZ, R30 ;  /* 0x000000ffff061224 */ /* 0x000fe200078e001e */
[----:B------:R0:W-:Y:S04]  /*34a20*/  STL [R1+0x3624], R9 ;  /* 0x0036240901007387 */ /* 0x0001e80000100800 */
[----:B------:R-:W3:Y:S04]  /*34a30*/  LDL R31, [R1+0x1cf4] ;  /* 0x001cf400011f7983 */ /* 0x000ee80000100800 */
[----:B------:R-:W3:Y:S01]  /*34a40*/  LDL R30, [R1+0x1cf8] ;  /* 0x001cf800011e7983 */ /* 0x000ee20000100800 */
[----:B------:R-:W-:-:S02]  /*34a50*/  PRMT R50, RZ, 0x7610, R50 ;  /* 0x00007610ff327816 */ /* 0x000fc40000000032 */
[----:B------:R-:W-:Y:S02]  /*34a60*/  PRMT R46, RZ, 0x7610, R46 ;  /* 0x00007610ff2e7816 */ /* 0x000fe4000000002e */
[----:B------:R-:W-:Y:S02]  /*34a70*/  ISETP.GT.AND P0, PT, R4, 0x78, PT ;  /* 0x000000780400780c */ /* 0x000fe40003f04270 */
[----:B------:R2:W3:Y:S04]  /*34a80*/  @P1 LDG.E.U16 R50, desc[UR8][R6.64] ;  /* 0x0000000806321981 */ /* 0x0004e8000c1e1500 */
[----:B0-----:R-:W3:Y:S01]  /*34a90*/  LDL R9, [R1+0x1cf0] ;  /* 0x001cf00001097983 */ /* 0x001ee20000100800 */
[----:B------:R-:W-:Y:S01]  /*34aa0*/  PRMT R44, RZ, 0x7610, R44 ;  /* 0x00007610ff2c7816 */ /* 0x000fe2000000002c */
[----:B--2---:R-:W-:-:S02]  /*34ab0*/  @P1 IMAD.MOV.U32 R7, RZ, RZ, R48 ;  /* 0x000000ffff071224 */ /* 0x004fc400078e0030 */
[----:B------:R-:W-:Y:S02]  /*34ac0*/  @P1 IMAD.MOV.U32 R6, RZ, RZ, R12 ;  /* 0x000000ffff061224 */ /* 0x000fe400078e000c */
[----:B------:R-:W2:Y:S04]  /*34ad0*/  LDL R12, [R1+0x1cec] ;  /* 0x001cec00010c7983 */ /* 0x000ea80000100800 */
[----:B------:R4:W2:Y:S01]  /*34ae0*/  @P1 LDG.E.U16 R46, desc[UR8][R6.64] ;  /* 0x00000008062e1981 */ /* 0x0008a2000c1e1500 */
[----:B------:R-:W-:Y:S01]  /*34af0*/  PRMT R28, RZ, 0x7610, R28 ;  /* 0x00007610ff1c7816 */ /* 0x000fe2000000001c */
[----:B----4-:R-:W-:Y:S02]  /*34b00*/  @P1 IMAD.MOV.U32 R7, RZ, RZ, R38 ;  /* 0x000000ffff071224 */ /* 0x010fe400078e0026 */
[----:B------:R-:W-:Y:S01]  /*34b10*/  @P1 IMAD.MOV.U32 R6, RZ, RZ, R0 ;  /* 0x000000ffff061224 */ /* 0x000fe200078e0000 */
[----:B------:R-:W4:Y:S04]  /*34b20*/  LDL R38, [R1+0x1ce4] ;  /* 0x001ce40001267983 */ /* 0x000f280000100800 */
[----:B------:R-:W4:Y:S04]  /*34b30*/  LDL R0, [R1+0x1ce8] ;  /* 0x001ce80001007983 */ /* 0x000f280000100800 */
[----:B------:R0:W4:Y:S02]  /*34b40*/  @P1 LDG.E.U16 R44, desc[UR8][R6.64] ;  /* 0x00000008062c1981 */ /* 0x000124000c1e1500 */
[----:B0-----:R-:W-:-:S02]  /*34b50*/  @P0 IMAD.MOV.U32 R6, RZ, RZ, R10 ;  /* 0x000000ffff060224 */ /* 0x001fc400078e000a */
[----:B------:R-:W-:Y:S01]  /*34b60*/  @P0 IMAD.MOV.U32 R7, RZ, RZ, R35 ;  /* 0x000000ffff070224 */ /* 0x000fe200078e0023 */
[----:B------:R-:W4:Y:S04]  /*34b70*/  LDL R10, [R1+0x1c80] ;  /* 0x001c8000010a7983 */ /* 0x000f280000100800 */
[----:B------:R-:W4:Y:S04]  /*34b80*/  LDL R35, [R1+0x1c7c] ;  /* 0x001c7c0001237983 */ /* 0x000f280000100800 */
[----:B------:R3:W4:Y:S02]  /*34b90*/  @P0 LDG.E.U16 R28, desc[UR8][R6.64] ;  /* 0x00000008061c0981 */ /* 0x000724000c1e1500 */
[----:B---3--:R-:W-:-:S02]  /*34ba0*/  @P0 IMAD.MOV.U32 R7, RZ, RZ, R31 ;  /* 0x000000ffff070224 */ /* 0x008fc400078e001f */
[----:B------:R-:W-:Y:S01]  /*34bb0*/  @P0 IMAD.MOV.U32 R6, RZ, RZ, R30 ;  /* 0x000000ffff060224 */ /* 0x000fe200078e001e */
[----:B------:R-:W3:Y:S04]  /*34bc0*/  LDL R31, [R1+0x1c74] ;  /* 0x001c7400011f7983 */ /* 0x000ee80000100800 */
[----:B------:R-:W3:Y:S01]  /*34bd0*/  LDL R30, [R1+0x1c78] ;  /* 0x001c7800011e7983 */ /* 0x000ee20000100800 */
[----:B------:R-:W-:Y:S02]  /*34be0*/  PRMT R27, RZ, 0x7610, R27 ;  /* 0x00007610ff1b7816 */ /* 0x000fe4000000001b */
[----:B------:R-:W-:Y:S02]  /*34bf0*/  PRMT R26, RZ, 0x7610, R26 ;  /* 0x00007610ff1a7816 */ /* 0x000fe4000000001a */
[----:B------:R-:W-:-:S02]  /*34c00*/  ISETP.GT.AND P2, PT, R4, 0x7c, PT ;  /* 0x0000007c0400780c */ /* 0x000fc40003f44270 */
[----:B------:R0:W3:Y:S01]  /*34c10*/  @P0 LDG.E.U16 R27, desc[UR8][R6.64] ;  /* 0x00000008061b0981 */ /* 0x0000e2000c1e1500 */
[----:B------:R-:W-:Y:S01]  /*34c20*/  PRMT R25, RZ, 0x7610, R25 ;  /* 0x00007610ff197816 */ /* 0x000fe20000000019 */
[----:B0-----:R-:W-:Y:S02]  /*34c30*/  @P0 IMAD.MOV.U32 R6, RZ, RZ, R9 ;  /* 0x000000ffff060224 */ /* 0x001fe400078e0009 */
[----:B--2---:R-:W-:Y:S01]  /*34c40*/  @P0 IMAD.MOV.U32 R7, RZ, RZ, R12 ;  /* 0x000000ffff070224 */ /* 0x004fe200078e000c */
[----:B------:R-:W2:Y:S04]  /*34c50*/  LDL R9, [R1+0x1c70] ;  /* 0x001c700001097983 */ /* 0x000ea80000100800 */
[----:B------:R-:W2:Y:S04]  /*34c60*/  LDL R12, [R1+0x1c6c] ;  /* 0x001c6c00010c7983 */ /* 0x000ea80000100800 */
[----:B------:R4:W2:Y:S01]  /*34c70*/  @P0 LDG.E.U16 R26, desc[UR8][R6.64] ;  /* 0x00000008061a0981 */ /* 0x0008a2000c1e1500 */
[----:B------:R-:W-:Y:S01]  /*34c80*/  PRMT R24, RZ, 0x7610, R24 ;  /* 0x00007610ff187816 */ /* 0x000fe20000000018 */
[----:B----4-:R-:W-:-:S02]  /*34c90*/  @P0 IMAD.MOV.U32 R7, RZ, RZ, R38 ;  /* 0x000000ffff070224 */ /* 0x010fc400078e0026 */
[----:B------:R-:W-:Y:S01]  /*34ca0*/  @P0 IMAD.MOV.U32 R6, RZ, RZ, R0 ;  /* 0x000000ffff060224 */ /* 0x000fe200078e0000 */
[----:B------:R-:W4:Y:S04]  /*34cb0*/  LDL R38, [R1+0x1c64] ;  /* 0x001c640001267983 */ /* 0x000f280000100800 */
[----:B------:R-:W4:Y:S04]  /*34cc0*/  LDL R0, [R1+0x1c68] ;  /* 0x001c680001007983 */ /* 0x000f280000100800 */
[----:B------:R0:W4:Y:S04]  /*34cd0*/  @P0 LDG.E.U16 R25, desc[UR8][R6.64] ;  /* 0x0000000806190981 */ /* 0x000128000c1e1500 */
[----:B------:R-:W-:Y:S01]  /*34ce0*/  STL [R1+0x308], R50 ;  /* 0x0003083201007387 */ /* 0x000fe20000100800 */
[----:B0-----:R-:W-:-:S02]  /*34cf0*/  @P2 IMAD.MOV.U32 R6, RZ, RZ, R10 ;  /* 0x000000ffff062224 */ /* 0x001fc400078e000a */
[----:B------:R-:W-:Y:S01]  /*34d00*/  @P2 IMAD.MOV.U32 R7, RZ, RZ, R35 ;  /* 0x000000ffff072224 */ /* 0x000fe200078e0023 */
[----:B------:R-:W4:Y:S04]  /*34d10*/  LDL R10, [R1+0x1d08] ;  /* 0x001d0800010a7983 */ /* 0x000f280000100800 */
[----:B------:R-:W4:Y:S04]  /*34d20*/  LDL R35, [R1+0x1d04] ;  /* 0x001d040001237983 */ /* 0x000f280000100800 */
[----:B------:R3:W4:Y:S04]  /*34d30*/  @P2 LDG.E.U16 R24, desc[UR8][R6.64] ;  /* 0x0000000806182981 */ /* 0x000728000c1e1500 */
[----:B------:R-:W-:Y:S01]  /*34d40*/  STL [R1+0x2fc], R46 ;  /* 0x0002fc2e01007387 */ /* 0x000fe20000100800 */
[----:B---3--:R-:W-:-:S02]  /*34d50*/  @P2 IMAD.MOV.U32 R7, RZ, RZ, R31 ;  /* 0x000000ffff072224 */ /* 0x008fc400078e001f */
[----:B------:R-:W-:Y:S01]  /*34d60*/  @P2 IMAD.MOV.U32 R6, RZ, RZ, R30 ;  /* 0x000000ffff062224 */ /* 0x000fe200078e001e */
[----:B------:R-:W3:Y:S04]  /*34d70*/  LDL R31, [R1+0x1cdc] ;  /* 0x001cdc00011f7983 */ /* 0x000ee80000100800 */
[----:B------:R-:W3:Y:S01]  /*34d80*/  LDL R30, [R1+0x1ce0] ;  /* 0x001ce000011e7983 */ /* 0x000ee20000100800 */
[----:B------:R-:W-:Y:S02]  /*34d90*/  PRMT R23, RZ, 0x7610, R23 ;  /* 0x00007610ff177816 */ /* 0x000fe40000000017 */
[----:B------:R-:W-:Y:S01]  /*34da0*/  PRMT R22, RZ, 0x7610, R22 ;  /* 0x00007610ff167816 */ /* 0x000fe20000000016 */
[----:B------:R0:W-:Y:S04]  /*34db0*/  STL [R1+0x2f8], R44 ;  /* 0x0002f82c01007387 */ /* 0x0001e80000100800 */
[----:B------:R2:W3:Y:S01]  /*34dc0*/  @P2 LDG.E.U16 R23, desc[UR8][R6.64] ;  /* 0x0000000806172981 */ /* 0x0004e2000c1e1500 */
[----:B------:R-:W-:-:S02]  /*34dd0*/  PRMT R21, RZ, 0x7610, R21 ;  /* 0x00007610ff157816 */ /* 0x000fc40000000015 */
[----:B------:R-:W-:Y:S01]  /*34de0*/  ISETP.GT.AND P0, PT, R4, 0x79, PT ;  /* 0x000000790400780c */ /* 0x000fe20003f04270 */
[----:B--2---:R-:W-:Y:S02]  /*34df0*/  @P2 IMAD.MOV.U32 R6, RZ, RZ, R9 ;  /* 0x000000ffff062224 */ /* 0x004fe400078e0009 */
[----:B------:R-:W-:Y:S01]  /*34e00*/  @P2 IMAD.MOV.U32 R7, RZ, RZ, R12 ;  /* 0x000000ffff072224 */ /* 0x000fe200078e000c */
        /* <DEDUP_REMOVED lines=8> */
[----:B------:R1:W4:Y:S02]  /*34e90*/  @P2 LDG.E.U16 R21, desc[UR8][R6.64] ;  /* 0x0000000806152981 */ /* 0x000324000c1e1500 */
[----:B-1----:R-:W-:-:S02]  /*34ea0*/  @P1 IMAD.MOV.U32 R6, RZ, RZ, R10 ;  /* 0x000000ffff061224 */ /* 0x002fc400078e000a */
        /* <DEDUP_REMOVED lines=20> */
[----:B------:R-:W-:-:S05]  /*34ff0*/  @P0 IMAD.MOV.U32 R6, RZ, RZ, R0 ;  /* 0x000000ffff060224 */ /* 0x000fca00078e0000 */
[----:B------:R1:W4:Y:S01]  /*35000*/  @P0 LDG.E.U16 R14, desc[UR8][R6.64] ;  /* 0x00000008060e0981 */ /* 0x000322000c1e1500 */
[----:B------:R-:W-:Y:S01]  /*35010*/  PRMT R8, RZ, 0x7610, R8 ;  /* 0x00007610ff087816 */ /* 0x000fe20000000008 */
[----:B-1----:R-:W-:Y:S02]  /*35020*/  @P0 IMAD.MOV.U32 R6, RZ, RZ, R10 ;  /* 0x000000ffff060224 */ /* 0x002fe400078e000a */
[----:B------:R-:W-:Y:S01]  /*35030*/  @P0 IMAD.MOV.U32 R7, RZ, RZ, R35 ;  /* 0x000000ffff070224 */ /* 0x000fe200078e0023 */
[----:B------:R1:W-:Y:S04]  /*35040*/  STL [R1+0x2d4], R42 ;  /* 0x0002d42a01007387 */ /* 0x0003e80000100800 */
[----:B------:R-:W4:Y:S04]  /*35050*/  LDL R0, [R1+0x1cb0] ;  /* 0x001cb00001007983 */ /* 0x000f280000100800 */
[----:B------:R-:W4:Y:S04]  /*35060*/  LDL R35, [R1+0x1ca4] ;  /* 0x001ca40001237983 */ /* 0x000f280000100800 */
[----:B------:R-:W4:Y:S04]  /*35070*/  LDL R10, [R1+0x1ca8] ;  /* 0x001ca800010a7983 */ /* 0x000f280000100800 */
[----:B------:R3:W4:Y:S04]  /*35080*/  @P0 LDG.E.U16 R13, desc[UR8][R6.64] ;  /* 0x00000008060d0981 */ /* 0x000728000c1e1500 */
[----:B0-----:R-:W4:Y:S04]  /*35090*/  LDL R44, [R1+0x1c9c] ;  /* 0x001c9c00012c7983 */ /* 0x001f280000100800 */
[----:B------:R-:W4:Y:S04]  /*350a0*/  LDL R38, [R1+0x1ca0] ;  /* 0x001ca00001267983 */ /* 0x000f280000100800 */
[----:B-1----:R-:W4:Y:S01]  /*350b0*/  LDL R42, [R1+0x1cac] ;  /* 0x001cac00012a7983 */ /* 0x002f220000100800 */
[----:B---3--:R-:W-:-:S02]  /*350c0*/  @P1 IMAD.MOV.U32 R7, RZ, RZ, R31 ;  /* 0x000000ffff071224 */ /* 0x008fc400078e001f */
[----:B------:R-:W-:-:S05]  /*350d0*/  @P1 IMAD.MOV.U32 R6, RZ, RZ, R30 ;  /* 0x000000ffff061224 */ /* 0x000fca00078e001e */
[----:B------:R0:W3:Y:S02]  /*350e0*/  @P1 LDG.E.U16 R8, desc[UR8][R6.64] ;  /* 0x0000000806081981 */ /* 0x0000e4000c1e1500 */
[----:B0-----:R-:W-:Y:S01]  /*350f0*/  PRMT R7, RZ, 0x7610, R7 ;  /* 0x00007610ff077816 */ /* 0x001fe20000000007 */
[----:B--2---:R-:W-:Y:S02]  /*35100*/  @P1 IMAD.MOV.U32 R30, RZ, RZ, R9 ;  /* 0x000000ffff1e1224 */ /* 0x004fe400078e0009 */
[----:B------:R-:W-:-:S05]  /*35110*/  @P1 IMAD.MOV.U32 R31, RZ, RZ, R12 ;  /* 0x000000ffff1f1224 */ /* 0x000fca00078e000c */
[----:B------:R4:W2:Y:S01]  /*35120*/  @P1 LDG.E.U16 R7, desc[UR8][R30.64] ;  /* 0x000000081e071981 */ /* 0x0008a2000c1e1500 */
[----:B------:R-:W-:Y:S01]  /*35130*/  PRMT R6, RZ, 0x7610, R6 ;  /* 0x00007610ff067816 */ /* 0x000fe20000000006 */
[----:B----4-:R-:W-:Y:S02]  /*35140*/  @P1 IMAD.MOV.U32 R30, RZ, RZ, R0 ;  /* 0x000000ffff1e1224 */ /* 0x010fe400078e0000 */
[----:B------:R-:W-:-:S05]  /*35150*/  @P1 IMAD.MOV.U32 R31, RZ, RZ, R42 ;  /* 0x000000ffff1f1224 */ /* 0x000fca00078e002a */
[----:B------:R0:W4:Y:S04]  /*35160*/  @P1 LDG.E.U16 R6, desc[UR8][R30.64] ;  /* 0x000000081e061981 */ /* 0x000128000c1e1500 */
[----:B---3--:R-:W-:Y:S04]  /*35170*/  STL [R1+0x3628], R8 ;  /* 0x0036280801007387 */ /* 0x008fe80000100800 */
[----:B------:R-:W3:Y:S04]  /*35180*/  LDL R12, [R1+0x1c94] ;  /* 0x001c9400010c7983 */ /* 0x000ee80000100800 */
[----:B------:R-:W3:Y:S01]  /*35190*/  LDL R9, [R1+0x1c98] ;  /* 0x001c980001097983 */ /* 0x000ee20000100800 */
[----:B------:R-:W-:-:S02]  /*351a0*/  ISETP.GT.AND P0, PT, R4, 0x7b, PT ;  /* 0x0000007b0400780c */ /* 0x000fc40003f04270 */
[----:B------:R-:W-:Y:S01]  /*351b0*/  PRMT R5, RZ, 0x7610, R5 ;  /* 0x00007610ff057816 */ /* 0x000fe20000000005 */
[----:B0-----:R-:W-:Y:S02]  /*351c0*/  @P1 IMAD.MOV.U32 R30, RZ, RZ, R10 ;  /* 0x000000ffff1e1224 */ /* 0x001fe400078e000a */
[----:B------:R-:W-:-:S05]  /*351d0*/  @P1 IMAD.MOV.U32 R31, RZ, RZ, R35 ;  /* 0x000000ffff1f1224 */ /* 0x000fca00078e0023 */
[----:B------:R0:W3:Y:S04]  /*351e0*/  @P1 LDG.E.U16 R5, desc[UR8][R30.64] ;  /* 0x000000081e051981 */ /* 0x0000e8000c1e1500 */
[----:B--2---:R1:W-:Y:S04]  /*351f0*/  STL [R1+0x362c], R7 ;  /* 0x00362c0701007387 */ /* 0x0043e80000100800 */
[----:B------:R-:W2:Y:S04]  /*35200*/  LDL R42, [R1+0x1c8c] ;  /* 0x001c8c00012a7983 */ /* 0x000ea80000100800 */
[----:B------:R-:W2:Y:S01]  /*35210*/  LDL R0, [R1+0x1c90] ;  /* 0x001c900001007983 */ /* 0x000ea20000100800 */
[----:B0-----:R-:W-:-:S02]  /*35220*/  @P0 IMAD.MOV.U32 R30, RZ, RZ, R38 ;  /* 0x000000ffff1e0224 */ /* 0x001fc400078e0026 */
[----:B------:R-:W-:Y:S01]  /*35230*/  @P0 IMAD.MOV.U32 R31, RZ, RZ, R44 ;  /* 0x000000ffff1f0224 */ /* 0x000fe200078e002c */
[----:B-1----:R-:W-:-:S06]  /*35240*/  PRMT R7, RZ, 0x7610, R7 ;  /* 0x00007610ff077816 */ /* 0x002fcc0000000007 */
[----:B------:R3:W2:Y:S04]  /*35250*/  @P0 LDG.E.U16 R7, desc[UR8][R30.64] ;  /* 0x000000081e070981 */ /* 0x0006a8000c1e1500 */
[----:B----4-:R0:W-:Y:S04]  /*35260*/  STL [R1+0x3630], R6 ;  /* 0x0036300601007387 */ /* 0x0101e80000100800 */
[----:B------:R-:W4:Y:S04]  /*35270*/  LDL R35, [R1+0x1c84] ;  /* 0x001c840001237983 */ /* 0x000f280000100800 */
[----:B------:R-:W4:Y:S01]  /*35280*/  LDL R10, [R1+0x1c88] ;  /* 0x001c8800010a7983 */ /* 0x000f220000100800 */
[----:B------:R-:W-:-:S03]  /*35290*/  PRMT R37, RZ, 0x7610, R37 ;  /* 0x00007610ff257816 */ /* 0x000fc60000000025 */
[----:B------:R-:W4:Y:S01]  /*352a0*/  LDL R38, [R1+0x1c5c] ;  /* 0x001c5c0001267983 */ /* 0x000f220000100800 */
[----:B0-----:R-:W-:Y:S01]  /*352b0*/  PRMT R6, RZ, 0x7610, R6 ;  /* 0x00007610ff067816 */ /* 0x001fe20000000006 */
[----:B---3--:R-:W-:Y:S02]  /*352c0*/  @P0 IMAD.MOV.U32 R31, RZ, RZ, R12 ;  /* 0x000000ffff1f0224 */ /* 0x008fe400078e000c */
[----:B------:R-:W-:Y:S01]  /*352d0*/  @P0 IMAD.MOV.U32 R30, RZ, RZ, R9 ;  /* 0x000000ffff1e0224 */ /* 0x000fe200078e0009 */
[----:B------:R-:W3:Y:S04]  /*352e0*/  LDL R12, [R1+0x1c60] ;  /* 0x001c6000010c7983 */ /* 0x000ee80000100800 */
[----:B------:R-:W3:Y:S04]  /*352f0*/  LDL R9, [R1+0x1c54] ;  /* 0x001c540001097983 */ /* 0x000ee80000100800 */
[----:B------:R2:W3:Y:S02]  /*35300*/  @P0 LDG.E.U16 R6, desc[UR8][R30.64] ;  /* 0x000000081e060981 */ /* 0x0004e4000c1e1500 */
[----:B--2---:R-:W-:-:S02]  /*35310*/  @P0 IMAD.MOV.U32 R31, RZ, RZ, R42 ;  /* 0x000000ffff1f0224 */ /* 0x004fc400078e002a */
[----:B------:R-:W-:-:S05]  /*35320*/  @P0 IMAD.MOV.U32 R30, RZ, RZ, R0 ;  /* 0x000000ffff1e0224 */ /* 0x000fca00078e0000 */
[----:B------:R4:W2:Y:S04]  /*35330*/  @P0 LDG.E.U16 R37, desc[UR8][R30.64] ;  /* 0x000000081e250981 */ /* 0x0008a8000c1e1500 */
[----:B------:R0:W-:Y:S04]  /*35340*/  STL [R1+0x2b8], R7 ;  /* 0x0002b80701007387 */ /* 0x0001e80000100800 */
[----:B0-----:R-:W2:Y:S04]  /*35350*/  LDL R7, [R1+0x1c58] ;  /* 0x001c580001077983 */ /* 0x001ea80000100800 */
[----:B---3--:R0:W-:Y:S04]  /*35360*/  STL [R1+0x2ac], R6 ;  /* 0x0002ac0601007387 */ /* 0x0081e80000100800 */
[----:B------:R-:W3:Y:S04]  /*35370*/  LDL R0, [R1+0x1c50] ;  /* 0x001c500001007983 */ /* 0x000ee80000100800 */
[----:B0-----:R-:W3:Y:S01]  /*35380*/  LDL R6, [R1+0x1c4c] ;  /* 0x001c4c0001067983 */ /* 0x001ee20000100800 */
[----:B------:R-:W-:Y:S01]  /*35390*/  PRMT R40, RZ, 0x7610, R40 ;  /* 0x00007610ff287816 */ /* 0x000fe20000000028 */
[----:B----4-:R-:W-:-:S02]  /*353a0*/  @P0 IMAD.MOV.U32 R30, RZ, RZ, R10 ;  /* 0x000000ffff1e0224 */ /* 0x010fc400078e000a */
[----:B------:R-:W-:Y:S01]  /*353b0*/  @P0 IMAD.MOV.U32 R31, RZ, RZ, R35 ;  /* 0x000000ffff1f0224 */ /* 0x000fe200078e0023 */
[----:B------:R-:W-:-:S04]  /*353c0*/  ISETP.GT.AND P1, PT, R4, 0x7d, PT ;  /* 0x0000007d0400780c */ /* 0x000fc80003f24270 */
[----:B------:R0:W4:Y:S04]  /*353d0*/  @P0 LDG.E.U16 R40, desc[UR8][R30.64] ;  /* 0x000000081e280981 */ /* 0x000128000c1e1500 */
[----:B--2---:R1:W-:Y:S04]  /*353e0*/  STL [R1+0x2a0], R37 ;  /* 0x0002a02501007387 */ /* 0x0043e80000100800 */
[----:B------:R-:W2:Y:S01]  /*353f0*/  LDL R35, [R1+0x1c48] ;  /* 0x001c480001237983 */ /* 0x000ea20000100800 */
[----:B------:R-:W-:-:S03]  /*35400*/  PRMT R39, RZ, 0x7610, R39 ;  /* 0x00007610ff277816 */ /* 0x000fc60000000027 */
[----:B------:R-:W2:Y:S01]  /*35410*/  LDL R10, [R1+0x1c40] ;  /* 0x001c4000010a7983 */ /* 0x000ea20000100800 */
[----:B0-----:R-:W-:Y:S02]  /*35420*/  @P1 IMAD.MOV.U32 R30, RZ, RZ, R12 ;  /* 0x000000ffff1e1224 */ /* 0x001fe400078e000c */
[----:B------:R-:W-:Y:S01]  /*35430*/  @P1 IMAD.MOV.U32 R31, RZ, RZ, R38 ;  /* 0x000000ffff1f1224 */ /* 0x000fe200078e0026 */
[----:B------:R-:W2:Y:S01]  /*35440*/  LDL R12, [R1+0x1c3c] ;  /* 0x001c3c00010c7983 */ /* 0x000ea20000100800 */
[----:B------:R-:W-:Y:S02]  /*35450*/  PRMT R41, RZ, 0x7610, R41 ;  /* 0x00007610ff297816 */ /* 0x000fe40000000029 */
[----:B------:R-:W-:Y:S02]  /*35460*/  PRMT R43, RZ, 0x7610, R43 ;  /* 0x00007610ff2b7816 */ /* 0x000fe4000000002b */
[----:B------:R-:W-:Y:S01]  /*35470*/  ISETP.GT.AND P0, PT, R4, 0x7e, PT ;  /* 0x0000007e0400780c */ /* 0x000fe20003f04270 */
[----:B-1----:R-:W2:Y:S04]  /*35480*/  LDL R37, [R1+0x1c44] ;  /* 0x001c440001257983 */ /* 0x002ea80000100800 */
[----:B------:R0:W2:Y:S04]  /*35490*/  @P1 LDG.E.U16 R39, desc[UR8][R30.64] ;  /* 0x000000081e271981 */ /* 0x0000a8000c1e1500 */
[----:B------:R-:W2:Y:S01]  /*354a0*/  LDL R42, [R1+0x1c24] ;  /* 0x001c2400012a7983 */ /* 0x000ea20000100800 */
[----:B0-----:R-:W-:-:S02]  /*354b0*/  @P1 IMAD.MOV.U32 R30, RZ, RZ, R7 ;  /* 0x000000ffff1e1224 */ /* 0x001fc400078e0007 */
[----:B------:R-:W-:Y:S01]  /*354c0*/  @P1 IMAD.MOV.U32 R31, RZ, RZ, R9 ;  /* 0x000000ffff1f1224 */ /* 0x000fe200078e0009 */
[----:B------:R-:W2:Y:S04]  /*354d0*/  LDL R7, [R1+0x1c38] ;  /* 0x001c380001077983 */ /* 0x000ea80000100800 */
[----:B------:R-:W2:Y:S04]  /*354e0*/  LDL R9, [R1+0x1c34] ;  /* 0x001c340001097983 */ /* 0x000ea80000100800 */
[----:B------:R3:W2:Y:S02]  /*354f0*/  @P1 LDG.E.U16 R41, desc[UR8][R30.64] ;  /* 0x000000081e291981 */ /* 0x0006a4000c1e1500 */
[----:B---3--:R-:W-:-:S02]  /*35500*/  @P1 IMAD.MOV.U32 R31, RZ, RZ, R6 ;  /* 0x000000ffff1f1224 */ /* 0x008fc400078e0006 */
[----:B------:R-:W3:Y:S01]  /*35510*/  LDL R6, [R1+0x1c2c] ;  /* 0x001c2c0001067983 */ /* 0x000ee20000100800 */
[----:B------:R-:W-:-:S03]  /*35520*/  @P1 IMAD.MOV.U32 R30, RZ, RZ, R0 ;  /* 0x000000ffff1e1224 */ /* 0x000fc600078e0000 */
[----:B------:R-:W3:Y:S04]  /*35530*/  LDL R0, [R1+0x1c30] ;  /* 0x001c300001007983 */ /* 0x000ee80000100800 */
[----:B----4-:R0:W-:Y:S04]  /*35540*/  STL [R1+0x294], R40 ;  /* 0x0002942801007387 */ /* 0x0101e80000100800 */
[----:B------:R2:W4:Y:S01]  /*35550*/  @P1 LDG.E.U16 R43, desc[UR8][R30.64] ;  /* 0x000000081e2b1981 */ /* 0x000522000c1e1500 */
[----:B------:R-:W-:-:S03]  /*35560*/  PRMT R45, RZ, 0x7610, R45 ;  /* 0x00007610ff2d7816 */ /* 0x000fc6000000002d */
[----:B------:R-:W4:Y:S04]  /*35570*/  LDL R38, [R1+0x1c1c] ;  /* 0x001c1c0001267983 */ /* 0x000f280000100800 */
[----:B0-----:R-:W4:Y:S01]  /*35580*/  LDL R40, [R1+0x1c28] ;  /* 0x001c280001287983 */ /* 0x001f220000100800 */
[----:B--2---:R-:W-:Y:S01]  /*35590*/  @P1 IMAD.MOV.U32 R30, RZ, RZ, R35 ;  /* 0x000000ffff1e1224 */ /* 0x004fe200078e0023 */
[----:B------:R-:W-:Y:S02]  /*355a0*/  PRMT R47, RZ, 0x7610, R47 ;  /* 0x00007610ff2f7816 */ /* 0x000fe4000000002f */
[----:B------:R-:W2:Y:S01]  /*355b0*/  LDL R35, [R1+0x1c14] ;  /* 0x001c140001237983 */ /* 0x000ea20000100800 */
[----:B------:R-:W-:-:S03]  /*355c0*/  @P1 IMAD.MOV.U32 R31, RZ, RZ, R37 ;  /* 0x000000ffff1f1224 */ /* 0x000fc600078e0025 */
[----:B------:R-:W2:Y:S04]  /*355d0*/  LDL R37, [R1+0x1c20] ;  /* 0x001c200001257983 */ /* 0x000ea80000100800 */
[----:B------:R0:W2:Y:S01]  /*355e0*/  @P1 LDG.E.U16 R45, desc[UR8][R30.64] ;  /* 0x000000081e2d1981 */ /* 0x0000a2000c1e1500 */
[----:B------:R-:W-:Y:S01]  /*355f0*/  PRMT R49, RZ, 0x7610, R49 ;  /* 0x00007610ff317816 */ /* 0x000fe20000000031 */
[----:B0-----:R-:W-:Y:S02]  /*35600*/  @P0 IMAD.MOV.U32 R30, RZ, RZ, R10 ;  /* 0x000000ffff1e0224 */ /* 0x001fe400078e000a */
[----:B------:R-:W-:Y:S01]  /*35610*/  @P0 IMAD.MOV.U32 R31, RZ, RZ, R12 ;  /* 0x000000ffff1f0224 */ /* 0x000fe200078e000c */
[----:B------:R-:W2:Y:S04]  /*35620*/  LDL R10, [R1+0x1c0c] ;  /* 0x001c0c00010a7983 */ /* 0x000ea80000100800 */
[----:B------:R-:W2:Y:S04]  /*35630*/  LDL R12, [R1+0x1c18] ;  /* 0x001c1800010c7983 */ /* 0x000ea80000100800 */
[----:B------:R0:W2:Y:S02]  /*35640*/  @P0 LDG.E.U16 R47, desc[UR8][R30.64] ;  /* 0x000000081e2f0981 */ /* 0x0000a4000c1e1500 */
[----:B0-----:R-:W-:-:S02]  /*35650*/  @P0 IMAD.MOV.U32 R30, RZ, RZ, R7 ;  /* 0x000000ffff1e0224 */ /* 0x001fc400078e0007 */
[----:B------:R-:W-:Y:S01]  /*35660*/  @P0 IMAD.MOV.U32 R31, RZ, RZ, R9 ;  /* 0x000000ffff1f0224 */ /* 0x000fe200078e0009 */
[----:B------:R-:W2:Y:S04]  /*35670*/  LDL R7, [R1+0x1c04] ;  /* 0x001c040001077983 */ /* 0x000ea80000100800 */
[----:B------:R-:W2:Y:S04]  /*35680*/  LDL R9, [R1+0x1c10] ;  /* 0x001c100001097983 */ /* 0x000ea80000100800 */
[----:B------:R3:W2:Y:S02]  /*35690*/  @P0 LDG.E.U16 R49, desc[UR8][R30.64] ;  /* 0x000000081e310981 */ /* 0x0006a4000c1e1500 */
[----:B---3--:R-:W-:-:S02]  /*356a0*/  @P0 IMAD.MOV.U32 R31, RZ, RZ, R6 ;  /* 0x000000ffff1f0224 */ /* 0x008fc400078e0006 */
[----:B------:R-:W3:Y:S01]  /*356b0*/  LDL R6, [R1+0x1c08] ;  /* 0x001c080001067983 */ /* 0x000ee20000100800 */
[----:B------:R-:W-:Y:S02]  /*356c0*/  PRMT R51, RZ, 0x7610, R51 ;  /* 0x00007610ff337816 */ /* 0x000fe40000000033 */
[----:B------:R-:W-:Y:S01]  /*356d0*/  ISETP.GT.AND P1, PT, R4, 0x7f, PT ;  /* 0x0000007f0400780c */ /* 0x000fe20003f24270 */
[----:B------:R-:W-:Y:S01]  /*356e0*/  @P0 IMAD.MOV.U32 R30, RZ, RZ, R0 ;  /* 0x000000ffff1e0224 */ /* 0x000fe200078e0000 */
[----:B------:R-:W-:-:S04]  /*356f0*/  PRMT R53, RZ, 0x7610, R53 ;  /* 0x00007610ff357816 */ /* 0x000fc80000000035 */
[----:B------:R4:W3:Y:S01]  /*35700*/  @P0 LDG.E.U16 R51, desc[UR8][R30.64] ;  /* 0x000000081e330981 */ /* 0x0008e2000c1e1500 */
[----:B------:R-:W-:Y:S01]  /*35710*/  PRMT R36, RZ, 0x7610, R36 ;  /* 0x00007610ff247816 */ /* 0x000fe20000000024 */
[----:B----4-:R-:W-:Y:S02]  /*35720*/  @P0 IMAD.MOV.U32 R30, RZ, RZ, R40 ;  /* 0x000000ffff1e0224 */ /* 0x010fe400078e0028 */
[----:B------:R-:W-:-:S05]  /*35730*/  @P0 IMAD.MOV.U32 R31, RZ, RZ, R42 ;  /* 0x000000ffff1f0224 */ /* 0x000fca00078e002a */
[----:B------:R2:W4:Y:S01]  /*35740*/  @P0 LDG.E.U16 R53, desc[UR8][R30.64] ;  /* 0x000000081e350981 */ /* 0x000522000c1e1500 */
[----:B------:R-:W-:Y:S01]  /*35750*/  PRMT R11, RZ, 0x7610, R11 ;  /* 0x00007610ff0b7816 */ /* 0x000fe2000000000b */
[----:B--2---:R-:W-:Y:S02]  /*35760*/  @P1 IMAD.MOV.U32 R30, RZ, RZ, R37 ;  /* 0x000000ffff1e1224 */ /* 0x004fe400078e0025 */
[----:B------:R-:W-:Y:S01]  /*35770*/  @P1 IMAD.MOV.U32 R31, RZ, RZ, R38 ;  /* 0x000000ffff1f1224 */ /* 0x000fe200078e0026 */
[----:B------:R-:W-:Y:S02]  /*35780*/  PRMT R8, RZ, 0x7610, R8 ;  /* 0x00007610ff087816 */ /* 0x000fe40000000008 */
[----:B------:R-:W-:Y:S01]  /*35790*/  PRMT R2, RZ, 0x7610, R2 ;  /* 0x00007610ff027816 */ /* 0x000fe20000000002 */
[----:B------:R-:W0:Y:S01]  /*357a0*/  S2R R0, SR_TID.X ;  /* 0x0000000000007919 */ /* 0x000e220000002100 */
[----:B------:R1:W2:Y:S04]  /*357b0*/  @P1 LDG.E.U16 R36, desc[UR8][R30.64] ;  /* 0x000000081e241981 */ /* 0x0002a8000c1e1500 */
[----:B------:R-:W2:Y:S04]  /*357c0*/  LDL.LU R38, [R1+0x784] ;  /* 0x0007840001267983 */ /* 0x000ea80000300800 */
[----:B------:R-:W2:Y:S04]  /*357d0*/  LDL.LU R40, [R1+0x780] ;  /* 0x0007800001287983 */ /* 0x000ea80000300800 */
[----:B------:R-:W2:Y:S04]  /*357e0*/  LDL.LU R42, [R1+0x77c] ;  /* 0x00077c00012a7983 */ /* 0x000ea80000300800 */
[----:B------:R-:W2:Y:S04]  /*357f0*/  LDL.LU R44, [R1+0x778] ;  /* 0x00077800012c7983 */ /* 0x000ea80000300800 */
[----:B------:R-:W2:Y:S04]  /*35800*/  LDL.LU R46, [R1+0x744] ;  /* 0x00074400012e7983 */ /* 0x000ea80000300800 */
[----:B------:R-:W2:Y:S04]  /*35810*/  LDL.LU R48, [R1+0x73c] ;  /* 0x00073c0001307983 */ /* 0x000ea80000300800 */
[----:B------:R-:W2:Y:S01]  /*35820*/  LDL.LU R50, [R1+0x738] ;  /* 0x0007380001327983 */ /* 0x000ea20000300800 */
[----:B-1----:R-:W-:-:S03]  /*35830*/  @P1 IMAD.MOV.U32 R30, RZ, RZ, R12 ;  /* 0x000000ffff1e1224 */ /* 0x002fc600078e000c */
[----:B------:R-:W2:Y:S01]  /*35840*/  LDL.LU R52, [R1+0x730] ;  /* 0x0007300001347983 */ /* 0x000ea20000300800 */
[----:B------:R-:W-:-:S03]  /*35850*/  @P1 IMAD.MOV.U32 R31, RZ, RZ, R35 ;  /* 0x000000ffff1f1224 */ /* 0x000fc600078e0023 */
[----:B------:R-:W2:Y:S04]  /*35860*/  LDL.LU R54, [R1+0x6f4] ;  /* 0x0006f40001367983 */ /* 0x000ea80000300800 */
[----:B------:R-:W2:Y:S04]  /*35870*/  LDL.LU R55, [R1+0x6f0] ;  /* 0x0006f00001377983 */ /* 0x000ea80000300800 */
[----:B------:R-:W2:Y:S04]  /*35880*/  LDL.LU R56, [R1+0x6ec] ;  /* 0x0006ec0001387983 */ /* 0x000ea80000300800 */
[----:B------:R1:W2:Y:S04]  /*35890*/  @P1 LDG.E.U16 R11, desc[UR8][R30.64] ;  /* 0x000000081e0b1981 */ /* 0x0002a8000c1e1500 */
[----:B------:R-:W2:Y:S04]  /*358a0*/  LDL.LU R57, [R1+0x6e8] ;  /* 0x0006e80001397983 */ /* 0x000ea80000300800 */
[----:B------:R-:W2:Y:S04]  /*358b0*/  LDL.LU R58, [R1+0x614] ;  /* 0x00061400013a7983 */ /* 0x000ea80000300800 */
[----:B------:R-:W2:Y:S04]  /*358c0*/  LDL.LU R59, [R1+0x60c] ;  /* 0x00060c00013b7983 */ /* 0x000ea80000300800 */
[----:B------:R-:W2:Y:S04]  /*358d0*/  LDL.LU R60, [R1+0x608] ;  /* 0x00060800013c7983 */ /* 0x000ea80000300800 */
[----:B------:R-:W2:Y:S01]  /*358e0*/  LDL.LU R61, [R1+0x600] ;  /* 0x00060000013d7983 */ /* 0x000ea20000300800 */
[----:B-1----:R-:W-:-:S02]  /*358f0*/  @P1 IMAD.MOV.U32 R30, RZ, RZ, R9 ;  /* 0x000000ffff1e1224 */ /* 0x002fc400078e0009 */
[----:B------:R-:W-:-:S05]  /*35900*/  @P1 IMAD.MOV.U32 R31, RZ, RZ, R10 ;  /* 0x000000ffff1f1224 */ /* 0x000fca00078e000a */
[----:B------:R1:W2:Y:S02]  /*35910*/  @P1 LDG.E.U16 R8, desc[UR8][R30.64] ;  /* 0x000000081e081981 */ /* 0x0002a4000c1e1500 */
[----:B-1----:R-:W-:Y:S02]  /*35920*/  @P1 IMAD.MOV.U32 R31, RZ, RZ, R7 ;  /* 0x000000ffff1f1224 */ /* 0x002fe400078e0007 */
[----:B---3--:R-:W-:-:S05]  /*35930*/  @P1 IMAD.MOV.U32 R30, RZ, RZ, R6 ;  /* 0x000000ffff1e1224 */ /* 0x008fca00078e0006 */
[----:B------:R0:W3:Y:S01]  /*35940*/  @P1 LDG.E.U16 R2, desc[UR8][R30.64] ;  /* 0x000000081e021981 */ /* 0x0000e2000c1e1500 */
[----:B------:R-:W1:Y:S01]  /*35950*/  S2R R3, SR_TID.X ;  /* 0x0000000000037919 */ /* 0x000e620000002100 */
[----:B------:R-:W-:Y:S01]  /*35960*/  BAR.SYNC.DEFER_BLOCKING 0x0 ;  /* 0x0000000000007b1d */ /* 0x000fe20000010000 */
[----:B0-----:R-:W-:-:S05]  /*35970*/  LOP3.LUT R30, R0, 0x1f, RZ, 0xc0, !PT ;  /* 0x0000001f001e7812 */ /* 0x001fca00078ec0ff */
[----:B------:R-:W2:Y:S01]  /*35980*/  LDL.LU R0, [R1+0x5c4] ;  /* 0x0005c40001007983 */ /* 0x000ea20000300800 */
[----:B------:R-:W-:-:S03]  /*35990*/  ISETP.GE.AND P0, PT, R30, R4, PT ;  /* 0x000000041e00720c */ /* 0x000fc60003f06270 */
[----:B---3--:R0:W-:Y:S04]  /*359a0*/  STL [R1+0x254], R2 ;  /* 0x0002540201007387 */ /* 0x0081e80000100800 */
[----:B0-----:R-:W3:Y:S04]  /*359b0*/  LDL.LU R2, [R1+0x5c0] ;  /* 0x0005c00001027983 */ /* 0x001ee80000300800 */
[----:B------:R-:W-:Y:S04]  /*359c0*/  STL [R1+0x35d4], R4 ;  /* 0x0035d40401007387 */ /* 0x000fe80000100800 */
        /* <DEDUP_REMOVED lines=48> */
[----:B------:R0:W-:Y:S01]  /*35cd0*/  STL [R1+0x351c], R30 ;  /* 0x00351c1e01007387 */ /* 0x0001e20000100800 */
[----:B-1----:R-:W-:-:S03]  /*35ce0*/  LOP3.LUT R3, R3, 0x1f, RZ, 0xc0, !PT ;  /* 0x0000001f03037812 */ /* 0x002fc600078ec0ff */
[----:B0-----:R-:W2:Y:S04]  /*35cf0*/  LDL.LU R30, [R1+0x5bc] ;  /* 0x0005bc00011e7983 */ /* 0x001ea80000300800 */
[----:B------:R-:W4:Y:S04]  /*35d00*/  LDL.LU R4, [R1+0x5b8] ;  /* 0x0005b80001047983 */ /* 0x000f280000300800 */
[----:B------:R-:W4:Y:S04]  /*35d10*/  LDL.LU R31, [R1+0x58c] ;  /* 0x00058c00011f7983 */ /* 0x000f280000300800 */
[----:B------:R-:W4:Y:S04]  /*35d20*/  LDL.LU R6, [R1+0x588] ;  /* 0x0005880001067983 */ /* 0x000f280000300800 */
[----:B------:R-:W4:Y:S04]  /*35d30*/  LDL.LU R7, [R1+0x580] ;  /* 0x0005800001077983 */ /* 0x000f280000300800 */
[----:B------:R-:W4:Y:S04]  /*35d40*/  LDL.LU R8, [R1+0x57c] ;  /* 0x00057c0001087983 */ /* 0x000f280000300800 */
[----:B------:R-:W4:Y:S01]  /*35d50*/  LDL.LU R9, [R1+0x550] ;  /* 0x0005500001097983 */ /* 0x000f220000300800 */
[----:B------:R-:W-:-:S03]  /*35d60*/  IMAD.SHL.U32 R3, R3, 0x2, RZ ;  /* 0x0000000203037824 */ /* 0x000fc600078e00ff */
[----:B------:R-:W4:Y:S04]  /*35d70*/  LDL.LU R10, [R1+0x54c] ;  /* 0x00054c00010a7983 */ /* 0x000f280000300800 */
[----:B------:R-:W4:Y:S04]  /*35d80*/  LDL.LU R11, [R1+0x548] ;  /* 0x00054800010b7983 */ /* 0x000f280000300800 */
[----:B------:R-:W4:Y:S04]  /*35d90*/  LDL.LU R12, [R1+0x544] ;  /* 0x00054400010c7983 */ /* 0x000f280000300800 */
[----:B------:R-:W4:Y:S04]  /*35da0*/  LDL.LU R35, [R1+0x450] ;  /* 0x0004500001237983 */ /* 0x000f280000300800 */
[----:B------:R-:W4:Y:S04]  /*35db0*/  LDL.LU R36, [R1+0x44c] ;  /* 0x00044c0001247983 */ /* 0x000f280000300800 */
[----:B------:R0:W-:Y:S04]  /*35dc0*/  STS.U16 [R3+UR5], R38 ;  /* 0x0000002603007988 */ /* 0x0001e80008000405 */
[----:B------:R-:W4:Y:S04]  /*35dd0*/  LDL.LU R37, [R1+0x448] ;  /* 0x0004480001257983 */ /* 0x000f280000300800 */
[----:B------:R1:W-:Y:S04]  /*35de0*/  STS.U16 [R3+UR5+0x40], R40 ;  /* 0x0000402803007988 */ /* 0x0003e80008000405 */
[----:B------:R0:W-:Y:S04]  /*35df0*/  STS.U16 [R3+UR5+0x80], R42 ;  /* 0x0000802a03007988 */ /* 0x0001e80008000405 */
[----:B------:R0:W-:Y:S04]  /*35e00*/  STS.U16 [R3+UR5+0xc0], R44 ;  /* 0x0000c02c03007988 */ /* 0x0001e80008000405 */
[----:B------:R1:W-:Y:S04]  /*35e10*/  STS.U16 [R3+UR5+0x440], R46 ;  /* 0x0004402e03007988 */ /* 0x0003e80008000405 */
[----:B------:R3:W-:Y:S04]  /*35e20*/  STS.U16 [R3+UR5+0x400], R48 ;  /* 0x0004003003007988 */ /* 0x0007e80008000405 */
[----:B0-----:R-:W4:Y:S04]  /*35e30*/  LDL.LU R38, [R1+0x444] ;  /* 0x0004440001267983 */ /* 0x001f280000300800 */
[----:B-1----:R-:W4:Y:S04]  /*35e40*/  LDL.LU R40, [R1+0x410] ;  /* 0x0004100001287983 */ /* 0x002f280000300800 */
[----:B------:R-:W4:Y:S04]  /*35e50*/  LDL.LU R42, [R1+0x40c] ;  /* 0x00040c00012a7983 */ /* 0x000f280000300800 */
[----:B------:R-:W4:Y:S04]  /*35e60*/  LDL.LU R44, [R1+0x408] ;  /* 0x00040800012c7983 */ /* 0x000f280000300800 */
[----:B------:R-:W4:Y:S04]  /*35e70*/  LDL.LU R46, [R1+0x3f4] ;  /* 0x0003f400012e7983 */ /* 0x000f280000300800 */
[----:B------:R0:W-:Y:S04]  /*35e80*/  STS.U16 [R3+UR5+0x4c0], R50 ;  /* 0x0004c03203007988 */ /* 0x0001e80008000405 */
[----:B---3--:R-:W3:Y:S04]  /*35e90*/  LDL.LU R48, [R1+0x3d0] ;  /* 0x0003d00001307983 */ /* 0x008ee80000300800 */
[----:B------:R1:W-:Y:S04]  /*35ea0*/  STS.U16 [R3+UR5+0x480], R52 ;  /* 0x0004803403007988 */ /* 0x0003e80008000405 */
[----:B------:R0:W-:Y:S04]  /*35eb0*/  STS.U16 [R3+UR5+0x800], R54 ;  /* 0x0008003603007988 */ /* 0x0001e80008000405 */
[----:B------:R0:W-:Y:S04]  /*35ec0*/  STS.U16 [R3+UR5+0x840], R55 ;  /* 0x0008403703007988 */ /* 0x0001e80008000405 */
[----:B------:R1:W-:Y:S04]  /*35ed0*/  STS.U16 [R3+UR5+0x880], R56 ;  /* 0x0008803803007988 */ /* 0x0003e80008000405 */
[----:B------:R1:W-:Y:S04]  /*35ee0*/  STS.U16 [R3+UR5+0x8c0], R57 ;  /* 0x0008c03903007988 */ /* 0x0003e80008000405 */
[----:B0-----:R-:W3:Y:S04]  /*35ef0*/  LDL.LU R50, [R1+0x3cc] ;  /* 0x0003cc0001327983 */ /* 0x001ee80000300800 */
[----:B-1----:R-:W3:Y:S04]  /*35f00*/  LDL.LU R52, [R1+0x3c8] ;  /* 0x0003c80001347983 */ /* 0x002ee80000300800 */
[----:B------:R-:W3:Y:S04]  /*35f10*/  LDL.LU R54, [R1+0x3c4] ;  /* 0x0003c40001367983 */ /* 0x000ee80000300800 */
[----:B------:R-:W3:Y:S04]  /*35f20*/  LDL.LU R55, [R1+0x3a0] ;  /* 0x0003a00001377983 */ /* 0x000ee80000300800 */
[----:B------:R-:W3:Y:S04]  /*35f30*/  LDL.LU R56, [R1+0x39c] ;  /* 0x00039c0001387983 */ /* 0x000ee80000300800 */
[----:B------:R0:W-:Y:S04]  /*35f40*/  STS.U16 [R3+UR5+0xc40], R58 ;  /* 0x000c403a03007988 */ /* 0x0001e80008000405 */
[----:B------:R-:W3:Y:S04]  /*35f50*/  LDL.LU R57, [R1+0x394] ;  /* 0x0003940001397983 */ /* 0x000ee80000300800 */
        /* <DEDUP_REMOVED lines=10> */
[----:B0-----:R-:W3:Y:S04]  /*36000*/  LDL.LU R2, [R1+0x310] ;  /* 0x0003100001027983 */ /* 0x001ee80000300800 */
[----:B--2---:R0:W-:Y:S04]  /*36010*/  STS.U16 [R3+UR5+0x1080], R30 ;  /* 0x0010801e03007988 */ /* 0x0041e80008000405 */
[----:B----4-:R1:W-:Y:S04]  /*36020*/  STS.U16 [R3+UR5+0x10c0], R4 ;  /* 0x0010c00403007988 */ /* 0x0103e80008000405 */
[----:B------:R2:W-:Y:S04]  /*36030*/  STS.U16 [R3+UR5+0x1440], R31 ;  /* 0x0014401f03007988 */ /* 0x0005e80008000405 */
[----:B------:R4:W-:Y:S04]  /*36040*/  STS.U16 [R3+UR5+0x1400], R6 ;  /* 0x0014000603007988 */ /* 0x0009e80008000405 */
[----:B------:R1:W-:Y:S04]  /*36050*/  STS.U16 [R3+UR5+0x14c0], R7 ;  /* 0x0014c00703007988 */ /* 0x0003e80008000405 */
[----:B------:R2:W-:Y:S04]  /*36060*/  STS.U16 [R3+UR5+0x1480], R8 ;  /* 0x0014800803007988 */ /* 0x0005e80008000405 */
[----:B0-----:R-:W3:Y:S04]  /*36070*/  LDL.LU R30, [R1+0x30c] ;  /* 0x00030c00011e7983 */ /* 0x001ee80000300800 */
[----:B-1----:R-:W3:Y:S04]  /*36080*/  LDL.LU R4, [R1+0x304] ;  /* 0x0003040001047983 */ /* 0x002ee80000300800 */
[----:B--2---:R-:W2:Y:S04]  /*36090*/  LDL.LU R31, [R1+0x300] ;  /* 0x00030000011f7983 */ /* 0x004ea80000300800 */
[----:B----4-:R-:W4:Y:S04]  /*360a0*/  LDL.LU R6, [R1+0x2d0] ;  /* 0x0002d00001067983 */ /* 0x010f280000300800 */
[----:B------:R-:W2:Y:S04]  /*360b0*/  LDL.LU R7, [R1+0x2cc] ;  /* 0x0002cc0001077983 */ /* 0x000ea80000300800 */
[----:B------:R0:W-:Y:S04]  /*360c0*/  STS.U16 [R3+UR5+0x1800], R9 ;  /* 0x0018000903007988 */ /* 0x0001e80008000405 */
[----:B------:R-:W2:Y:S04]  /*360d0*/  LDL.LU R8, [R1+0x2c8] ;  /* 0x0002c80001087983 */ /* 0x000ea80000300800 */
[----:B------:R1:W-:Y:S04]  /*360e0*/  STS.U16 [R3+UR5+0x1840], R10 ;  /* 0x0018400a03007988 */ /* 0x0003e80008000405 */
[----:B------:R0:W-:Y:S04]  /*360f0*/  STS.U16 [R3+UR5+0x1880], R11 ;  /* 0x0018800b03007988 */ /* 0x0001e80008000405 */
[----:B------:R0:W-:Y:S04]  /*36100*/  STS.U16 [R3+UR5+0x18c0], R12 ;  /* 0x0018c00c03007988 */ /* 0x0001e80008000405 */
[----:B------:R1:W-:Y:S04]  /*36110*/  STS.U16 [R3+UR5+0x1c40], R35 ;  /* 0x001c402303007988 */ /* 0x0003e80008000405 */
[----:B------:R1:W-:Y:S04]  /*36120*/  STS.U16 [R3+UR5+0x1c00], R36 ;  /* 0x001c002403007988 */ /* 0x0003e80008000405 */
[----:B0-----:R-:W2:Y:S04]  /*36130*/  LDL.LU R9, [R1+0x2c4] ;  /* 0x0002c40001097983 */ /* 0x001ea80000300800 */
[----:B-1----:R-:W2:Y:S04]  /*36140*/  LDL.LU R10, [R1+0x290] ;  /* 0x00029000010a7983 */ /* 0x002ea80000300800 */
[----:B------:R-:W2:Y:S04]  /*36150*/  LDL.LU R11, [R1+0x28c] ;  /* 0x00028c00010b7983 */ /* 0x000ea80000300800 */
[----:B------:R-:W2:Y:S04]  /*36160*/  LDL.LU R12, [R1+0x288] ;  /* 0x00028800010c7983 */ /* 0x000ea80000300800 */
        /* <DEDUP_REMOVED lines=11> */
[----:B------:R-:W4:Y:S04]  /*36220*/  LDL.LU R42, [R1+0x220] ;  /* 0x00022000012a7983 */ /* 0x000f280000300800 */
[----:B------:R-:W4:Y:S04]  /*36230*/  LDL.LU R44, [R1+0x21c] ;  /* 0x00021c00012c7983 */ /* 0x000f280000300800 */
[----:B---3--:R0:W-:Y:S04]  /*36240*/  STS.U16 [R3+UR5+0x2440], R48 ;  /* 0x0024403003007988 */ /* 0x0081e80008000405 */
[----:B------:R-:W3:Y:S04]  /*36250*/  LDL.LU R46, [R1+0x218] ;  /* 0x00021800012e7983 */ /* 0x000ee80000300800 */
        /* <DEDUP_REMOVED lines=28> */
[----:B---3--:R3:W-:Y:S04]  /*36420*/  STS.U16 [R3+UR5+0x4080], R46 ;  /* 0x0040802e03007988 */ /* 0x0087e80008000405 */
[----:B0-----:R-:W4:Y:S04]  /*36430*/  LDL.LU R40, [R1+0x160] ;  /* 0x0001600001287983 */ /* 0x001f280000300800 */
[----:B-1----:R-:W4:Y:S04]  /*36440*/  LDL.LU R42, [R1+0x15c] ;  /* 0x00015c00012a7983 */ /* 0x002f280000300800 */
[----:B--2---:R-:W2:Y:S04]  /*36450*/  LDL.LU R44, [R1+0x158] ;  /* 0x00015800012c7983 */ /* 0x004ea80000300800 */
[----:B---3--:R-:W3:Y:S04]  /*36460*/  LDL.LU R46, [R1+0x154] ;  /* 0x00015400012e7983 */ /* 0x008ee80000300800 */
        /* <DEDUP_REMOVED lines=8> */
[----:B------:R0:W-:Y:S04]  /*364f0*/  STS.U16 [R3+UR5+0x48c0], R59 ;  /* 0x0048c03b03007988 */ /* 0x0001e80008000405 */
[----:B------:R1:W-:Y:S04]  /*36500*/  STS.U16 [R3+UR5+0x4c40], R60 ;  /* 0x004c403c03007988 */ /* 0x0003e80008000405 */
[----:B------:R1:W-:Y:S04]  /*36510*/  STS.U16 [R3+UR5+0x4c00], R61 ;  /* 0x004c003d03007988 */ /* 0x0003e80008000405 */
[----:B0-----:R-:W3:Y:S04]  /*36520*/  LDL.LU R59, [R1+0x100] ;  /* 0x00010000013b7983 */ /* 0x001ee80000300800 */
[----:B-1----:R-:W3:Y:S04]  /*36530*/  LDL.LU R60, [R1+0xfc] ;  /* 0x0000fc00013c7983 */ /* 0x002ee80000300800 */
[----:B------:R-:W3:Y:S04]  /*36540*/  LDL.LU R61, [R1+0xf8] ;  /* 0x0000f800013d7983 */ /* 0x000ee80000300800 */
[----:B------:R-:W-:Y:S04]  /*36550*/  STS.U16 [R3+UR5+0x3040], R30 ;  /* 0x0030401e03007988 */ /* 0x000fe80008000405 */
        /* <DEDUP_REMOVED lines=18> */
[----:B------:R0:W-:Y:S04]  /*36680*/  STS.U16 [R3+UR5+0x4c80], R2 ;  /* 0x004c800203007988 */ /* 0x0001e80008000405 */
[----:B0-----:R-:W3:Y:S04]  /*36690*/  LDL.LU R2, [R1+0xf4] ;  /* 0x0000f40001027983 */ /* 0x001ee80000300800 */
        /* <DEDUP_REMOVED lines=19> */
[----:B----4-:R0:W-:Y:S04]  /*367d0*/  STS.U16 [R3+UR5+0x5000], R40 ;  /* 0x0050002803007988 */ /* 0x0101e80008000405 */
[----:B------:R1:W-:Y:S04]  /*367e0*/  STS.U16 [R3+UR5+0x5040], R42 ;  /* 0x0050402a03007988 */ /* 0x0003e80008000405 */
[----:B--2---:R2:W-:Y:S04]  /*367f0*/  STS.U16 [R3+UR5+0x5080], R44 ;  /* 0x0050802c03007988 */ /* 0x0045e80008000405 */
        /* <DEDUP_REMOVED lines=13> */
[----:B------:R0:W-:Y:S04]  /*368d0*/  STS.U16 [R3+UR5+0x5800], R59 ;  /* 0x0058003b03007988 */ /* 0x0001e80008000405 */
[----:B------:R1:W-:Y:S04]  /*368e0*/  STS.U16 [R3+UR5+0x5840], R60 ;  /* 0x0058403c03007988 */ /* 0x0003e80008000405 */
[----:B------:R1:W-:Y:S04]  /*368f0*/  STS.U16 [R3+UR5+0x5880], R61 ;  /* 0x0058803d03007988 */ /* 0x0003e80008000405 */
[----:B0-----:R-:W3:Y:S04]  /*36900*/  LDL.LU R59, [R1+0x3644] ;  /* 0x00364400013b7983 */ /* 0x001ee80000300800 */
[----:B-1----:R-:W3:Y:S04]  /*36910*/  LDL.LU R60, [R1+0x3640] ;  /* 0x00364000013c7983 */ /* 0x002ee80000300800 */
[----:B------:R-:W3:Y:S04]  /*36920*/  LDL.LU R61, [R1+0x363c] ;  /* 0x00363c00013d7983 */ /* 0x000ee80000300800 */
[----:B------:R0:W-:Y:S04]  /*36930*/  STS.U16 [R3+UR5+0x58c0], R2 ;  /* 0x0058c00203007988 */ /* 0x0001e80008000405 */
[----:B0-----:R-:W3:Y:S04]  /*36940*/  LDL.LU R2, [R1+0x3638] ;  /* 0x0036380001027983 */ /* 0x001ee80000300800 */
[----:B------:R0:W-:Y:S04]  /*36950*/  STS.U16 [R3+UR5+0x6040], R8 ;  /* 0x0060400803007988 */ /* 0x0001e80008000405 */
        /* <DEDUP_REMOVED lines=25> */
[----:B0-----:R-:W4:Y:S04]  /*36af0*/  LDL.LU R58, [R1+0x5fc] ;  /* 0x0005fc00013a7983 */ /* 0x001f280000300800 */
[----:B-1----:R-:W4:Y:S04]  /*36b00*/  LDL.LU R0, [R1+0x5f4] ;  /* 0x0005f40001007983 */ /* 0x002f280000300800 */
[----:B------:R0:W-:Y:S04]  /*36b10*/  STS.U16 [R3+UR5+0x5c00], R4 ;  /* 0x005c000403007988 */ /* 0x0001e80008000405 */
        /* <DEDUP_REMOVED lines=12> */
[----:B------:R-:W-:Y:S01]  /*36be0*/  STS.U16 [R3+UR5+0x7c40], R24 ;  /* 0x007c401803007988 */ /* 0x000fe20008000405 */
[----:B0-----:R-:W-:-:S03]  /*36bf0*/  LOP3.LUT R4, R3, 0x10, RZ, 0x3c, !PT ;  /* 0x0000001003047812 */ /* 0x001fc600078e3cff */
[----:B------:R-:W-:Y:S04]  /*36c00*/  STS.U16 [R3+UR5+0x7c00], R23 ;  /* 0x007c001703007988 */ /* 0x000fe80008000405 */
[----:B------:R-:W-:Y:S04]  /*36c10*/  STS.U16 [R3+UR5+0x7cc0], R22 ;  /* 0x007cc01603007988 */ /* 0x000fe80008000405 */
[----:B------:R-:W-:Y:S04]  /*36c20*/  STS.U16 [R3+UR5+0x7c80], R21 ;  /* 0x007c801503007988 */ /* 0x000fe80008000405 */
[----:B--2---:R-:W-:Y:S04]  /*36c30*/  STS.U16 [R3+UR5+0x70c0], R48 ;  /* 0x0070c03003007988 */ /* 0x004fe80008000405 */
[----:B------:R-:W-:Y:S04]  /*36c40*/  STS.U16 [R3+UR5+0x7000], R54 ;  /* 0x0070003603007988 */ /* 0x000fe80008000405 */
[----:B------:R-:W-:Y:S04]  /*36c50*/  STS.U16 [R3+UR5+0x7040], R52 ;  /* 0x0070403403007988 */ /* 0x000fe80008000405 */
[----:B------:R-:W-:Y:S04]  /*36c60*/  STS.U16 [R3+UR5+0x7080], R50 ;  /* 0x0070803203007988 */ /* 0x000fe80008000405 */
[----:B---3--:R0:W-:Y:S04]  /*36c70*/  STS.U16 [R3+UR5+0x6c80], R2 ;  /* 0x006c800203007988 */ /* 0x0081e80008000405 */
[----:B0-----:R-:W2:Y:S04]  /*36c80*/  LDL.LU R2, [R1+0x5f0] ;  /* 0x0005f00001027983 */ /* 0x001ea80000300800 */
        /* <DEDUP_REMOVED lines=19> */
[----:B------:R-:W3:Y:S04]  /*36dc0*/  LDL.LU R3, [R1+0x5e8] ;  /* 0x0005e80001037983 */ /* 0x000ee80000300800 */
        /* <DEDUP_REMOVED lines=43> */
[----:B--2---:R0:W-:Y:S04]  /*37080*/  STS.U16 [R4+UR5+0xdc0], R2 ;  /* 0x000dc00204007988 */ /* 0x0041e80008000405 */
[----:B0-----:R-:W2:Y:S04]  /*37090*/  LDL.LU R2, [R1+0x340] ;  /* 0x0003400001027983 */ /* 0x001ea80000300800 */
[----:B---3--:R0:W-:Y:S04]  /*370a0*/  STS.U16 [R4+UR5+0xd80], R3 ;  /* 0x000d800304007988 */ /* 0x0081e80008000405 */
[----:B------:R1:W-:Y:S04]  /*370b0*/  STS.U16 [R4+UR5+0x1100], R26 ;  /* 0x0011001a04007988 */ /* 0x0003e80008000405 */
[----:B0-----:R-:W3:Y:S04]  /*370c0*/  LDL.LU R3, [R1+0x338] ;  /* 0x0003380001037983 */ /* 0x001ee80000300800 */
[----:B------:R0:W-:Y:S04]  /*370d0*/  STS.U16 [R4+UR5+0x1140], R27 ;  /* 0x0011401b04007988 */ /* 0x0001e80008000405 */
[----:B------:R0:W-:Y:S04]  /*370e0*/  STS.U16 [R4+UR5+0x1180], R28 ;  /* 0x0011801c04007988 */ /* 0x0001e80008000405 */
[----:B------:R0:W-:Y:S04]  /*370f0*/  STS.U16 [R4+UR5+0x11c0], R29 ;  /* 0x0011c01d04007988 */ /* 0x0001e80008000405 */
[----:B------:R0:W-:Y:S04]  /*37100*/  STS.U16 [R4+UR5+0x1540], R32 ;  /* 0x0015402004007988 */ /* 0x0001e80008000405 */
[----:B------:R0:W-:Y:S04]  /*37110*/  STS.U16 [R4+UR5+0x1500], R33 ;  /* 0x0015002104007988 */ /* 0x0001e80008000405 */
[----:B-1----:R-:W3:Y:S04]  /*37120*/  LDL.LU R26, [R1+0x334] ;  /* 0x00033400011a7983 */ /* 0x002ee80000300800 */
[----:B0-----:R-:W3:Y:S04]  /*37130*/  LDL.LU R27, [R1+0x2f4] ;  /* 0x0002f400011b7983 */ /* 0x001ee80000300800 */
        /* <DEDUP_REMOVED lines=18> */
[----:B----4-:R4:W-:Y:S04]  /*37260*/  STS.U16 [R4+UR5+0x1dc0], R7 ;  /* 0x001dc00704007988 */ /* 0x0109e80008000405 */
[----:B------:R0:W-:Y:S04]  /*37270*/  STS.U16 [R4+UR5+0x1d80], R8 ;  /* 0x001d800804007988 */ /* 0x0001e80008000405 */
[----:B------:R1:W-:Y:S04]  /*37280*/  STS.U16 [R4+UR5+0x2100], R9 ;  /* 0x0021000904007988 */ /* 0x0003e80008000405 */
[----:B------:R4:W-:Y:S04]  /*37290*/  STS.U16 [R4+UR5+0x2140], R10 ;  /* 0x0021400a04007988 */ /* 0x0009e80008000405 */
[----:B0-----:R-:W3:Y:S04]  /*372a0*/  LDL.LU R31, [R1+0x270] ;  /* 0x00027000011f7983 */ /* 0x001ee80000300800 */
[----:B-1----:R-:W3:Y:S04]  /*372b0*/  LDL.LU R6, [R1+0x240] ;  /* 0x0002400001067983 */ /* 0x002ee80000300800 */
[----:B----4-:R-:W4:Y:S04]  /*372c0*/  LDL.LU R7, [R1+0x23c] ;  /* 0x00023c0001077983 */ /* 0x010f280000300800 */
        /* <DEDUP_REMOVED lines=24> */
[----:B--2---:R-:W2:Y:S04]  /*37450*/  LDL.LU R0, [R1+0x1a4] ;  /* 0x0001a40001007983 */ /* 0x004ea80000300800 */
[----:B------:R0:W-:Y:S04]  /*37460*/  STS.U16 [R4+UR5+0x2d00], R2 ;  /* 0x002d000204007988 */ /* 0x0001e80008000405 */
[----:B0-----:R-:W2:Y:S04]  /*37470*/  LDL.LU R2, [R1+0x180] ;  /* 0x0001800001027983 */ /* 0x001ea80000300800 */
[----:B---3--:R-:W-:Y:S04]  /*37480*/  STS.U16 [R4+UR5+0x2dc0], R3 ;  /* 0x002dc00304007988 */ /* 0x008fe80008000405 */
        /* <DEDUP_REMOVED lines=14> */
[----:B----4-:R-:W-:Y:S04]  /*37570*/  STS.U16 [R4+UR5+0x3d00], R7 ;  /* 0x003d000704007988 */ /* 0x010fe80008000405 */
        /* <DEDUP_REMOVED lines=13> */
[----:B--2---:R0:W-:Y:S04]  /*37650*/  STS.U16 [R4+UR5+0x49c0], R0 ;  /* 0x0049c00004007988 */ /* 0x0041e80008000405 */
[----:B0-----:R-:W2:Y:S04]  /*37660*/  LDL.LU R0, [R1+0x17c] ;  /* 0x00017c0001007983 */ /* 0x001ea80000300800 */
[----:B------:R-:W3:Y:S04]  /*37670*/  LDL.LU R3, [R1+0x178] ;  /* 0x0001780001037983 */ /* 0x000ee80000300800 */
[----:B------:R-:W4:Y:S04]  /*37680*/  LDL.LU R26, [R1+0x174] ;  /* 0x00017400011a7983 */ /* 0x000f280000300800 */
[----:B------:R-:W3:Y:S04]  /*37690*/  LDL.LU R27, [R1+0x150] ;  /* 0x00015000011b7983 */ /* 0x000ee80000300800 */
        /* <DEDUP_REMOVED lines=26> */
[----:B------:R0:W-:Y:S04]  /*37840*/  STS.U16 [R4+UR5+0x4d40], R2 ;  /* 0x004d400204007988 */ /* 0x0001e80008000405 */
[----:B0-----:R-:W4:Y:S04]  /*37850*/  LDL.LU R2, [R1+0x24] ;  /* 0x0000240001027983 */ /* 0x001f280000300800 */
[----:B--2---:R0:W-:Y:S04]  /*37860*/  STS.U16 [R4+UR5+0x4d00], R0 ;  /* 0x004d000004007988 */ /* 0x0041e80008000405 */
[----:B0-----:R-:W2:Y:S04]  /*37870*/  LDL.LU R0, [R1+0x3634] ;  /* 0x0036340001007983 */ /* 0x001ea80000300800 */
[----:B---3--:R-:W-:Y:S04]  /*37880*/  STS.U16 [R4+UR5+0x4dc0], R3 ;  /* 0x004dc00304007988 */ /* 0x008fe80008000405 */
        /* <DEDUP_REMOVED lines=18> */
[----:B------:R1:W-:Y:S04]  /*379b0*/  STS.U16 [R4+UR5+0x6140], R11 ;  /* 0x0061400b04007988 */ /* 0x0003e80008000405 */
[----:B------:R3:W-:Y:S04]  /*379c0*/  STS.U16 [R4+UR5+0x6180], R12 ;  /* 0x0061800c04007988 */ /* 0x0007e80008000405 */
[----:B------:R4:W-:Y:S04]  /*379d0*/  STS.U16 [R4+UR5+0x61c0], R35 ;  /* 0x0061c02304007988 */ /* 0x0009e80008000405 */
[----:B------:R0:W-:Y:S04]  /*379e0*/  STS.U16 [R4+UR5+0x6540], R36 ;  /* 0x0065402404007988 */ /* 0x0001e80008000405 */
[----:B------:R1:W-:Y:S04]  /*379f0*/  STS.U16 [R4+UR5+0x6500], R37 ;  /* 0x0065002504007988 */ /* 0x0003e80008000405 */
[----:B------:R3:W-:Y:S04]  /*37a00*/  STS.U16 [R4+UR5+0x65c0], R38 ;  /* 0x0065c02604007988 */ /* 0x0007e80008000405 */
[----:B0-----:R-:W2:Y:S04]  /*37a10*/  LDL.LU R10, [R1+0x764] ;  /* 0x00076400010a7983 */ /* 0x001ea80000300800 */
[----:B-1----:R-:W2:Y:S04]  /*37a20*/  LDL.LU R11, [R1+0x760] ;  /* 0x00076000010b7983 */ /* 0x002ea80000300800 */
[----:B---3--:R-:W3:Y:S04]  /*37a30*/  LDL.LU R12, [R1+0x75c] ;  /* 0x00075c00010c7983 */ /* 0x008ee80000300800 */
[----:B----4-:R-:W4:Y:S04]  /*37a40*/  LDL.LU R35, [R1+0x758] ;  /* 0x0007580001237983 */ /* 0x010f280000300800 */
[----:B------:R-:W3:Y:S04]  /*37a50*/  LDL.LU R36, [R1+0x714] ;  /* 0x0007140001247983 */ /* 0x000ee80000300800 */
[----:B------:R0:W-:Y:S04]  /*37a60*/  STS.U16 [R4+UR5+0x6580], R55 ;  /* 0x0065803704007988 */ /* 0x0001e80008000405 */
[----:B------:R-:W3:Y:S04]  /*37a70*/  LDL.LU R37, [R1+0x710] ;  /* 0x0007100001257983 */ /* 0x000ee80000300800 */
[----:B------:R1:W-:Y:S04]  /*37a80*/  STS.U16 [R4+UR5+0x6900], R56 ;  /* 0x0069003804007988 */ /* 0x0003e80008000405 */
[----:B------:R-:W3:Y:S04]  /*37a90*/  LDL.LU R38, [R1+0x70c] ;  /* 0x00070c0001267983 */ /* 0x000ee80000300800 */
[----:B------:R1:W-:Y:S04]  /*37aa0*/  STS.U16 [R4+UR5+0x6940], R57 ;  /* 0x0069403904007988 */ /* 0x0003e80008000405 */
[----:B------:R1:W-:Y:S04]  /*37ab0*/  STS.U16 [R4+UR5+0x6980], R58 ;  /* 0x0069803a04007988 */ /* 0x0003e80008000405 */
[----:B0-----:R-:W3:Y:S04]  /*37ac0*/  LDL.LU R55, [R1+0x708] ;  /* 0x0007080001377983 */ /* 0x001ee80000300800 */
[----:B-1----:R-:W3:Y:S04]  /*37ad0*/  LDL.LU R56, [R1+0x6d4] ;  /* 0x0006d40001387983 */ /* 0x002ee80000300800 */
[----:B------:R-:W3:Y:S04]  /*37ae0*/  LDL.LU R57, [R1+0x6d0] ;  /* 0x0006d00001397983 */ /* 0x000ee80000300800 */
[----:B------:R-:W3:Y:S04]  /*37af0*/  LDL.LU R58, [R1+0x62c] ;  /* 0x00062c00013a7983 */ /* 0x000ee80000300800 */
[----:B------:R-:W-:Y:S04]  /*37b00*/  STS.U16 [R4+UR5+0x69c0], R2 ;  /* 0x0069c00204007988 */ /* 0x000fe80008000405 */
[----:B--2---:R0:W-:Y:S04]  /*37b10*/  STS.U16 [R4+UR5+0x6d40], R0 ;  /* 0x006d400004007988 */ /* 0x0041e80008000405 */
[----:B0-----:R-:W2:Y:S04]  /*37b20*/  LDL.LU R0, [R1+0x628] ;  /* 0x0006280001007983 */ /* 0x001ea80000300800 */
[----:B------:R-:W2:Y:S01]  /*37b30*/  LDL.LU R2, [R1+0x5e4] ;  /* 0x0005e40001027983 */ /* 0x000ea20000300800 */
[----:B------:R-:W0:Y:S03]  /*37b40*/  S2R R9, SR_TID.X ;  /* 0x0000000000097919 */ /* 0x000e260000002100 */
        /* <DEDUP_REMOVED lines=8> */
[----:B------:R-:W2:Y:S04]  /*37bd0*/  LDL.LU R3, [R1+0x5e0] ;  /* 0x0005e00001037983 */ /* 0x000ea80000300800 */
        /* <DEDUP_REMOVED lines=15> */
[----:B------:R-:W2:Y:S01]  /*37cd0*/  LDL.LU R50, [R1+0x55c] ;  /* 0x00055c0001327983 */ /* 0x000ea20000300800 */
[----:B0-----:R-:W-:-:S03]  /*37ce0*/  LOP3.LUT R9, R9, 0x1f, RZ, 0xc0, !PT ;  /* 0x0000001f09097812 */ /* 0x001fc600078ec0ff */
[----:B------:R-:W-:Y:S04]  /*37cf0*/  STS.U16 [R4+UR5+0x7d00], R41 ;  /* 0x007d002904007988 */ /* 0x000fe80008000405 */
[----:B------:R-:W2:Y:S01]  /*37d00*/  LDL.LU R52, [R1+0x558] ;  /* 0x0005580001347983 */ /* 0x000ea20000300800 */
[----:B------:R-:W-:-:S03]  /*37d10*/  IMAD.SHL.U32 R26, R9, 0x2, RZ ;  /* 0x00000002091a7824 */ /* 0x000fc600078e00ff */
[----:B------:R-:W-:Y:S04]  /*37d20*/  STS.U16 [R4+UR5+0x7dc0], R43 ;  /* 0x007dc02b04007988 */ /* 0x000fe80008000405 */
[----:B------:R-:W2:Y:S04]  /*37d30*/  LDL.LU R54, [R1+0x554] ;  /* 0x0005540001367983 */ /* 0x000ea80000300800 */
[----:B------:R0:W-:Y:S04]  /*37d40*/  STS.U16 [R4+UR5+0x7d80], R45 ;  /* 0x007d802d04007988 */ /* 0x0001e80008000405 */
[----:B------:R-:W2:Y:S01]  /*37d50*/  LDL.LU R30, [R1+0x470] ;  /* 0x00047000011e7983 */ /* 0x000ea20000300800 */
[----:B------:R-:W-:-:S03]  /*37d60*/  LOP3.LUT R26, R26, 0x20, RZ, 0x3c, !PT ;  /* 0x000000201a1a7812 */ /* 0x000fc600078e3cff */
[----:B0-----:R-:W2:Y:S04]  /*37d70*/  LDL.LU R4, [R1+0x468] ;  /* 0x0004680001047983 */ /* 0x001ea80000300800 */
[----:B------:R-:W2:Y:S04]  /*37d80*/  LDL.LU R31, [R1+0x460] ;  /* 0x00046000011f7983 */ /* 0x000ea80000300800 */
[----:B------:R-:W2:Y:S04]  /*37d90*/  LDL.LU R6, [R1+0x458] ;  /* 0x0004580001067983 */ /* 0x000ea80000300800 */
[----:B------:R-:W2:Y:S04]  /*37da0*/  LDL.LU R7, [R1+0x430] ;  /* 0x0004300001077983 */ /* 0x000ea80000300800 */
[----:B------:R-:W2:Y:S04]  /*37db0*/  LDL.LU R8, [R1+0x428] ;  /* 0x0004280001087983 */ /* 0x000ea80000300800 */
[----:B------:R0:W-:Y:S04]  /*37dc0*/  STS.U16 [R26+UR5+0x200], R10 ;  /* 0x0002000a1a007988 */ /* 0x0001e80008000405 */
[----:B------:R-:W2:Y:S04]  /*37dd0*/  LDL.LU R9, [R1+0x420] ;  /* 0x0004200001097983 */ /* 0x000ea80000300800 */
[----:B------:R1:W-:Y:S04]  /*37de0*/  STS.U16 [R26+UR5+0x240], R11 ;  /* 0x0002400b1a007988 */ /* 0x0003e80008000405 */
[----:B---3--:R3:W-:Y:S04]  /*37df0*/  STS.U16 [R26+UR5+0x280], R12 ;  /* 0x0002800c1a007988 */ /* 0x0087e80008000405 */
[----:B----4-:R4:W-:Y:S04]  /*37e00*/  STS.U16 [R26+UR5+0x2c0], R35 ;  /* 0x0002c0231a007988 */ /* 0x0109e80008000405 */
        /* <DEDUP_REMOVED lines=18> */
[----:B--2---:R0:W-:Y:S04]  /*37f30*/  STS.U16 [R26+UR5+0xac0], R0 ;  /* 0x000ac0001a007988 */ /* 0x0041e80008000405 */
[----:B------:R1:W-:Y:S04]  /*37f40*/  STS.U16 [R26+UR5+0xe40], R2 ;  /* 0x000e40021a007988 */ /* 0x0003e80008000405 */
[----:B0-----:R-:W2:Y:S04]  /*37f50*/  LDL.LU R0, [R1+0x368] ;  /* 0x0003680001007983 */ /* 0x001ea80000300800 */
[----:B-1----:R-:W2:Y:S04]  /*37f60*/  LDL.LU R2, [R1+0x364] ;  /* 0x0003640001027983 */ /* 0x002ea80000300800 */
        /* <DEDUP_REMOVED lines=8> */
[----:B------:R0:W-:Y:S04]  /*37ff0*/  STS.U16 [R26+UR5+0x1280], R33 ;  /* 0x001280211a007988 */ /* 0x0001e80008000405 */
[----:B------:R-:W2:Y:S04]  /*38000*/  LDL.LU R29, [R1+0x314] ;  /* 0x00031400011d7983 */ /* 0x000ea80000300800 */
[----:B------:R-:W2:Y:S04]  /*38010*/  LDL.LU R32, [R1+0x2e4] ;  /* 0x0002e40001207983 */ /* 0x000ea80000300800 */
[----:B------:R1:W-:Y:S04]  /*38020*/  STS.U16 [R26+UR5+0x12c0], R34 ;  /* 0x0012c0221a007988 */ /* 0x0003e80008000405 */
[----:B------:R1:W-:Y:S04]  /*38030*/  STS.U16 [R26+UR5+0x1640], R48 ;  /* 0x001640301a007988 */ /* 0x0003e80008000405 */
[----:B------:R1:W-:Y:S04]  /*38040*/  STS.U16 [R26+UR5+0x1600], R50 ;  /* 0x001600321a007988 */ /* 0x0003e80008000405 */
[----:B0-----:R-:W2:Y:S04]  /*38050*/  LDL.LU R33, [R1+0x2e0] ;  /* 0x0002e00001217983 */ /* 0x001ea80000300800 */
[----:B-1----:R-:W2:Y:S04]  /*38060*/  LDL.LU R34, [R1+0x2dc] ;  /* 0x0002dc0001227983 */ /* 0x002ea80000300800 */
[----:B------:R0:W-:Y:S04]  /*38070*/  STS.U16 [R26+UR5+0x16c0], R52 ;  /* 0x0016c0341a007988 */ /* 0x0001e80008000405 */
[----:B------:R-:W2:Y:S04]  /*38080*/  LDL.LU R48, [R1+0x2d8] ;  /* 0x0002d80001307983 */ /* 0x000ea80000300800 */
[----:B------:R-:W2:Y:S04]  /*38090*/  LDL.LU R50, [R1+0x2a8] ;  /* 0x0002a80001327983 */ /* 0x000ea80000300800 */
[----:B------:R1:W-:Y:S04]  /*380a0*/  STS.U16 [R26+UR5+0x1680], R54 ;  /* 0x001680361a007988 */ /* 0x0003e80008000405 */
[----:B------:R1:W-:Y:S04]  /*380b0*/  STS.U16 [R26+UR5+0x1a00], R30 ;  /* 0x001a001e1a007988 */ /* 0x0003e80008000405 */
[----:B0-----:R-:W2:Y:S04]  /*380c0*/  LDL.LU R52, [R1+0x2a4] ;  /* 0x0002a40001347983 */ /* 0x001ea80000300800 */
[----:B-1----:R-:W2:Y:S04]  /*380d0*/  LDL.LU R54, [R1+0x29c] ;  /* 0x00029c0001367983 */ /* 0x002ea80000300800 */
[----:B------:R-:W2:Y:S04]  /*380e0*/  LDL.LU R30, [R1+0x298] ;  /* 0x00029800011e7983 */ /* 0x000ea80000300800 */
        /* <DEDUP_REMOVED lines=146> */
[----:B------:R-:W-:Y:S04]  /*38a10*/  STS.U16 [R26+UR5+0x6a00], R4 ;  /* 0x006a00041a007988 */ /* 0x000fe80008000405 */
[----:B------:R-:W-:Y:S04]  /*38a20*/  STS.U16 [R26+UR5+0x6a40], R31 ;  /* 0x006a401f1a007988 */ /* 0x000fe80008000405 */
[----:B0-----:R-:W4:Y:S04]  /*38a30*/  LDL.LU R30, [R1+0x754] ;  /* 0x00075400011e7983 */ /* 0x001f280000300800 */
[----:B------:R-:W4:Y:S04]  /*38a40*/  LDL.LU R27, [R1+0x750] ;  /* 0x00075000011b7983 */ /* 0x000f280000300800 */
[----:B------:R-:W4:Y:S04]  /*38a50*/  LDL.LU R28, [R1+0x74c] ;  /* 0x00074c00011c7983 */ /* 0x000f280000300800 */
[----:B------:R-:W4:Y:S01]  /*38a60*/  LDL.LU R29, [R1+0x748] ;  /* 0x00074800011d7983 */ /* 0x000f220000300800 */
[----:B------:R-:W0:Y:S03]  /*38a70*/  S2R R54, SR_TID.X ;  /* 0x0000000000367919 */ /* 0x000e260000002100 */
[----:B--2---:R1:W-:Y:S04]  /*38a80*/  STS.U16 [R26+UR5+0x6a80], R2 ;  /* 0x006a80021a007988 */ /* 0x0043e80008000405 */
[----:B-1----:R-:W2:Y:S04]  /*38a90*/  LDL.LU R2, [R1+0x704] ;  /* 0x0007040001027983 */ /* 0x002ea80000300800 */
[----:B------:R1:W-:Y:S04]  /*38aa0*/  STS.U16 [R26+UR5+0x6ac0], R0 ;  /* 0x006ac0001a007988 */ /* 0x0003e80008000405 */
[----:B---3--:R-:W-:Y:S04]  /*38ab0*/  STS.U16 [R26+UR5+0x6e40], R58 ;  /* 0x006e403a1a007988 */ /* 0x008fe80008000405 */
[----:B------:R-:W-:Y:S04]  /*38ac0*/  STS.U16 [R26+UR5+0x6e00], R57 ;  /* 0x006e00391a007988 */ /* 0x000fe80008000405 */
[----:B------:R-:W-:Y:S04]  /*38ad0*/  STS.U16 [R26+UR5+0x6ec0], R56 ;  /* 0x006ec0381a007988 */ /* 0x000fe80008000405 */
[----:B------:R-:W-:Y:S04]  /*38ae0*/  STS.U16 [R26+UR5+0x6e80], R55 ;  /* 0x006e80371a007988 */ /* 0x000fe80008000405 */
[----:B------:R-:W-:Y:S04]  /*38af0*/  STS.U16 [R26+UR5+0x7200], R38 ;  /* 0x007200261a007988 */ /* 0x000fe80008000405 */
[----:B------:R-:W-:Y:S01]  /*38b00*/  STS.U16 [R26+UR5+0x7240], R37 ;  /* 0x007240251a007988 */ /* 0x000fe20008000405 */
[----:B0-----:R-:W-:-:S03]  /*38b10*/  LOP3.LUT R31, R54, 0x1f, RZ, 0xc0, !PT ;  /* 0x0000001f361f7812 */ /* 0x001fc600078ec0ff */
[----:B------:R-:W-:Y:S04]  /*38b20*/  STS.U16 [R26+UR5+0x7280], R36 ;  /* 0x007280241a007988 */ /* 0x000fe80008000405 */
[----:B----4-:R-:W-:Y:S04]  /*38b30*/  STS.U16 [R26+UR5+0x72c0], R35 ;  /* 0x0072c0231a007988 */ /* 0x010fe80008000405 */
[----:B------:R-:W-:Y:S04]  /*38b40*/  STS.U16 [R26+UR5+0x7640], R12 ;  /* 0x0076400c1a007988 */ /* 0x000fe80008000405 */
[----:B------:R-:W-:Y:S04]  /*38b50*/  STS.U16 [R26+UR5+0x7600], R11 ;  /* 0x0076000b1a007988 */ /* 0x000fe80008000405 */
[----:B------:R-:W-:Y:S01]  /*38b60*/  STS.U16 [R26+UR5+0x76c0], R10 ;  /* 0x0076c00a1a007988 */ /* 0x000fe20008000405 */
[----:B------:R-:W-:-:S03]  /*38b70*/  IMAD.SHL.U32 R3, R31, 0x2, RZ ;  /* 0x000000021f037824 */ /* 0x000fc600078e00ff */
[----:B------:R-:W3:Y:S04]  /*38b80*/  LDL.LU R32, [R1+0x624] ;  /* 0x0006240001207983 */ /* 0x000ee80000300800 */
[----:B------:R-:W-:Y:S04]  /*38b90*/  STS.U16 [R26+UR5+0x7680], R9 ;  /* 0x007680091a007988 */ /* 0x000fe80008000405 */
[----:B------:R-:W4:Y:S04]  /*38ba0*/  LDL.LU R4, [R1+0x620] ;  /* 0x0006200001047983 */ /* 0x000f280000300800 */
[----:B------:R-:W-:Y:S04]  /*38bb0*/  STS.U16 [R26+UR5+0x7a00], R8 ;  /* 0x007a00081a007988 */ /* 0x000fe80008000405 */
[----:B------:R-:W3:Y:S04]  /*38bc0*/  LDL.LU R33, [R1+0x61c] ;  /* 0x00061c0001217983 */ /* 0x000ee80000300800 */
[----:B------:R0:W-:Y:S04]  /*38bd0*/  STS.U16 [R26+UR5+0x7a40], R7 ;  /* 0x007a40071a007988 */ /* 0x0001e80008000405 */
[----:B------:R-:W3:Y:S04]  /*38be0*/  LDL.LU R34, [R1+0x618] ;  /* 0x0006180001227983 */ /* 0x000ee80000300800 */
[----:B------:R0:W-:Y:S04]  /*38bf0*/  STS.U16 [R26+UR5+0x7a80], R6 ;  /* 0x007a80061a007988 */ /* 0x0001e80008000405 */
[----:B------:R-:W3:Y:S04]  /*38c00*/  LDL.LU R48, [R1+0x5d4] ;  /* 0x0005d40001307983 */ /* 0x000ee80000300800 */
[----:B------:R-:W-:Y:S01]  /*38c10*/  STS.U16 [R26+UR5+0x7ac0], R5 ;  /* 0x007ac0051a007988 */ /* 0x000fe20008000405 */
[----:B------:R-:W-:-:S03]  /*38c20*/  LOP3.LUT R3, R3, 0x30, RZ, 0x3c, !PT ;  /* 0x0000003003037812 */ /* 0x000fc600078e3cff */
[----:B------:R-:W3:Y:S04]  /*38c30*/  LDL.LU R50, [R1+0x5d0] ;  /* 0x0005d00001327983 */ /* 0x000ee80000300800 */
[----:B------:R-:W-:Y:S04]  /*38c40*/  STS.U16 [R26+UR5+0x7e40], R47 ;  /* 0x007e402f1a007988 */ /* 0x000fe80008000405 */
[----:B------:R-:W3:Y:S04]  /*38c50*/  LDL.LU R52, [R1+0x5cc] ;  /* 0x0005cc0001347983 */ /* 0x000ee80000300800 */
[----:B------:R-:W-:Y:S04]  /*38c60*/  STS.U16 [R26+UR5+0x7e00], R49 ;  /* 0x007e00311a007988 */ /* 0x000fe80008000405 */
[----:B-1----:R-:W3:Y:S04]  /*38c70*/  LDL.LU R0, [R1+0x5c8] ;  /* 0x0005c80001007983 */ /* 0x002ee80000300800 */
[----:B------:R-:W-:Y:S04]  /*38c80*/  STS.U16 [R26+UR5+0x7ec0], R51 ;  /* 0x007ec0331a007988 */ /* 0x000fe80008000405 */
[----:B0-----:R-:W3:Y:S04]  /*38c90*/  LDL.LU R7, [R1+0x6f8] ;  /* 0x0006f80001077983 */ /* 0x001ee80000300800 */
[----:B------:R0:W-:Y:S04]  /*38ca0*/  STS.U16 [R26+UR5+0x7e80], R53 ;  /* 0x007e80351a007988 */ /* 0x0001e80008000405 */
[----:B------:R-:W3:Y:S04]  /*38cb0*/  LDL.LU R6, [R1+0x700] ;  /* 0x0007000001067983 */ /* 0x000ee80000300800 */
[----:B------:R-:W-:Y:S04]  /*38cc0*/  STS.U16 [R3+UR5+0x300], R30 ;  /* 0x0003001e03007988 */ /* 0x000fe80008000405 */
[----:B------:R1:W-:Y:S04]  /*38cd0*/  STS.U16 [R3+UR5+0x340], R27 ;  /* 0x0003401b03007988 */ /* 0x0003e80008000405 */
[----:B------:R1:W-:Y:S04]  /*38ce0*/  STS.U16 [R3+UR5+0x380], R28 ;  /* 0x0003801c03007988 */ /* 0x0003e80008000405 */
[----:B------:R1:W-:Y:S04]  /*38cf0*/  STS.U16 [R3+UR5+0x3c0], R29 ;  /* 0x0003c01d03007988 */ /* 0x0003e80008000405 */
[----:B0-----:R-:W4:Y:S04]  /*38d00*/  LDL.LU R26, [R1+0x35ec] ;  /* 0x0035ec00011a7983 */ /* 0x001f280000300800 */
[----:B-1----:R-:W4:Y:S04]  /*38d10*/  LDL.LU R27, [R1+0x35e8] ;  /* 0x0035e800011b7983 */ /* 0x002f280000300800 */
[----:B------:R-:W4:Y:S04]  /*38d20*/  LDL.LU R28, [R1+0x35e4] ;  /* 0x0035e400011c7983 */ /* 0x000f280000300800 */
[----:B------:R-:W4:Y:S04]  /*38d30*/  LDL.LU R29, [R1+0x35e0] ;  /* 0x0035e000011d7983 */ /* 0x000f280000300800 */
[----:B--2---:R0:W-:Y:S04]  /*38d40*/  STS.U16 [R3+UR5+0x740], R2 ;  /* 0x0007400203007988 */ /* 0x0041e80008000405 */
[----:B0-----:R-:W2:Y:S04]  /*38d50*/  LDL.LU R2, [R1+0x35dc] ;  /* 0x0035dc0001027983 */ /* 0x001ea80000300800 */
[----:B---3--:R0:W-:Y:S04]  /*38d60*/  STS.U16 [R3+UR5+0x700], R6 ;  /* 0x0007000603007988 */ /* 0x0081e80008000405 */
[----:B0-----:R-:W3:Y:S01]  /*38d70*/  LDL R6, [R1+0x1be8] ;  /* 0x001be80001067983 */ /* 0x001ee20000100800 */
[----:B------:R-:W0:Y:S03]  /*38d80*/  S2R R30, SR_TID.X ;  /* 0x00000000001e7919 */ /* 0x000e260000002100 */
[----:B--2---:R-:W-:Y:S04]  /*38d90*/  STS.U16 [R3+UR5+0x7c0], R2 ;  /* 0x0007c00203007988 */ /* 0x004fe80008000405 */
[----:B------:R1:W-:Y:S04]  /*38da0*/  STS.U16 [R3+UR5+0x780], R7 ;  /* 0x0007800703007988 */ /* 0x0003e80008000405 */
[----:B------:R2:W-:Y:S04]  /*38db0*/  STS.U16 [R3+UR5+0xb00], R32 ;  /* 0x000b002003007988 */ /* 0x0005e80008000405 */
[----:B----4-:R4:W-:Y:S04]  /*38dc0*/  STS.U16 [R3+UR5+0xb40], R4 ;  /* 0x000b400403007988 */ /* 0x0109e80008000405 */
[----:B------:R0:W-:Y:S04]  /*38dd0*/  STS.U16 [R3+UR5+0xb80], R33 ;  /* 0x000b802103007988 */ /* 0x0001e80008000405 */
[----:B------:R0:W-:Y:S04]  /*38de0*/  STS.U16 [R3+UR5+0xbc0], R34 ;  /* 0x000bc02203007988 */ /* 0x0001e80008000405 */
[----:B-1----:R-:W3:Y:S04]  /*38df0*/  LDL R7, [R1+0x1be4] ;  /* 0x001be40001077983 */ /* 0x002ee80000100800 */
[----:B--2---:R-:W2:Y:S04]  /*38e00*/  LDL.LU R32, [R1+0x35d8] ;  /* 0x0035d80001207983 */ /* 0x004ea80000300800 */
[----:B----4-:R-:W4:Y:S04]  /*38e10*/  LDL.LU R4, [R1+0x35d4] ;  /* 0x0035d40001047983 */ /* 0x010f280000300800 */
[----:B0-----:R-:W2:Y:S04]  /*38e20*/  LDL.LU R33, [R1+0x35d0] ;  /* 0x0035d00001217983 */ /* 0x001ea80000300800 */
[----:B------:R-:W2:Y:S04]  /*38e30*/  LDL.LU R34, [R1+0x35cc] ;  /* 0x0035cc0001227983 */ /* 0x000ea80000300800 */
[----:B------:R0:W-:Y:S04]  /*38e40*/  STS.U16 [R3+UR5+0xf40], R48 ;  /* 0x000f403003007988 */ /* 0x0001e80008000405 */
[----:B------:R1:W-:Y:S04]  /*38e50*/  STS.U16 [R3+UR5+0xf00], R50 ;  /* 0x000f003203007988 */ /* 0x0003e80008000405 */
[----:B------:R1:W-:Y:S04]  /*38e60*/  STS.U16 [R3+UR5+0xfc0], R52 ;  /* 0x000fc03403007988 */ /* 0x0003e80008000405 */
[----:B0-----:R-:W2:Y:S04]  /*38e70*/  LDL.LU R48, [R1+0x35c8] ;  /* 0x0035c80001307983 */ /* 0x001ea80000300800 */
[----:B-1----:R-:W2:Y:S04]  /*38e80*/  LDL.LU R50, [R1+0x35c4] ;  /* 0x0035c40001327983 */ /* 0x002ea80000300800 */
[----:B------:R-:W2:Y:S01]  /*38e90*/  LDL.LU R52, [R1+0x35c0] ;  /* 0x0035c00001347983 */ /* 0x000ea20000300800 */
[----:B------:R-:W-:-:S04]  /*38ea0*/  LOP3.LUT R30, R30, 0x1f, RZ, 0xc0, !PT ;  /* 0x0000001f1e1e7812 */ /* 0x000fc800078ec0ff */
[----:B------:R-:W-:Y:S01]  /*38eb0*/  LOP3.LUT R2, R30, 0x60, RZ, 0xfc, !PT ;  /* 0x000000601e027812 */ /* 0x000fe200078efcff */
[----:B------:R0:W-:Y:S04]  /*38ec0*/  STS.U16 [R3+UR5+0xf80], R0 ;  /* 0x000f800003007988 */ /* 0x0001e80008000405 */
[----:B0-----:R-:W3:Y:S01]  /*38ed0*/  LDL.LU R0, [R1+0x35bc] ;  /* 0x0035bc0001007983 */ /* 0x001ee20000300800 */
[----:B----4-:R-:W-:Y:S02]  /*38ee0*/  ISETP.GE.AND P4, PT, R2, R4, PT ;  /* 0x000000040200720c */ /* 0x010fe40003f86270 */
[----:B--2---:R-:W-:-:S11]  /*38ef0*/  PRMT R52, RZ, 0x7610, R52 ;  /* 0x00007610ff347816 */ /* 0x004fd60000000034 */
[----:B---3--:R-:W2:Y:S04]  /*38f00*/  @!P4 LDG.E.U16 R52, desc[UR8][R6.64] ;  /* 0x000000080634c981 */ /* 0x008ea8000c1e1500 */
[----:B------:R0:W-:Y:S04]  /*38f10*/  STS.U16 [R3+UR5+0x1300], R0 ;  /* 0x0013000003007988 */ /* 0x0001e80008000405 */
[----:B0-----:R-:W3:Y:S04]  /*38f20*/  LDL.LU R0, [R1+0x35b8] ;  /* 0x0035b80001007983 */ /* 0x001ee80000300800 */
[----:B--2---:R0:W-:Y:S04]  /*38f30*/  STL [R1+0x80], R52 ;  /* 0x0000803401007387 */ /* 0x0041e80000100800 */
[----:B0-----:R-:W2:Y:S04]  /*38f40*/  LDL.LU R52, [R1+0x35b4] ;  /* 0x0035b40001347983 */ /* 0x001ea80000300800 */
[----:B------:R-:W4:Y:S04]  /*38f50*/  LDL R6, [R1+0x1bec] ;  /* 0x001bec0001067983 */ /* 0x000f280000100800 */
[----:B------:R-:W4:Y:S01]  /*38f60*/  LDL R7, [R1+0x1bf0] ;  /* 0x001bf00001077983 */ /* 0x000f220000100800 */
[----:B------:R-:W-:-:S04]  /*38f70*/  LOP3.LUT R30, R30, 0x40, RZ, 0xfc, !PT ;  /* 0x000000401e1e7812 */ /* 0x000fc800078efcff */
[----:B------:R-:W-:Y:S02]  /*38f80*/  ISETP.GE.AND P3, PT, R30, R4, PT ;  /* 0x000000041e00720c */ /* 0x000fe40003f66270 */
[----:B---3--:R-:W-:-:S11]  /*38f90*/  PRMT R0, RZ, 0x7610, R0 ;  /* 0x00007610ff007816 */ /* 0x008fd60000000000 */
[----:B----4-:R-:W-:-:S04]  /*38fa0*/  @!P3 LOP3.LUT R7, R7, R6, RZ, 0x3c, !PT ;  /* 0x000000060707b212 */ /* 0x010fc800078e3cff */
[----:B------:R-:W-:-:S04]  /*38fb0*/  @!P3 LOP3.LUT R6, R7, R6, RZ, 0x3c, !PT ;  /* 0x000000060706b212 */ /* 0x000fc800078e3cff */
[----:B------:R-:W-:-:S05]  /*38fc0*/  @!P3 LOP3.LUT R7, R7, R6, RZ, 0x3c, !PT ;  /* 0x000000060707b212 */ /* 0x000fca00078e3cff */
[----:B------:R-:W3:Y:S01]  /*38fd0*/  @!P3 LDG.E.U16 R0, desc[UR8][R6.64] ;  /* 0x000000080600b981 */ /* 0x000ee2000c1e1500 */
[----:B------:R-:W-:-:S03]  /*38fe0*/  ISETP.GE.AND P2, PT, R30, R4, PT ;  /* 0x000000041e00720c */ /* 0x000fc60003f46270 */
[----:B---3--:R0:W-:Y:S04]  /*38ff0*/  STL [R1+0x84], R0 ;  /* 0x0000840001007387 */ /* 0x0081e80000100800 */
[----:B0-----:R-:W3:Y:S04]  /*39000*/  LDL.LU R0, [R1+0x35b0] ;  /* 0x0035b00001007983 */ /* 0x001ee80000300800 */
[----:B------:R-:W4:Y:S04]  /*39010*/  LDL R6, [R1+0x1b6c] ;  /* 0x001b6c0001067983 */ /* 0x000f280000100800 */
[----:B------:R-:W4:Y:S01]  /*39020*/  LDL R7, [R1+0x1b70] ;  /* 0x001b700001077983 */ /* 0x000f220000100800 */
[----:B--2---:R-:W-:-:S02]  /*39030*/  PRMT R52, RZ, 0x7610, R52 ;  /* 0x00007610ff347816 */ /* 0x004fc40000000034 */
[----:B----4-:R-:W-:-:S04]  /*39040*/  @!P2 LOP3.LUT R7, R7, R6, RZ, 0x3c, !PT ;  /* 0x000000060707a212 */ /* 0x010fc800078e3cff */
[----:B------:R-:W-:-:S04]  /*39050*/  @!P2 LOP3.LUT R6, R7, R6, RZ, 0x3c, !PT ;  /* 0x000000060706a212 */ /* 0x000fc800078e3cff */
[----:B------:R-:W-:-:S05]  /*39060*/  @!P2 LOP3.LUT R7, R7, R6, RZ, 0x3c, !PT ;  /* 0x000000060707a212 */ /* 0x000fca00078e3cff */
[----:B------:R-:W2:Y:S01]  /*39070*/  @!P2 LDG.E.U16 R52, desc[UR8][R6.64] ;  /* 0x000000080634a981 */ /* 0x000ea2000c1e1500 */
[----:B------:R-:W-:-:S03]  /*39080*/  ISETP.GE.AND P1, PT, R2, R4, PT ;  /* 0x000000040200720c */ /* 0x000fc60003f26270 */
[----:B--2---:R0:W-:Y:S04]  /*39090*/  STL [R1+0x7c], R52 ;  /* 0x00007c3401007387 */ /* 0x0041e80000100800 */
[----:B0-----:R-:W2:Y:S04]  /*390a0*/  LDL.LU R52, [R1+0x35ac] ;  /* 0x0035ac0001347983 */ /* 0x001ea80000300800 */
[----:B------:R-:W4:Y:S04]  /*390b0*/  LDL R6, [R1+0x1b64] ;  /* 0x001b640001067983 */ /* 0x000f280000100800 */
[----:B------:R-:W4:Y:S01]  /*390c0*/  LDL R7, [R1+0x1b68] ;  /* 0x001b680001077983 */ /* 0x000f220000100800 */
[----:B---3--:R-:W-:-:S02]  /*390d0*/  PRMT R0, RZ, 0x7610, R0 ;  /* 0x00007610ff007816 */ /* 0x008fc40000000000 */
        /* <DEDUP_REMOVED lines=129> */
[----:B------:R-:W-:-:S02]  /*398f0*/  PRMT R61, RZ, 0x7610, R61 ;  /* 0x00007610ff3d7816 */ /* 0x000fc4000000003d */
[----:B----4-:R-:W-:-:S04]  /*39900*/  @!P4 LOP3.LUT R7, R7, R6, RZ, 0x3c, !PT ;  /* 0x000000060707c212 */ /* 0x010fc800078e3cff */
[----:B------:R-:W-:-:S04]  /*39910*/  @!P4 LOP3.LUT R6, R7, R6, RZ, 0x3c, !PT ;  /* 0x000000060706c212 */ /* 0x000fc800078e3cff */
[----:B------:R-:W-:-:S05]  /*39920*/  @!P4 LOP3.LUT R7, R7, R6, RZ, 0x3c, !PT ;  /* 0x000000060707c212 */ /* 0x000fca00078e3cff */
[----:B------:R0:W4:Y:S04]  /*39930*/  @!P4 LDG.E.U16 R61, desc[UR8][R6.64] ;  /* 0x00000008063dc981 */ /* 0x000128000c1e1500 */
[----:B------:R-:W0:Y:S04]  /*39940*/  LDL R6, [R1+0x17e4] ;  /* 0x0017e40001067983 */ /* 0x000e280000100800 */
[----:B------:R-:W0:Y:S01]  /*39950*/  LDL R7, [R1+0x17e8] ;  /* 0x0017e80001077983 */ /* 0x000e220000100800 */
[----:B------:R-:W-:Y:S02]  /*39960*/  ISETP.GE.AND P3, PT, R2, R4, PT ;  /* 0x000000040200720c */ /* 0x000fe40003f66270 */
[----:B------:R-:W-:-:S11]  /*39970*/  PRMT R60, RZ, 0x7610, R60 ;  /* 0x00007610ff3c7816 */ /* 0x000fd6000000003c */
[----:B0-----:R-:W-:-:S04]  /*39980*/  @!P3 LOP3.LUT R7, R7, R6, RZ, 0x3c, !PT ;  /* 0x000000060707b212 */ /* 0x001fc800078e3cff */
[----:B------:R-:W-:-:S04]  /*39990*/  @!P3 LOP3.LUT R6, R7, R6, RZ, 0x3c, !PT ;  /* 0x000000060706b212 */ /* 0x000fc800078e3cff */
[----:B------:R-:W-:Y:S01]  /*399a0*/  @!P3 LOP3.LUT R7, R7, R6, RZ, 0x3c, !PT ;  /* 0x000000060707b212 */ /* 0x000fe200078e3cff */
[----:B----4-:R-:W-:Y:S04]  /*399b0*/  STL [R1+0x3350], R61 ;  /* 0x0033503d01007387 */ /* 0x010fe80000100800 */
[----:B------:R0:W4:Y:S04]  /*399c0*/  @!P3 LDG.E.U16 R60, desc[UR8][R6.64] ;  /* 0x00000008063cb981 */ /* 0x000128000c1e1500 */
[----:B------:R-:W0:Y:S04]  /*399d0*/  LDL R6, [R1+0x1764] ;  /* 0x0017640001067983 */ /* 0x000e280000100800 */
[----:B------:R-:W0:Y:S01]  /*399e0*/  LDL R7, [R1+0x1768] ;  /* 0x0017680001077983 */ /* 0x000e220000100800 */
[----:B------:R-:W-:-:S02]  /*399f0*/  ISETP.GE.AND P2, PT, R2, R4, PT ;  /* 0x000000040200720c */ /* 0x000fc40003f46270 */
        /* <DEDUP_REMOVED lines=9> */
[----:B--2---:R-:W-:Y:S02]  /*39a90*/  PRMT R52, RZ, 0x7610, R52 ;  /* 0x00007610ff347816 */ /* 0x004fe40000000034 */
[CC--:B------:R-:W-:Y:S02]  /*39aa0*/  ISETP.GE.AND P4, PT, R2.reuse, R4.reuse, PT ;  /* 0x000000040200720c */ /* 0x0c0fe40003f86270 */
[CC--:B------:R-:W-:Y:S02]  /*39ab0*/  ISETP.GE.AND P1, PT, R2.reuse, R4.reuse, PT ;  /* 0x000000040200720c */ /* 0x0c0fe40003f26270 */
[----:B------:R-:W-:-:S05]  /*39ac0*/  ISETP.GE.AND P6, PT, R2, R4, PT ;  /* 0x000000040200720c */ /* 0x000fca0003fc6270 */
[----:B0-----:R-:W-:-:S04]  /*39ad0*/  @!P5 LOP3.LUT R7, R7, R6, RZ, 0x3c, !PT ;  /* 0x000000060707d212 */ /* 0x001fc800078e3cff */
[----:B------:R-:W-:-:S04]  /*39ae0*/  @!P5 LOP3.LUT R6, R7, R6, RZ, 0x3c, !PT ;  /* 0x000000060706d212 */ /* 0x000fc800078e3cff */
[----:B------:R-:W-:Y:S01]  /*39af0*/  @!P5 LOP3.LUT R7, R7, R6, RZ, 0x3c, !PT ;  /* 0x000000060707d212 */ /* 0x000fe200078e3cff */
[----:B----4-:R-:W-:Y:S04]  /*39b00*/  STL [R1+0x3358], R56 ;  /* 0x0033583801007387 */ /* 0x010fe80000100800 */
[----:B------:R-:W2:Y:S04]  /*39b10*/  LDL.LU R2, [R1+0x3574] ;  /* 0x0035740001027983 */ /* 0x000ea80000300800 */
[----:B------:R0:W4:Y:S04]  /*39b20*/  @!P5 LDG.E.U16 R52, desc[UR8][R6.64] ;  /* 0x000000080634d981 */ /* 0x000128000c1e1500 */
[----:B------:R-:W0:Y:S04]  /*39b30*/  LDL R6, [R1+0x1664] ;  /* 0x0016640001067983 */ /* 0x000e280000100800 */
[----:B------:R-:W0:Y:S01]  /*39b40*/  LDL R7, [R1+0x1668] ;  /* 0x0016680001077983 */ /* 0x000e220000100800 */
[----:B------:R-:W-:-:S02]  /*39b50*/  PRMT R48, RZ, 0x7610, R48 ;  /* 0x00007610ff307816 */ /* 0x000fc40000000030 */
[----:B0-----:R-:W-:-:S04]  /*39b60*/  @!P4 LOP3.LUT R7, R7, R6, RZ, 0x3c, !PT ;  /* 0x000000060707c212 */ /* 0x001fc800078e3cff */
[----:B------:R-:W-:-:S04]  /*39b70*/  @!P4 LOP3.LUT R6, R7, R6, RZ, 0x3c, !PT ;  /* 0x000000060706c212 */ /* 0x000fc800078e3cff */
[----:B------:R-:W-:Y:S01]  /*39b80*/  @!P4 LOP3.LUT R7, R7, R6, RZ, 0x3c, !PT ;  /* 0x000000060707c212 */ /* 0x000fe200078e3cff */
[----:B----4-:R0:W-:Y:S04]  /*39b90*/  STL [R1+0x335c], R52 ;  /* 0x00335c3401007387 */ /* 0x0101e80000100800 */
[----:B------:R1:W4:Y:S04]  /*39ba0*/  @!P4 LDG.E.U16 R48, desc[UR8][R6.64] ;  /* 0x000000080630c981 */ /* 0x000328000c1e1500 */
[----:B------:R-:W1:Y:S04]  /*39bb0*/  LDL R6, [R1+0x15e4] ;  /* 0x0015e40001067983 */ /* 0x000e680000100800 */
[----:B------:R-:W1:Y:S01]  /*39bc0*/  LDL R7, [R1+0x15e8] ;  /* 0x0015e80001077983 */ /* 0x000e620000100800 */
[----:B------:R-:W-:-:S02]  /*39bd0*/  PRMT R44, RZ, 0x7610, R44 ;  /* 0x00007610ff2c7816 */ /* 0x000fc4000000002c */
[----:B-1----:R-:W-:-:S04]  /*39be0*/  @!P1 LOP3.LUT R7, R7, R6, RZ, 0x3c, !PT ;  /* 0x0000000607079212 */ /* 0x002fc800078e3cff */
[----:B------:R-:W-:-:S04]  /*39bf0*/  @!P1 LOP3.LUT R6, R7, R6, RZ, 0x3c, !PT ;  /* 0x0000000607069212 */ /* 0x000fc800078e3cff */
[----:B------:R-:W-:Y:S01]  /*39c00*/  @!P1 LOP3.LUT R7, R7, R6, RZ, 0x3c, !PT ;  /* 0x0000000607079212 */ /* 0x000fe200078e3cff */
[----:B----4-:R-:W-:Y:S04]  /*39c10*/  STL [R1+0x3360], R48 ;  /* 0x0033603001007387 */ /* 0x010fe80000100800 */
[----:B------:R1:W4:Y:S04]  /*39c20*/  @!P1 LDG.E.U16 R44, desc[UR8][R6.64] ;  /* 0x00000008062c9981 */ /* 0x000328000c1e1500 */
[----:B------:R-:W1:Y:S04]  /*39c30*/  LDL R6, [R1+0x1564] ;  /* 0x0015640001067983 */ /* 0x000e680000100800 */
[----:B------:R-:W1:Y:S01]  /*39c40*/  LDL R7, [R1+0x1568] ;  /* 0x0015680001077983 */ /* 0x000e620000100800 */
[----:B------:R-:W-:-:S02]  /*39c50*/  PRMT R40, RZ, 0x7610, R40 ;  /* 0x00007610ff287816 */ /* 0x000fc40000000028 */
[----:B0-----:R-:W-:Y:S02]  /*39c60*/  LOP3.LUT R52, R31, 0x60, RZ, 0xfc, !PT ;  /* 0x000000601f347812 */ /* 0x001fe400078efcff */
[----:B-1----:R-:W-:-:S04]  /*39c70*/  @!P6 LOP3.LUT R7, R7, R6, RZ, 0x3c, !PT ;  /* 0x000000060707e212 */ /* 0x002fc800078e3cff */
        /* <DEDUP_REMOVED lines=78> */
[----:B--2---:R-:W-:-:S02]  /*3a160*/  PRMT R2, RZ, 0x7610, R2 ;  /* 0x00007610ff027816 */ /* 0x004fc40000000002 */
[----:B0-----:R-:W-:-:S04]  /*3a170*/  @!P0 LOP3.LUT R7, R7, R6, RZ, 0x3c, !PT ;  /* 0x0000000607078212 */ /* 0x001fc800078e3cff */
[----:B------:R-:W-:-:S04]  /*3a180*/  @!P0 LOP3.LUT R6, R7, R6, RZ, 0x3c, !PT ;  /* 0x0000000607068212 */ /* 0x000fc800078e3cff */
[----:B------:R-:W-:-:S05]  /*3a190*/  @!P0 LOP3.LUT R7, R7, R6, RZ, 0x3c, !PT ;  /* 0x0000000607078212 */ /* 0x000fca00078e3cff */
[----:B------:R-:W2:Y:S01]  /*3a1a0*/  @!P0 LDG.E.U16 R2, desc[UR8][R6.64] ;  /* 0x0000000806028981 */ /* 0x000ea2000c1e1500 */
[----:B------:R-:W-:-:S03]  /*3a1b0*/  ISETP.GE.AND P1, PT, R30, R4, PT ;  /* 0x000000041e00720c */ /* 0x000fc60003f26270 */
[----:B--2---:R0:W-:Y:S04]  /*3a1c0*/  STL [R1+0x778], R2 ;  /* 0x0007780201007387 */ /* 0x0041e80000100800 */
[----:B0-----:R-:W2:Y:S04]  /*3a1d0*/  LDL.LU R2, [R1+0x3570] ;  /* 0x0035700001027983 */ /* 0x001ea80000300800 */
[----:B------:R-:W2:Y:S04]  /*3a1e0*/  LDL R6, [R1+0x180c] ;  /* 0x00180c0001067983 */ /* 0x000ea80000100800 */
[----:B------:R-:W2:Y:S01]  /*3a1f0*/  LDL R7, [R1+0x1810] ;  /* 0x0018100001077983 */ /* 0x000ea20000100800 */
[----:B---3--:R-:W-:-:S02]  /*3a200*/  PRMT R0, RZ, 0x7610, R0 ;  /* 0x00007610ff007816 */ /* 0x008fc40000000000 */
[----:B--2---:R-:W-:-:S04]  /*3a210*/  @!P1 LOP3.LUT R7, R7, R6, RZ, 0x3c, !PT ;  /* 0x0000000607079212 */ /* 0x004fc800078e3cff */
[----:B------:R-:W-:-:S04]  /*3a220*/  @!P1 LOP3.LUT R6, R7, R6, RZ, 0x3c, !PT ;  /* 0x0000000607069212 */ /* 0x000fc800078e3cff */
[----:B------:R-:W-:-:S05]  /*3a230*/  @!P1 LOP3.LUT R7, R7, R6, RZ, 0x3c, !PT ;  /* 0x0000000607079212 */ /* 0x000fca00078e3cff */
[----:B------:R-:W2:Y:S01]  /*3a240*/  @!P1 LDG.E.U16 R0, desc[UR8][R6.64] ;  /* 0x0000000806009981 */ /* 0x000ea2000c1e1500 */
[----:B------:R-:W-:-:S03]  /*3a250*/  ISETP.GE.AND P4, PT, R30, R4, PT ;  /* 0x000000041e00720c */ /* 0x000fc60003f86270 */
[----:B--2---:R0:W-:Y:S04]  /*3a260*/  STL [R1+0x774], R0 ;  /* 0x0007740001007387 */ /* 0x0041e80000100800 */
[----:B0-----:R-:W2:Y:S04]  /*3a270*/  LDL.LU R0, [R1+0x356c] ;  /* 0x00356c0001007983 */ /* 0x001ea80000300800 */
[----:B------:R-:W3:Y:S04]  /*3a280*/  LDL R6, [R1+0x182c] ;  /* 0x00182c0001067983 */ /* 0x000ee80000100800 */
[----:B------:R-:W3:Y:S01]  /*3a290*/  LDL R7, [R1+0x1830] ;  /* 0x0018300001077983 */ /* 0x000ee20000100800 */
[----:B------:R-:W-:-:S02]  /*3a2a0*/  PRMT R2, RZ, 0x7610, R2 ;  /* 0x00007610ff027816 */ /* 0x000fc40000000002 */
[----:B---3--:R-:W-:-:S04]  /*3a2b0*/  @!P4 LOP3.LUT R7, R7, R6, RZ, 0x3c, !PT ;  /* 0x000000060707c212 */ /* 0x008fc800078e3cff */
[----:B------:R-:W-:-:S04]  /*3a2c0*/  @!P4 LOP3.LUT R6, R7, R6, RZ, 0x3c, !PT ;  /* 0x000000060706c212 */ /* 0x000fc800078e3cff */
[----:B------:R-:W-:-:S05]  /*3a2d0*/  @!P4 LOP3.LUT R7, R7, R6, RZ, 0x3c, !PT ;  /* 0x000000060707c212 */ /* 0x000fca00078e3cff */
[----:B------:R-:W3:Y:S01]  /*3a2e0*/  @!P4 LDG.E.U16 R2, desc[UR8][R6.64] ;  /* 0x000000080602c981 */ /* 0x000ee2000c1e1500 */
[----:B------:R-:W-:-:S03]  /*3a2f0*/  ISETP.GE.AND P5, PT, R30, R4, PT ;  /* 0x000000041e00720c */ /* 0x000fc60003fa6270 */
[----:B---3--:R0:W-:Y:S04]  /*3a300*/  STL [R1+0x770], R2 ;  /* 0x0007700201007387 */ /* 0x0081e80000100800 */
[----:B0-----:R-:W3:Y:S04]  /*3a310*/  LDL.LU R2, [R1+0x3568] ;  /* 0x0035680001027983 */ /* 0x001ee80000300800 */
[----:B------:R-:W3:Y:S04]  /*3a320*/  LDL R6, [R1+0x184c] ;  /* 0x00184c0001067983 */ /* 0x000ee80000100800 */
[----:B------:R-:W3:Y:S01]  /*3a330*/  LDL R7, [R1+0x1850] ;  /* 0x0018500001077983 */ /* 0x000ee20000100800 */
[----:B--2---:R-:W-:-:S02]  /*3a340*/  PRMT R0, RZ, 0x7610, R0 ;  /* 0x00007610ff007816 */ /* 0x004fc40000000000 */
[----:B---3--:R-:W-:-:S04]  /*3a350*/  @!P5 LOP3.LUT R7, R7, R6, RZ, 0x3c, !PT ;  /* 0x000000060707d212 */ /* 0x008fc800078e3cff */
        /* <DEDUP_REMOVED lines=183> */
[CC--:B------:R-:W-:Y:S02]  /*3aed0*/  ISETP.GE.AND P2, PT, R30.reuse, R4.reuse, PT ;  /* 0x000000041e00720c */ /* 0x0c0fe40003f46270 */
[CC--:B------:R-:W-:Y:S02]  /*3aee0*/  ISETP.GE.AND P3, PT, R30.reuse, R4.reuse, PT ;  /* 0x000000041e00720c */ /* 0x0c0fe40003f66270 */
[----:B------:R-:W-:Y:S02]  /*3aef0*/  ISETP.GE.AND P6, PT, R30, R4, PT ;  /* 0x000000041e00720c */ /* 0x000fe40003fc6270 */
[----:B------:R-:W3:Y:S04]  /*3af00*/  LDL.LU R30, [R1+0x351c] ;  /* 0x00351c00011e7983 */ /* 0x000ee80000300800 */
[----:B--2---:R0:W-:Y:S04]  /*3af10*/  STL [R1+0x714], R0 ;  /* 0x0007140001007387 */ /* 0x0041e80000100800 */
[----:B0-----:R-:W2:Y:S04]  /*3af20*/  LDL.LU R0, [R1+0x3518] ;  /* 0x0035180001007983 */ /* 0x001ea80000300800 */
[----:B------:R-:W2:Y:S04]  /*3af30*/  LDL R6, [R1+0x1b8c] ;  /* 0x001b8c0001067983 */ /* 0x000ea80000100800 */
[----:B------:R-:W2:Y:S01]  /*3af40*/  LDL R7, [R1+0x1b90] ;  /* 0x001b900001077983 */ /* 0x000ea20000100800 */
[----:B------:R-:W-:-:S02]  /*3af50*/  PRMT R2, RZ, 0x7610, R2 ;  /* 0x00007610ff027816 */ /* 0x000fc40000000002 */
[----:B--2---:R-:W-:-:S04]  /*3af60*/  @!P2 LOP3.LUT R7, R7, R6, RZ, 0x3c, !PT ;  /* 0x000000060707a212 */ /* 0x004fc800078e3cff */
[----:B------:R-:W-:-:S04]  /*3af70*/  @!P2 LOP3.LUT R6, R7, R6, RZ, 0x3c, !PT ;  /* 0x000000060706a212 */ /* 0x000fc800078e3cff */
[----:B------:R-:W-:-:S05]  /*3af80*/  @!P2 LOP3.LUT R7, R7, R6, RZ, 0x3c, !PT ;  /* 0x000000060707a212 */ /* 0x000fca00078e3cff */
[----:B------:R-:W2:Y:S04]  /*3af90*/  @!P2 LDG.E.U16 R2, desc[UR8][R6.64] ;  /* 0x000000080602a981 */ /* 0x000ea8000c1e1500 */
        /* <DEDUP_REMOVED lines=27> */
[----:B------:R0:W2:Y:S04]  /*3b150*/  @!P1 LDG.E.U16 R0, desc[UR8][R6.64] ;  /* 0x0000000806009981 */ /* 0x0000a8000c1e1500 */
[----:B------:R-:W0:Y:S04]  /*3b160*/  LDL R6, [R1+0x2f34] ;  /* 0x002f340001067983 */ /* 0x000e280000100800 */
[----:B------:R-:W0:Y:S01]  /*3b170*/  LDL R7, [R1+0x2f40] ;  /* 0x002f400001077983 */ /* 0x000e220000100800 */
[----:B------:R-:W-:Y:S02]  /*3b180*/  ISETP.GE.AND P4, PT, R52, R4, PT ;  /* 0x000000043400720c */ /* 0x000fe40003f86270 */
[----:B------:R-:W-:-:S11]  /*3b190*/  PRMT R2, RZ, 0x7610, R2 ;  /* 0x00007610ff027816 */ /* 0x000fd60000000002 */
[----:B0-----:R-:W-:-:S04]  /*3b1a0*/  @!P4 LOP3.LUT R7, R7, R6, RZ, 0x3c, !PT ;  /* 0x000000060707c212 */ /* 0x001fc800078e3cff */
[----:B------:R-:W-:-:S04]  /*3b1b0*/  @!P4 LOP3.LUT R6, R7, R6, RZ, 0x3c, !PT ;  /* 0x000000060706c212 */ /* 0x000fc800078e3cff */
[----:B------:R-:W-:-:S05]  /*3b1c0*/  @!P4 LOP3.LUT R7, R7, R6, RZ, 0x3c, !PT ;  /* 0x000000060707c212 */ /* 0x000fca00078e3cff */
[----:B------:R-:W3:Y:S04]  /*3b1d0*/  @!P4 LDG.E.U16 R2, desc[UR8][R6.64] ;  /* 0x000000080602c981 */ /* 0x000ee8000c1e1500 */
[----:B--2---:R-:W-:Y:S01]  /*3b1e0*/  STL [R1+0x2f78], R0 ;  /* 0x002f780001007387 */ /* 0x004fe20000100800 */
[----:B------:R-:W-:-:S03]  /*3b1f0*/  ISETP.GE.AND P5, PT, R52, R4, PT ;  /* 0x000000043400720c */ /* 0x000fc60003fa6270 */
[----:B---3--:R0:W-:Y:S04]  /*3b200*/  STL [R1+0x700], R2 ;  /* 0x0007000201007387 */ /* 0x0081e80000100800 */
        /* <DEDUP_REMOVED lines=107> */
[----:B------:R0:W3:Y:S04]  /*3b8c0*/  @!P1 LDG.E.U16 R0, desc[UR8][R6.64] ;  /* 0x0000000806009981 */ /* 0x0000e8000c1e1500 */
[----:B------:R-:W0:Y:S04]  /*3b8d0*/  LDL R6, [R1+0x2db4] ;  /* 0x002db40001067983 */ /* 0x000e280000100800 */
[----:B------:R-:W0:Y:S01]  /*3b8e0*/  LDL R7, [R1+0x2dc0] ;  /* 0x002dc00001077983 */ /* 0x000e220000100800 */
[----:B------:R-:W-:Y:S02]  /*3b8f0*/  ISETP.GE.AND P4, PT, R52, R4, PT ;  /* 0x000000043400720c */ /* 0x000fe40003f86270 */
[----:B------:R-:W-:-:S11]  /*3b900*/  PRMT R30, RZ, 0x7610, R30 ;  /* 0x00007610ff1e7816 */ /* 0x000fd6000000001e */
[----:B0-----:R-:W-:-:S04]  /*3b910*/  @!P4 LOP3.LUT R7, R7, R6, RZ, 0x3c, !PT ;  /* 0x000000060707c212 */ /* 0x001fc800078e3cff */
[----:B------:R-:W-:-:S04]  /*3b920*/  @!P4 LOP3.LUT R6, R7, R6, RZ, 0x3c, !PT ;  /* 0x000000060706c212 */ /* 0x000fc800078e3cff */
[----:B------:R-:W-:-:S05]  /*3b930*/  @!P4 LOP3.LUT R7, R7, R6, RZ, 0x3c, !PT ;  /* 0x000000060707c212 */ /* 0x000fca00078e3cff */
[----:B------:R-:W2:Y:S04]  /*3b940*/  @!P4 LDG.E.U16 R30, desc[UR8][R6.64] ;  /* 0x00000008061ec981 */ /* 0x000ea8000c1e1500 */
[----:B---3--:R-:W-:Y:S04]  /*3b950*/  STL [R1+0x2f80], R0 ;  /* 0x002f800001007387 */ /* 0x008fe80000100800 */
        /* <DEDUP_REMOVED lines=111> */
[----:B--2---:R0:W-:Y:S04]  /*3c050*/  STL [R1+0x6d0], R30 ;  /* 0x0006d01e01007387 */ /* 0x0041e80000100800 */
[----:B0-----:R-:W2:Y:S04]  /*3c060*/  LDL.LU R30, [R1+0x34dc] ;  /* 0x0034dc00011e7983 */ /* 0x001ea80000300800 */
[----:B------:R-:W3:Y:S04]  /*3c070*/  LDL R6, [R1+0x2d94] ;  /* 0x002d940001067983 */ /* 0x000ee80000100800 */
[----:B------:R-:W3:Y:S01]  /*3c080*/  LDL R7, [R1+0x2da0] ;  /* 0x002da00001077983 */ /* 0x000ee20000100800 */
[----:B------:R-:W-:-:S02]  /*3c090*/  ISETP.GE.AND P5, PT, R52, R4, PT ;  /* 0x000000043400720c */ /* 0x000fc40003fa6270 */
[----:B------:R-:W-:-:S11]  /*3c0a0*/  PRMT R2, RZ, 0x7610, R2 ;  /* 0x00007610ff027816 */ /* 0x000fd60000000002 */
        /* <DEDUP_REMOVED lines=687> */
[----:B------:R-:W2:Y:S04]  /*3eba0*/  LDL R6, [R1+0x1824] ;  /* 0x0018240001067983 */ /* 0x000ea80000100800 */
[----:B------:R-:W2:Y:S02]  /*3ebb0*/  LDL R7, [R1+0x1828] ;  /* 0x0018280001077983 */ /* 0x000ea40000100800 */
[----:B--2---:R-:W-:-:S02]  /*3ebc0*/  @!P1 LOP3.LUT R7, R7, R6, RZ, 0x3c, !PT ;  /* 0x0000000607079212 */ /* 0x004fc400078e3cff */
[----:B---3--:R-:W-:Y:S02]  /*3ebd0*/  PRMT R2, RZ, 0x7610, R2 ;  /* 0x00007610ff027816 */ /* 0x008fe40000000002 */
        /* <DEDUP_REMOVED lines=23> */
[----:B------:R-:W-:-:S04]  /*3ed50*/  LOP3.LUT R54, R54, 0x1f, RZ, 0xc0, !PT ;  /* 0x0000001f36367812 */ /* 0x000fc800078ec0ff */
[----:B------:R-:W-:-:S04]  /*3ed60*/  LOP3.LUT R54, R54, 0x20, RZ, 0xfc, !PT ;  /* 0x0000002036367812 */ /* 0x000fc800078efcff */
[-C--:B------:R-:W-:Y:S02]  /*3ed70*/  ISETP.GE.AND P2, PT, R54, R4.reuse, PT ;  /* 0x000000043600720c */ /* 0x080fe40003f46270 */
[----:B------:R-:W3:Y:S04]  /*3ed80*/  LDL.LU R54, [R1+0x33bc] ;  /* 0x0033bc0001367983 */ /* 0x000ee80000300800 */
[----:B--2---:R0:W-:Y:S04]  /*3ed90*/  STL [R1+0x410], R2 ;  /* 0x0004100201007387 */ /* 0x0041e80000100800 */
[----:B0-----:R-:W2:Y:S04]  /*3eda0*/  LDL.LU R2, [R1+0x33b8] ;  /* 0x0033b80001027983 */ /* 0x001ea80000300800 */
[----:B------:R-:W2:Y:S04]  /*3edb0*/  LDL R6, [R1+0x18a4] ;  /* 0x0018a40001067983 */ /* 0x000ea80000100800 */
[----:B------:R-:W2:Y:S01]  /*3edc0*/  LDL R7, [R1+0x18a8] ;  /* 0x0018a80001077983 */ /* 0x000ea20000100800 */
[----:B------:R-:W-:-:S02]  /*3edd0*/  ISETP.GE.AND P3, PT, R52, R4, PT ;  /* 0x000000043400720c */ /* 0x000fc40003f66270 */
[----:B------:R-:W-:-:S11]  /*3ede0*/  PRMT R30, RZ, 0x7610, R30 ;  /* 0x00007610ff1e7816 */ /* 0x000fd6000000001e */
        /* <DEDUP_REMOVED lines=61> */
[----:B------:R-:W-:Y:S02]  /*3f1c0*/  PRMT R2, RZ, 0x7610, R2 ;  /* 0x00007610ff027816 */ /* 0x000fe40000000002 */
[----:B0-----:R-:W-:-:S04]  /*3f1d0*/  @!P2 LOP3.LUT R7, R7, R6, RZ, 0x3c, !PT ;  /* 0x000000060707a212 */ /* 0x001fc800078e3cff */
[----:B------:R-:W-:-:S04]  /*3f1e0*/  @!P2 LOP3.LUT R6, R7, R6, RZ, 0x3c, !PT ;  /* 0x000000060706a212 */ /* 0x000fc800078e3cff */
[----:B------:R-:W-:-:S05]  /*3f1f0*/  @!P2 LOP3.LUT R7, R7, R6, RZ, 0x3c, !PT ;  /* 0x000000060707a212 */ /* 0x000fca00078e3cff */
[----:B------:R-:W3:Y:S04]  /*3f200*/  @!P2 LDG.E.U16 R2, desc[UR8][R6.64] ;  /* 0x000000080602a981 */ /* 0x000ee8000c1e1500 */
[----:B--2---:R0:W-:Y:S04]  /*3f210*/  STL [R1+0x50], R61 ;  /* 0x0000503d01007387 */ /* 0x0041e80000100800 */
[----:B0-----:R-:W2:Y:S04]  /*3f220*/  LDL R61, [R1+0x1980] ;  /* 0x00198000013d7983 */ /* 0x001ea80000100800 */
[----:B---3--:R0:W-:Y:S04]  /*3f230*/  STL [R1+0x4c], R2 ;  /* 0x00004c0201007387 */ /* 0x0081e80000100800 */
[----:B0-----:R-:W3:Y:S04]  /*3f240*/  LDL.LU R2, [R1+0x339c] ;  /* 0x00339c0001027983 */ /* 0x001ee80000300800 */
        /* <DEDUP_REMOVED lines=15> */
[----:B------:R-:W2:Y:S04]  /*3f340*/  @!P2 LDG.E.U16 R2, desc[UR8][R6.64] ;  /* 0x000000080602a981 */ /* 0x000ea8000c1e1500 */
        /* <DEDUP_REMOVED lines=11> */
[----:B--2---:R-:W-:Y:S02]  /*3f400*/  PRMT R2, RZ, 0x7610, R2 ;  /* 0x00007610ff027816 */ /* 0x004fe40000000002 */
[----:B0-----:R-:W-:-:S04]  /*3f410*/  @!P2 LOP3.LUT R7, R7, R6, RZ, 0x3c, !PT ;  /* 0x000000060707a212 */ /* 0x001fc800078e3cff */
[----:B------:R-:W-:-:S04]  /*3f420*/  @!P2 LOP3.LUT R6, R7, R6, RZ, 0x3c, !PT ;  /* 0x000000060706a212 */ /* 0x000fc800078e3cff */
[----:B------:R-:W-:-:S05]  /*3f430*/  @!P2 LOP3.LUT R7, R7, R6, RZ, 0x3c, !PT ;  /* 0x000000060707a212 */ /* 0x000fca00078e3cff */
[----:B------:R-:W2:Y:S04]  /*3f440*/  @!P2 LDG.E.U16 R2, desc[UR8][R6.64] ;  /* 0x000000080602a981 */ /* 0x000ea8000c1e1500 */
[----:B---3--:R0:W-:Y:S04]  /*3f450*/  STL [R1+0x40], R56 ;  /* 0x0000403801007387 */ /* 0x0081e80000100800 */
[----:B0-----:R-:W3:Y:S04]  /*3f460*/  LDL R56, [R1+0x18f8] ;  /* 0x0018f80001387983 */ /* 0x001ee80000100800 */
[----:B--2---:R0:W-:Y:S04]  /*3f470*/  STL [R1+0x3c], R2 ;  /* 0x00003c0201007387 */ /* 0x0041e80000100800 */
[----:B0-----:R-:W2:Y:S04]  /*3f480*/  LDL.LU R2, [R1+0x3390] ;  /* 0x0033900001027983 */ /* 0x001ea80000300800 */
[----:B------:R-:W2:Y:S01]  /*3f490*/  LDL R7, [R1+0x197c] ;  /* 0x00197c0001077983 */ /* 0x000ea20000100800 */
[----:B------:R-:W-:Y:S01]  /*3f4a0*/  PRMT R60, RZ, 0x7610, R60 ;  /* 0x00007610ff3c7816 */ /* 0x000fe2000000003c */
[----:B------:R-:W-:-:S02]  /*3f4b0*/  @!P0 IMAD.MOV.U32 R6, RZ, RZ, R61 ;  /* 0x000000ffff068224 */ /* 0x000fc400078e003d */
[----:B------:R-:W3:Y:S04]  /*3f4c0*/  LDL R61, [R1+0x1874] ;  /* 0x00187400013d7983 */ /* 0x000ee80000100800 */
[----:B--2---:R0:W2:Y:S04]  /*3f4d0*/  @!P0 LDG.E.U16 R60, desc[UR8][R6.64] ;  /* 0x00000008063c8981 */ /* 0x0040a8000c1e1500 */
[----:B------:R-:W0:Y:S04]  /*3f4e0*/  LDL R6, [R1+0x1974] ;  /* 0x0019740001067983 */ /* 0x000e280000100800 */
[----:B------:R-:W0:Y:S01]  /*3f4f0*/  LDL R7, [R1+0x1978] ;  /* 0x0019780001077983 */ /* 0x000e220000100800 */
[----:B------:R-:W-:-:S02]  /*3f500*/  PRMT R2, RZ, 0x7610, R2 ;  /* 0x00007610ff027816 */ /* 0x000fc40000000002 */
        /* <DEDUP_REMOVED lines=14> */
[----:B------:R0:W2:Y:S04]  /*3f5f0*/  @!P0 LDG.E.U16 R26, desc[UR8][R6.64] ;  /* 0x00000008061a8981 */ /* 0x0000a8000c1e1500 */
[----:B------:R-:W4:Y:S01]  /*3f600*/  LDL R7, [R1+0x18f4] ;  /* 0x0018f40001077983 */ /* 0x000f220000100800 */
[----:B------:R-:W-:Y:S01]  /*3f610*/  PRMT R32, RZ, 0x7610, R32 ;  /* 0x00007610ff207816 */ /* 0x000fe20000000020 */
[----:B0-----:R-:W-:Y:S02]  /*3f620*/  @!P2 IMAD.MOV.U32 R6, RZ, RZ, R56 ;  /* 0x000000ffff06a224 */ /* 0x001fe400078e0038 */
[----:B--2---:R0:W-:Y:S01]  /*3f630*/  STL [R1+0x24], R26 ;  /* 0x0000241a01007387 */ /* 0x0041e20000100800 */
[----:B---3--:R-:W-:Y:S02]  /*3f640*/  PRMT R2, RZ, 0x7610, R2 ;  /* 0x00007610ff027816 */ /* 0x008fe40000000002 */
[----:B------:R-:W-:Y:S01]  /*3f650*/  PRMT R30, RZ, 0x7610, R30 ;  /* 0x00007610ff1e7816 */ /* 0x000fe2000000001e */
[----:B------:R-:W2:Y:S04]  /*3f660*/  LDL R56, [R1+0x17f4] ;  /* 0x0017f40001387983 */ /* 0x000ea80000100800 */
[----:B----4-:R1:W3:Y:S04]  /*3f670*/  @!P2 LDG.E.U16 R32, desc[UR8][R6.64] ;  /* 0x000000080620a981 */ /* 0x0102e8000c1e1500 */
[----:B0-----:R-:W4:Y:S04]  /*3f680*/  LDL R26, [R1+0x1800] ;  /* 0x00180000011a7983 */ /* 0x001f280000100800 */
[----:B------:R-:W1:Y:S04]  /*3f690*/  LDL R6, [R1+0x187c] ;  /* 0x00187c0001067983 */ /* 0x000e680000100800 */
[----:B------:R-:W1:Y:S02]  /*3f6a0*/  LDL R7, [R1+0x1880] ;  /* 0x0018800001077983 */ /* 0x000e640000100800 */
[----:B-1----:R-:W-:-:S04]  /*3f6b0*/  @!P0 LOP3.LUT R7, R7, R6, RZ, 0x3c, !PT ;  /* 0x0000000607078212 */ /* 0x002fc800078e3cff */
[----:B------:R-:W-:-:S04]  /*3f6c0*/  @!P0 LOP3.LUT R6, R7, R6, RZ, 0x3c, !PT ;  /* 0x0000000607068212 */ /* 0x000fc800078e3cff */
[----:B------:R-:W-:-:S05]  /*3f6d0*/  @!P0 LOP3.LUT R7, R7, R6, RZ, 0x3c, !PT ;  /* 0x0000000607078212 */ /* 0x000fca00078e3cff */
[----:B------:R0:W2:Y:S04]  /*3f6e0*/  @!P0 LDG.E.U16 R2, desc[UR8][R6.64] ;  /* 0x0000000806028981 */ /* 0x0000a8000c1e1500 */
[----:B---3--:R1:W-:Y:S01]  /*3f6f0*/  STL [R1+0x20], R32 ;  /* 0x0000202001007387 */ /* 0x0083e20000100800 */
[----:B0-----:R-:W-:Y:S02]  /*3f700*/  @!P2 IMAD.MOV.U32 R6, RZ, RZ, R60 ;  /* 0x000000ffff06a224 */ /* 0x001fe400078e003c */
[----:B------:R-:W-:Y:S01]  /*3f710*/  @!P2 IMAD.MOV.U32 R7, RZ, RZ, R61 ;  /* 0x000000ffff07a224 */ /* 0x000fe200078e003d */
[----:B-1----:R-:W3:Y:S04]  /*3f720*/  LDL R32, [R1+0x17f8] ;  /* 0x0017f80001207983 */ /* 0x002ee80000100800 */
[----:B------:R0:W3:Y:S04]  /*3f730*/  @!P2 LDG.E.U16 R30, desc[UR8][R6.64] ;  /* 0x00000008061ea981 */ /* 0x0000e8000c1e1500 */
[----:B--2---:R1:W-:Y:S04]  /*3f740*/  STL [R1+0x14], R2 ;  /* 0x0000140201007387 */ /* 0x0043e80000100800 */
[----:B-1----:R-:W2:Y:S04]  /*3f750*/  LDL.LU R2, [R1+0x3388] ;  /* 0x0033880001027983 */ /* 0x002ea80000300800 */
[----:B------:R-:W2:Y:S01]  /*3f760*/  LDL R7, [R1+0x17fc] ;  /* 0x0017fc0001077983 */ /* 0x000ea20000100800 */
[----:B0-----:R-:W-:-:S02]  /*3f770*/  LOP3.LUT R6, R31, 0x40, RZ, 0xfc, !PT ;  /* 0x000000401f067812 */ /* 0x001fc400078efcff */
[----:B------:R-:W-:Y:S01]  /*3f780*/  PRMT R25, RZ, 0x7610, R25 ;  /* 0x00007610ff197816 */ /* 0x000fe20000000019 */
[----:B------:R-:W3:Y:S04]  /*3f790*/  LDL R61, [R1+0x177c] ;  /* 0x00177c00013d7983 */ /* 0x000ee80000100800 */
[----:B------:R-:W3:Y:S01]  /*3f7a0*/  LDL R60, [R1+0x1780] ;  /* 0x00178000013c7983 */ /* 0x000ee20000100800 */
[----:B------:R-:W-:Y:S01]  /*3f7b0*/  ISETP.GE.AND P1, PT, R6, R4, PT ;  /* 0x000000040600720c */ /* 0x000fe20003f26270 */
[----:B----4-:R-:W-:Y:S01]  /*3f7c0*/  @!P0 IMAD.MOV.U32 R6, RZ, RZ, R26 ;  /* 0x000000ffff068224 */ /* 0x010fe200078e001a */
[----:B------:R-:W-:Y:S01]  /*3f7d0*/  PRMT R0, RZ, 0x7610, R0 ;  /* 0x00007610ff007816 */ /* 0x000fe20000000000 */
[----:B------:R-:W4:Y:S04]  /*3f7e0*/  LDL R31, [R1+0x1774] ;  /* 0x00177400011f7983 */ /* 0x000f280000100800 */
[----:B--2---:R0:W2:Y:S04]  /*3f7f0*/  @!P0 LDG.E.U16 R25, desc[UR8][R6.64] ;  /* 0x0000000806198981 */ /* 0x0040a8000c1e1500 */
[----:B---3--:R1:W-:Y:S01]  /*3f800*/  STL [R1+0x10], R30 ;  /* 0x0000101e01007387 */ /* 0x0083e20000100800 */
[----:B------:R-:W-:-:S03]  /*3f810*/  PRMT R59, RZ, 0x7610, R59 ;  /* 0x00007610ff3b7816 */ /* 0x000fc6000000003b */
[----:B------:R-:W3:Y:S01]  /*3f820*/  LDL R26, [R1+0x176c] ;  /* 0x00176c00011a7983 */ /* 0x000ee20000100800 */
[----:B0-----:R-:W-:Y:S02]  /*3f830*/  @!P2 IMAD.MOV.U32 R6, RZ, RZ, R32 ;  /* 0x000000ffff06a224 */ /* 0x001fe400078e0020 */
[----:B------:R-:W-:Y:S01]  /*3f840*/  @!P2 IMAD.MOV.U32 R7, RZ, RZ, R56 ;  /* 0x000000ffff07a224 */ /* 0x000fe200078e0038 */
[----:B-1----:R-:W3:Y:S04]  /*3f850*/  LDL R30, [R1+0x1778] ;  /* 0x00177800011e7983 */ /* 0x002ee80000100800 */
[----:B------:R0:W4:Y:S02]  /*3f860*/  @!P2 LDG.E.U16 R0, desc[UR8][R6.64] ;  /* 0x000000080600a981 */ /* 0x000124000c1e1500 */
[----:B0-----:R-:W-:-:S02]  /*3f870*/  @!P0 IMAD.MOV.U32 R6, RZ, RZ, R60 ;  /* 0x000000ffff068224 */ /* 0x001fc400078e003c */
[----:B------:R-:W-:-:S05]  /*3f880*/  @!P0 IMAD.MOV.U32 R7, RZ, RZ, R61 ;  /* 0x000000ffff078224 */ /* 0x000fca00078e003d */
[----:B------:R3:W4:Y:S04]  /*3f890*/  @!P0 LDG.E.U16 R59, desc[UR8][R6.64] ;  /* 0x00000008063b8981 */ /* 0x000728000c1e1500 */
[----:B--2---:R0:W-:Y:S04]  /*3f8a0*/  STL [R1+0x4], R25 ;  /* 0x0000041901007387 */ /* 0x0041e80000100800 */
[----:B------:R-:W2:Y:S04]  /*3f8b0*/  LDL R56, [R1+0x16fc] ;  /* 0x0016fc0001387983 */ /* 0x000ea80000100800 */
[----:B------:R-:W2:Y:S04]  /*3f8c0*/  LDL R32, [R1+0x1700] ;  /* 0x0017000001207983 */ /* 0x000ea80000100800 */
[----:B0-----:R-:W2:Y:S01]  /*3f8d0*/  LDL R25, [R1+0x1770] ;  /* 0x0017700001197983 */ /* 0x001ea20000100800 */
[----:B------:R-:W-:Y:S01]  /*3f8e0*/  PRMT R58, RZ, 0x7610, R58 ;  /* 0x00007610ff3a7816 */ /* 0x000fe2000000003a */
[----:B---3--:R-:W-:-:S02]  /*3f8f0*/  @!P2 IMAD.MOV.U32 R6, RZ, RZ, R30 ;  /* 0x000000ffff06a224 */ /* 0x008fc400078e001e */
[----:B----4-:R-:W-:Y:S01]  /*3f900*/  @!P2 IMAD.MOV.U32 R7, RZ, RZ, R31 ;  /* 0x000000ffff07a224 */ /* 0x010fe200078e001f */
[----:B------:R-:W-:Y:S01]  /*3f910*/  PRMT R57, RZ, 0x7610, R57 ;  /* 0x00007610ff397816 */ /* 0x000fe20000000039 */
[----:B------:R-:W-:Y:S04]  /*3f920*/  STL [R1+0x3310], R0 ;  /* 0x0033100001007387 */ /* 0x000fe80000100800 */
[----:B------:R0:W3:Y:S02]  /*3f930*/  @!P2 LDG.E.U16 R58, desc[UR8][R6.64] ;  /* 0x00000008063aa981 */ /* 0x0000e4000c1e1500 */
[----:B0-----:R-:W-:Y:S02]  /*3f940*/  @!P1 IMAD.MOV.U32 R7, RZ, RZ, R26 ;  /* 0x000000ffff079224 */ /* 0x001fe400078e001a */
[----:B------:R0:W-:Y:S04]  /*3f950*/  STL [R1+0x3314], R59 ;  /* 0x0033143b01007387 */ /* 0x0001e80000100800 */
[----:B------:R-:W4:Y:S04]  /*3f960*/  LDL R31, [R1+0x16f4] ;  /* 0x0016f400011f7983 */ /* 0x000f280000100800 */
[----:B------:R-:W4:Y:S01]  /*3f970*/  LDL R30, [R1+0x16f8] ;  /* 0x0016f800011e7983 */ /* 0x000f220000100800 */
[----:B------:R-:W-:Y:S01]  /*3f980*/  PRMT R55, RZ, 0x7610, R55 ;  /* 0x00007610ff377816 */ /* 0x000fe20000000037 */
[----:B--2---:R-:W-:-:S05]  /*3f990*/  @!P1 IMAD.MOV.U32 R6, RZ, RZ, R25 ;  /* 0x000000ffff069224 */ /* 0x004fca00078e0019 */
[----:B------:R1:W2:Y:S02]  /*3f9a0*/  @!P1 LDG.E.U16 R57, desc[UR8][R6.64] ;  /* 0x0000000806399981 */ /* 0x0002a4000c1e1500 */
[----:B-1----:R-:W-:Y:S02]  /*3f9b0*/  @!P0 IMAD.MOV.U32 R6, RZ, RZ, R32 ;  /* 0x000000ffff068224 */ /* 0x002fe400078e0020 */
[----:B------:R-:W-:-:S05]  /*3f9c0*/  @!P0 IMAD.MOV.U32 R7, RZ, RZ, R56 ;  /* 0x000000ffff078224 */ /* 0x000fca00078e0038 */
[----:B------:R4:W2:Y:S04]  /*3f9d0*/  @!P0 LDG.E.U16 R55, desc[UR8][R6.64] ;  /* 0x0000000806378981 */ /* 0x0008a8000c1e1500 */
[----:B---3--:R-:W-:Y:S04]  /*3f9e0*/  STL [R1+0x3318], R58 ;  /* 0x0033183a01007387 */ /* 0x008fe80000100800 */
[----:B------:R-:W3:Y:S04]  /*3f9f0*/  LDL R26, [R1+0x16ec] ;  /* 0x0016ec00011a7983 */ /* 0x000ee80000100800 */
[----:B------:R-:W3:Y:S01]  /*3fa00*/  LDL R25, [R1+0x16f0] ;  /* 0x0016f00001197983 */ /* 0x000ee20000100800 */
[----:B------:R-:W-:Y:S01]  /*3fa10*/  PRMT R54, RZ, 0x7610, R54 ;  /* 0x00007610ff367816 */ /* 0x000fe20000000036 */
[----:B----4-:R-:W-:-:S02]  /*3fa20*/  @!P2 IMAD.MOV.U32 R6, RZ, RZ, R30 ;  /* 0x000000ffff06a224 */ /* 0x010fc400078e001e */
[----:B------:R-:W-:-:S05]  /*3fa30*/  @!P2 IMAD.MOV.U32 R7, RZ, RZ, R31 ;  /* 0x000000ffff07a224 */ /* 0x000fca00078e001f */
[----:B------:R3:W4:Y:S04]  /*3fa40*/  @!P2 LDG.E.U16 R54, desc[UR8][R6.64] ;  /* 0x000000080636a981 */ /* 0x000728000c1e1500 */
[----:B--2---:R1:W-:Y:S04]  /*3fa50*/  STL [R1+0x331c], R57 ;  /* 0x00331c3901007387 */ /* 0x0043e80000100800 */
[----:B0-----:R-:W2:Y:S04]  /*3fa60*/  LDL R59, [R1+0x167c] ;  /* 0x00167c00013b7983 */ /* 0x001ea80000100800 */
[----:B------:R-:W2:Y:S04]  /*3fa70*/  LDL R56, [R1+0x1674] ;  /* 0x0016740001387983 */ /* 0x000ea80000100800 */
[----:B------:R-:W2:Y:S04]  /*3fa80*/  LDL R32, [R1+0x1678] ;  /* 0x0016780001207983 */ /* 0x000ea80000100800 */
[----:B-1----:R-:W2:Y:S04]  /*3fa90*/  LDL R57, [R1+0x1680] ;  /* 0x0016800001397983 */ /* 0x002ea80000100800 */
[----:B------:R-:W-:Y:S04]  /*3faa0*/  STL [R1+0x3320], R55 ;  /* 0x0033203701007387 */ /* 0x000fe80000100800 */
[----:B------:R-:W2:Y:S04]  /*3fab0*/  LDL R31, [R1+0x166c] ;  /* 0x00166c00011f7983 */ /* 0x000ea80000100800 */
[----:B------:R-:W2:Y:S01]  /*3fac0*/  LDL R30, [R1+0x1670] ;  /* 0x00167000011e7983 */ /* 0x000ea20000100800 */
[----:B------:R-:W-:Y:S01]  /*3fad0*/  PRMT R53, RZ, 0x7610, R53 ;  /* 0x00007610ff357816 */ /* 0x000fe20000000035 */
[----:B---3--:R-:W-:-:S02]  /*3fae0*/  @!P1 IMAD.MOV.U32 R6, RZ, RZ, R25 ;  /* 0x000000ffff069224 */ /* 0x008fc400078e0019 */
[----:B------:R-:W-:Y:S01]  /*3faf0*/  @!P1 IMAD.MOV.U32 R7, RZ, RZ, R26 ;  /* 0x000000ffff079224 */ /* 0x000fe200078e001a */
[----:B------:R-:W-:-:S04]  /*3fb00*/  PRMT R51, RZ, 0x7610, R51 ;  /* 0x00007610ff337816 */ /* 0x000fc80000000033 */
[----:B------:R2:W3:Y:S04]  /*3fb10*/  @!P1 LDG.E.U16 R53, desc[UR8][R6.64] ;  /* 0x0000000806359981 */ /* 0x0004e8000c1e1500 */
[----:B----4-:R-:W-:Y:S04]  /*3fb20*/  STL [R1+0x3324], R54 ;  /* 0x0033243601007387 */ /* 0x010fe80000100800 */
[----:B------:R-:W4:Y:S04]  /*3fb30*/  LDL R26, [R1+0x15fc] ;  /* 0x0015fc00011a7983 */ /* 0x000f280000100800 */
[----:B------:R-:W3:Y:S01]  /*3fb40*/  LDL R25, [R1+0x1600] ;  /* 0x0016000001197983 */ /* 0x000ee20000100800 */
[----:B------:R-:W-:-:S02]  /*3fb50*/  PRMT R50, RZ, 0x7610, R50 ;  /* 0x00007610ff327816 */ /* 0x000fc40000000032 */
[----:B------:R-:W-:Y:S01]  /*3fb60*/  PRMT R49, RZ, 0x7610, R49 ;  /* 0x00007610ff317816 */ /* 0x000fe20000000031 */
[----:B--2---:R-:W-:Y:S02]  /*3fb70*/  @!P0 IMAD.MOV.U32 R7, RZ, RZ, R59 ;  /* 0x000000ffff078224 */ /* 0x004fe400078e003b */
[----:B------:R-:W-:-:S05]  /*3fb80*/  @!P0 IMAD.MOV.U32 R6, RZ, RZ, R57 ;  /* 0x000000ffff068224 */ /* 0x000fca00078e0039 */
[----:B------:R0:W2:Y:S02]  /*3fb90*/  @!P0 LDG.E.U16 R51, desc[UR8][R6.64] ;  /* 0x0000000806338981 */ /* 0x0000a4000c1e1500 */
[----:B0-----:R-:W-:Y:S02]  /*3fba0*/  @!P2 IMAD.MOV.U32 R6, RZ, RZ, R32 ;  /* 0x000000ffff06a224 */ /* 0x001fe400078e0020 */
[----:B------:R-:W-:-:S05]  /*3fbb0*/  @!P2 IMAD.MOV.U32 R7, RZ, RZ, R56 ;  /* 0x000000ffff07a224 */ /* 0x000fca00078e0038 */
[----:B------:R0:W2:Y:S02]  /*3fbc0*/  @!P2 LDG.E.U16 R50, desc[UR8][R6.64] ;  /* 0x000000080632a981 */ /* 0x0000a4000c1e1500 */
[----:B0-----:R-:W-:Y:S02]  /*3fbd0*/  @!P1 IMAD.MOV.U32 R6, RZ, RZ, R30 ;  /* 0x000000ffff069224 */ /* 0x001fe400078e001e */
[----:B------:R-:W-:-:S05]  /*3fbe0*/  @!P1 IMAD.MOV.U32 R7, RZ, RZ, R31 ;  /* 0x000000ffff079224 */ /* 0x000fca00078e001f */
[----:B------:R0:W2:Y:S01]  /*3fbf0*/  @!P1 LDG.E.U16 R49, desc[UR8][R6.64] ;  /* 0x0000000806319981 */ /* 0x0000a2000c1e1500 */
[----:B------:R-:W-:-:S03]  /*3fc00*/  PRMT R47, RZ, 0x7610, R47 ;  /* 0x00007610ff2f7816 */ /* 0x000fc6000000002f */
[----:B---3--:R-:W-:Y:S01]  /*3fc10*/  STL [R1+0x3328], R53 ;  /* 0x0033283501007387 */ /* 0x008fe20000100800 */
[----:B0-----:R-:W-:Y:S02]  /*3fc20*/  @!P0 IMAD.MOV.U32 R6, RZ, RZ, R25 ;  /* 0x000000ffff068224 */ /* 0x001fe400078e0019 */
[----:B----4-:R-:W-:-:S05]  /*3fc30*/  @!P0 IMAD.MOV.U32 R7, RZ, RZ, R26 ;  /* 0x000000ffff078224 */ /* 0x010fca00078e001a */
[----:B------:R-:W3:Y:S04]  /*3fc40*/  @!P0 LDG.E.U16 R47, desc[UR8][R6.64] ;  /* 0x00000008062f8981 */ /* 0x000ee8000c1e1500 */
[----:B--2---:R0:W-:Y:S04]  /*3fc50*/  STL [R1+0x332c], R51 ;  /* 0x00332c3301007387 */ /* 0x0041e80000100800 */
[----:B------:R-:W2:Y:S04]  /*3fc60*/  LDL R32, [R1+0x15f8] ;  /* 0x0015f80001207983 */ /* 0x000ea80000100800 */
[----:B0-----:R-:W4:Y:S04]  /*3fc70*/  LDL R51, [R1+0x15f4] ;  /* 0x0015f40001337983 */ /* 0x001f280000100800 */
[----:B------:R-:W-:Y:S04]  /*3fc80*/  STL [R1+0x3330], R50 ;  /* 0x0033303201007387 */ /* 0x000fe80000100800 */
[----:B------:R-:W4:Y:S04]  /*3fc90*/  LDL R31, [R1+0x15ec] ;  /* 0x0015ec00011f7983 */ /* 0x000f280000100800 */
[----:B------:R-:W4:Y:S04]  /*3fca0*/  LDL R30, [R1+0x15f0] ;  /* 0x0015f000011e7983 */ /* 0x000f280000100800 */
[----:B------:R-:W-:Y:S04]  /*3fcb0*/  STL [R1+0x3334], R49 ;  /* 0x0033343101007387 */ /* 0x000fe80000100800 */
[----:B------:R-:W4:Y:S04]  /*3fcc0*/  LDL R56, [R1+0x157c] ;  /* 0x00157c0001387983 */ /* 0x000f280000100800 */
[----:B------:R-:W4:Y:S04]  /*3fcd0*/  LDL R53, [R1+0x1580] ;  /* 0x0015800001357983 */ /* 0x000f280000100800 */
[----:B------:R-:W4:Y:S04]  /*3fce0*/  LDL R26, [R1+0x1574] ;  /* 0x00157400011a7983 */ /* 0x000f280000100800 */
[----:B------:R-:W4:Y:S01]  /*3fcf0*/  LDL R25, [R1+0x1578] ;  /* 0x0015780001197983 */ /* 0x000f220000100800 */
[----:B------:R-:W-:-:S03]  /*3fd00*/  PRMT R46, RZ, 0x7610, R46 ;  /* 0x00007610ff2e7816 */ /* 0x000fc6000000002e */
[----:B---3--:R-:W-:Y:S01]  /*3fd10*/  STL [R1+0x3338], R47 ;  /* 0x0033382f01007387 */ /* 0x008fe20000100800 */
[----:B------:R-:W-:Y:S02]  /*3fd20*/  PRMT R45, RZ, 0x7610, R45 ;  /* 0x00007610ff2d7816 */ /* 0x000fe4000000002d */
[----:B------:R-:W-:Y:S01]  /*3fd30*/  PRMT R43, RZ, 0x7610, R43 ;  /* 0x00007610ff2b7816 */ /* 0x000fe2000000002b */
[----:B--2---:R-:W-:Y:S02]  /*3fd40*/  @!P2 IMAD.MOV.U32 R6, RZ, RZ, R32 ;  /* 0x000000ffff06a224 */ /* 0x004fe400078e0020 */
[----:B------:R-:W2:Y:S01]  /*3fd50*/  LDL R32, [R1+0x1570] ;  /* 0x0015700001207983 */ /* 0x000ea20000100800 */
[----:B----4-:R-:W-:-:S03]  /*3fd60*/  @!P2 IMAD.MOV.U32 R7, RZ, RZ, R51 ;  /* 0x000000ffff07a224 */ /* 0x010fc600078e0033 */
[----:B------:R-:W3:Y:S04]  /*3fd70*/  LDL R51, [R1+0x156c] ;  /* 0x00156c0001337983 */ /* 0x000ee80000100800 */
[----:B------:R0:W4:Y:S02]  /*3fd80*/  @!P2 LDG.E.U16 R46, desc[UR8][R6.64] ;  /* 0x00000008062ea981 */ /* 0x000124000c1e1500 */
[----:B0-----:R-:W-:Y:S02]  /*3fd90*/  @!P1 IMAD.MOV.U32 R6, RZ, RZ, R30 ;  /* 0x000000ffff069224 */ /* 0x001fe400078e001e */
[----:B------:R-:W-:-:S05]  /*3fda0*/  @!P1 IMAD.MOV.U32 R7, RZ, RZ, R31 ;  /* 0x000000ffff079224 */ /* 0x000fca00078e001f */
[----:B------:R0:W4:Y:S02]  /*3fdb0*/  @!P1 LDG.E.U16 R45, desc[UR8][R6.64] ;  /* 0x00000008062d9981 */ /* 0x000124000c1e1500 */
[----:B0-----:R-:W-:Y:S02]  /*3fdc0*/  @!P0 IMAD.MOV.U32 R6, RZ, RZ, R53 ;  /* 0x000000ffff068224 */ /* 0x001fe400078e0035 */
[----:B------:R-:W-:-:S05]  /*3fdd0*/  @!P0 IMAD.MOV.U32 R7, RZ, RZ, R56 ;  /* 0x000000ffff078224 */ /* 0x000fca00078e0038 */
[----:B------:R0:W4:Y:S01]  /*3fde0*/  @!P0 LDG.E.U16 R43, desc[UR8][R6.64] ;  /* 0x00000008062b8981 */ /* 0x000122000c1e1500 */
[----:B------:R-:W-:Y:S02]  /*3fdf0*/  PRMT R42, RZ, 0x7610, R42 ;  /* 0x00007610ff2a7816 */ /* 0x000fe4000000002a */
[----:B------:R-:W-:Y:S01]  /*3fe00*/  PRMT R41, RZ, 0x7610, R41 ;  /* 0x00007610ff297816 */ /* 0x000fe20000000029 */
[----:B0-----:R-:W-:Y:S02]  /*3fe10*/  @!P2 IMAD.MOV.U32 R6, RZ, RZ, R25 ;  /* 0x000000ffff06a224 */ /* 0x001fe400078e0019 */
[----:B------:R-:W-:-:S05]  /*3fe20*/  @!P2 IMAD.MOV.U32 R7, RZ, RZ, R26 ;  /* 0x000000ffff07a224 */ /* 0x000fca00078e001a */
[----:B------:R2:W4:Y:S02]  /*3fe30*/  @!P2 LDG.E.U16 R42, desc[UR8][R6.64] ;  /* 0x00000008062aa981 */ /* 0x000524000c1e1500 */
[----:B--2---:R-:W-:Y:S02]  /*3fe40*/  @!P1 IMAD.MOV.U32 R6, RZ, RZ, R32 ;  /* 0x000000ffff069224 */ /* 0x004fe400078e0020 */
[----:B---3--:R-:W-:-:S05]  /*3fe50*/  @!P1 IMAD.MOV.U32 R7, RZ, RZ, R51 ;  /* 0x000000ffff079224 */ /* 0x008fca00078e0033 */
[----:B------:R-:W2:Y:S04]  /*3fe60*/  @!P1 LDG.E.U16 R41, desc[UR8][R6.64] ;  /* 0x0000000806299981 */ /* 0x000ea8000c1e1500 */
[----:B----4-:R-:W-:Y:S04]  /*3fe70*/  STL [R1+0x333c], R46 ;  /* 0x00333c2e01007387 */ /* 0x010fe80000100800 */
[----:B------:R-:W3:Y:S04]  /*3fe80*/  LDL R31, [R1+0x14fc] ;  /* 0x0014fc00011f7983 */ /* 0x000ee80000100800 */
[----:B------:R-:W4:Y:S04]  /*3fe90*/  LDL R30, [R1+0x1500] ;  /* 0x00150000011e7983 */ /* 0x000f280000100800 */
[----:B------:R-:W-:Y:S04]  /*3fea0*/  STL [R1+0x3340], R45 ;  /* 0x0033402d01007387 */ /* 0x000fe80000100800 */
[----:B------:R-:W-:Y:S04]  /*3feb0*/  STL [R1+0x3344], R43 ;  /* 0x0033442b01007387 */ /* 0x000fe80000100800 */
[----:B------:R-:W3:Y:S04]  /*3fec0*/  LDL R26, [R1+0x14f4] ;  /* 0x0014f400011a7983 */ /* 0x000ee80000100800 */
[----:B------:R-:W3:Y:S04]  /*3fed0*/  LDL R25, [R1+0x14f8] ;  /* 0x0014f80001197983 */ /* 0x000ee80000100800 */
[----:B------:R-:W-:Y:S04]  /*3fee0*/  STL [R1+0x3348], R42 ;  /* 0x0033482a01007387 */ /* 0x000fe80000100800 */
[----:B------:R-:W3:Y:S04]  /*3fef0*/  LDL R59, [R1+0x14ec] ;  /* 0x0014ec00013b7983 */ /* 0x000ee80000100800 */
[----:B------:R-:W3:Y:S01]  /*3ff00*/  LDL R32, [R1+0x14f0] ;  /* 0x0014f00001207983 */ /* 0x000ee20000100800 */
[----:B------:R-:W-:-:S03]  /*3ff10*/  PRMT R39, RZ, 0x7610, R39 ;  /* 0x00007610ff277816 */ /* 0x000fc60000000027 */
[----:B--2---:R0:W-:Y:S04]  /*3ff20*/  STL [R1+0x334c], R41 ;  /* 0x00334c2901007387 */ /* 0x0041e80000100800 */
[----:B------:R-:W2:Y:S04]  /*3ff30*/  LDL R57, [R1+0x147c] ;  /* 0x00147c0001397983 */ /* 0x000ea80000100800 */
[----:B------:R-:W2:Y:S01]  /*3ff40*/  LDL R56, [R1+0x1480] ;  /* 0x0014800001387983 */ /* 0x000ea20000100800 */
[----:B----4-:R-:W-:Y:S02]  /*3ff50*/  @!P0 IMAD.MOV.U32 R6, RZ, RZ, R30 ;  /* 0x000000ffff068224 */ /* 0x010fe400078e001e */
[----:B---3--:R-:W-:Y:S01]  /*3ff60*/  @!P0 IMAD.MOV.U32 R7, RZ, RZ, R31 ;  /* 0x000000ffff078224 */ /* 0x008fe200078e001f */
[----:B------:R-:W3:Y:S04]  /*3ff70*/  LDL R30, [R1+0x1478] ;  /* 0x00147800011e7983 */ /* 0x000ee80000100800 */
[----:B------:R-:W4:Y:S04]  /*3ff80*/  LDL R31, [R1+0x1474] ;  /* 0x00147400011f7983 */ /* 0x000f280000100800 */
[----:B------:R-:W3:Y:S04]  /*3ff90*/  LDL R53, [R1+0x146c] ;  /* 0x00146c0001357983 */ /* 0x000ee80000100800 */
[----:B------:R-:W3:Y:S04]  /*3ffa0*/  LDL R51, [R1+0x1470] ;  /* 0x0014700001337983 */ /* 0x000ee80000100800 */
[----:B------:R1:W4:Y:S01]  /*3ffb0*/  @!P0 LDG.E.U16 R39, desc[UR8][R6.64] ;  /* 0x0000000806278981 */ /* 0x000322000c1e1500 */
[----:B------:R-:W-:-:S02]  /*3ffc0*/  PRMT R38, RZ, 0x7610, R38 ;  /* 0x00007610ff267816 */ /* 0x000fc40000000026 */
[----:B------:R-:W-:Y:S01]  /*3ffd0*/  PRMT R37, RZ, 0x7610, R37 ;  /* 0x00007610ff257816 */ /* 0x000fe20000000025 */
[----:B0-----:R-:W4:Y:S01]  /*3ffe0*/  LDL R41, [R1+0x13f4] ;  /* 0x0013f40001297983 */ /* 0x001f220000100800 */
[----:B------:R-:W-:Y:S02]  /*3fff0*/  PRMT R35, RZ, 0x7610, R35 ;  /* 0x00007610ff237816 */ /* 0x000fe40000000023 */
[----:B------:R-:W-:Y:S02]  /*40000*/  PRMT R34, RZ, 0x7610, R34 ;  /* 0x00007610ff227816 */ /* 0x000fe40000000022 */
[----:B------:R-:W-:Y:S02]  /*40010*/  PRMT R33, RZ, 0x7610, R33 ;  /* 0x00007610ff217816 */ /* 0x000fe40000000021 */
[----:B------:R-:W-:Y:S02]  /*40020*/  PRMT R23, RZ, 0x7610, R23 ;  /* 0x00007610ff177816 */ /* 0x000fe40000000017 */
[----:B------:R-:W-:-:S02]  /*40030*/  PRMT R22, RZ, 0x7610, R22 ;  /* 0x00007610ff167816 */ /* 0x000fc40000000016 */
[----:B------:R-:W-:Y:S02]  /*40040*/  PRMT R21, RZ, 0x7610, R21 ;  /* 0x00007610ff157816 */ /* 0x000fe40000000015 */
        /* <DEDUP_REMOVED lines=8> */
[----:B------:R-:W-:Y:S01]  /*400d0*/  PRMT R12, RZ, 0x7610, R12 ;  /* 0x00007610ff0c7816 */ /* 0x000fe2000000000c */
[----:B------:R-:W4:Y:S01]  /*400e0*/  LDL R60, [R1+0x116c] ;  /* 0x00116c00013c7983 */ /* 0x000f220000100800 */
[----:B-1----:R-:W-:Y:S02]  /*400f0*/  @!P2 IMAD.MOV.U32 R7, RZ, RZ, R26 ;  /* 0x000000ffff07a224 */ /* 0x002fe400078e001a */
[----:B------:R-:W-:Y:S01]  /*40100*/  @!P2 IMAD.MOV.U32 R6, RZ, RZ, R25 ;  /* 0x000000ffff06a224 */ /* 0x000fe200078e0019 */
[----:B------:R-:W4:Y:S04]  /*40110*/  LDL R26, [R1+0x13fc] ;  /* 0x0013fc00011a7983 */ /* 0x000f280000100800 */
[----:B------:R-:W4:Y:S04]  /*40120*/  LDL R25, [R1+0x1400] ;  /* 0x0014000001197983 */ /* 0x000f280000100800 */
[----:B------:R0:W4:Y:S02]  /*40130*/  @!P2 LDG.E.U16 R38, desc[UR8][R6.64] ;  /* 0x000000080626a981 */ /* 0x000124000c1e1500 */
[----:B0-----:R-:W-:-:S02]  /*40140*/  @!P1 IMAD.MOV.U32 R7, RZ, RZ, R59 ;  /* 0x000000ffff079224 */ /* 0x001fc400078e003b */
[----:B------:R-:W-:Y:S01]  /*40150*/  @!P1 IMAD.MOV.U32 R6, RZ, RZ, R32 ;  /* 0x000000ffff069224 */ /* 0x000fe200078e0020 */
[----:B------:R-:W4:Y:S04]  /*40160*/  LDL R59, [R1+0x1170] ;  /* 0x00117000013b7983 */ /* 0x000f280000100800 */
[----:B------:R-:W4:Y:S04]  /*40170*/  LDL R32, [R1+0x13f8] ;  /* 0x0013f80001207983 */ /* 0x000f280000100800 */
[----:B------:R2:W4:Y:S02]  /*40180*/  @!P1 LDG.E.U16 R37, desc[UR8][R6.64] ;  /* 0x0000000806259981 */ /* 0x000524000c1e1500 */
[----:B--2---:R-:W-:-:S02]  /*40190*/  @!P0 IMAD.MOV.U32 R7, RZ, RZ, R57 ;  /* 0x000000ffff078224 */ /* 0x004fc400078e0039 */
[----:B------:R-:W-:Y:S01]  /*401a0*/  @!P0 IMAD.MOV.U32 R6, RZ, RZ, R56 ;  /* 0x000000ffff068224 */ /* 0x000fe200078e0038 */
[----:B------:R-:W2:Y:S04]  /*401b0*/  LDL R57, [R1+0x1374] ;  /* 0x0013740001397983 */ /* 0x000ea80000100800 */
[----:B------:R-:W2:Y:S04]  /*401c0*/  LDL R56, [R1+0x1378] ;  /* 0x0013780001387983 */ /* 0x000ea80000100800 */
[----:B------:R3:W2:Y:S02]  /*401d0*/  @!P0 LDG.E.U16 R35, desc[UR8][R6.64] ;  /* 0x0000000806238981 */ /* 0x0006a4000c1e1500 */
[----:B---3--:R-:W-:-:S02]  /*401e0*/  @!P2 IMAD.MOV.U32 R6, RZ, RZ, R30 ;  /* 0x000000ffff06a224 */ /* 0x008fc400078e001e */
[----:B----4-:R-:W-:Y:S01]  /*401f0*/  @!P2 IMAD.MOV.U32 R7, RZ, RZ, R31 ;  /* 0x000000ffff07a224 */ /* 0x010fe200078e001f */
[----:B------:R-:W3:Y:S04]  /*40200*/  LDL R30, [R1+0x13f0] ;  /* 0x0013f000011e7983 */ /* 0x000ee80000100800 */
[----:B------:R-:W4:Y:S04]  /*40210*/  LDL R31, [R1+0x13ec] ;  /* 0x0013ec00011f7983 */ /* 0x000f280000100800 */
[----:B------:R0:W2:Y:S02]  /*40220*/  @!P2 LDG.E.U16 R34, desc[UR8][R6.64] ;  /* 0x000000080622a981 */ /* 0x0000a4000c1e1500 */
[----:B0-----:R-:W-:-:S02]  /*40230*/  @!P1 IMAD.MOV.U32 R6, RZ, RZ, R51 ;  /* 0x000000ffff069224 */ /* 0x001fc400078e0033 */
[----:B------:R-:W-:Y:S01]  /*40240*/  @!P1 IMAD.MOV.U32 R7, RZ, RZ, R53 ;  /* 0x000000ffff079224 */ /* 0x000fe200078e0035 */
[----:B------:R-:W2:Y:S04]  /*40250*/  LDL R51, [R1+0x1300] ;  /* 0x0013000001337983 */ /* 0x000ea80000100800 */
[----:B------:R-:W2:Y:S04]  /*40260*/  LDL R53, [R1+0x12fc] ;  /* 0x0012fc0001357983 */ /* 0x000ea80000100800 */
        /* <DEDUP_REMOVED lines=15> */
[----:B------:R2:W4:Y:S02]  /*40360*/  @!P1 LDG.E.U16 R21, desc[UR8][R6.64] ;  /* 0x0000000806159981 */ /* 0x000524000c1e1500 */
[----:B--2---:R-:W-:-:S02]  /*40370*/  @!P0 IMAD.MOV.U32 R6, RZ, RZ, R25 ;  /* 0x000000ffff068224 */ /* 0x004fc400078e0019 */
        /* <DEDUP_REMOVED lines=37> */
[----:B------:R-:W3:Y:S04]  /*405d0*/  LDL R31, [R1+0x117c] ;  /* 0x00117c00011f7983 */ /* 0x000ee80000100800 */
[----:B------:R0:W4:Y:S02]  /*405e0*/  @!P2 LDG.E.U16 R13, desc[UR8][R6.64] ;  /* 0x00000008060da981 */ /* 0x000124000c1e1500 */
[----:B0-----:R-:W-:-:S02]  /*405f0*/  @!P1 IMAD.MOV.U32 R6, RZ, RZ, R56 ;  /* 0x000000ffff069224 */ /* 0x001fc400078e0038 */
[----:B------:R-:W-:Y:S01]  /*40600*/  @!P1 IMAD.MOV.U32 R7, RZ, RZ, R57 ;  /* 0x000000ffff079224 */ /* 0x000fe200078e0039 */
[----:B------:R-:W-:Y:S01]  /*40610*/  PRMT R11, RZ, 0x7610, R11 ;  /* 0x00007610ff0b7816 */ /* 0x000fe2000000000b */
[----:B------:R-:W4:Y:S04]  /*40620*/  LDL R57, [R1+0x10fc] ;  /* 0x0010fc0001397983 */ /* 0x000f280000100800 */
[----:B------:R2:W4:Y:S04]  /*40630*/  @!P1 LDG.E.U16 R12, desc[UR8][R6.64] ;  /* 0x00000008060c9981 */ /* 0x000528000c1e1500 */
[----:B------:R-:W4:Y:S01]  /*40640*/  LDL R56, [R1+0x1100] ;  /* 0x0011000001387983 */ /* 0x000f220000100800 */
[----:B--2---:R-:W-:-:S02]  /*40650*/  @!P0 IMAD.MOV.U32 R6, RZ, RZ, R25 ;  /* 0x000000ffff068224 */ /* 0x004fc400078e0019 */
[----:B------:R-:W-:Y:S01]  /*40660*/  @!P0 IMAD.MOV.U32 R7, RZ, RZ, R26 ;  /* 0x000000ffff078224 */ /* 0x000fe200078e001a */
[----:B------:R-:W2:Y:S04]  /*40670*/  LDL R25, [R1+0x1178] ;  /* 0x0011780001197983 */ /* 0x000ea80000100800 */
[----:B------:R-:W4:Y:S04]  /*40680*/  LDL R26, [R1+0x1174] ;  /* 0x00117400011a7983 */ /* 0x000f280000100800 */
[----:B------:R0:W4:Y:S01]  /*40690*/  @!P0 LDG.E.U16 R11, desc[UR8][R6.64] ;  /* 0x00000008060b8981 */ /* 0x000122000c1e1500 */
[----:B------:R-:W-:Y:S01]  /*406a0*/  PRMT R8, RZ, 0x7610, R8 ;  /* 0x00007610ff087816 */ /* 0x000fe20000000008 */
[----:B0-----:R-:W-:-:S02]  /*406b0*/  @!P2 IMAD.MOV.U32 R6, RZ, RZ, R51 ;  /* 0x000000ffff06a224 */ /* 0x001fc400078e0033 */
[----:B------:R-:W-:Y:S01]  /*406c0*/  @!P2 IMAD.MOV.U32 R7, RZ, RZ, R53 ;  /* 0x000000ffff07a224 */ /* 0x000fe200078e0035 */
[----:B------:R-:W4:Y:S04]  /*406d0*/  LDL R51, [R1+0x1908] ;  /* 0x0019080001337983 */ /* 0x000f280000100800 */
[----:B------:R-:W4:Y:S04]  /*406e0*/  LDL R53, [R1+0x1904] ;  /* 0x0019040001357983 */ /* 0x000f280000100800 */
[----:B---3--:R2:W3:Y:S02]  /*406f0*/  @!P0 LDG.E.U16 R8, desc[UR8][R30.64] ;  /* 0x000000081e088981 */ /* 0x0084e4000c1e1500 */
[----:B--2---:R-:W-:-:S02]  /*40700*/  @!P2 IMAD.MOV.U32 R30, RZ, RZ, R25 ;  /* 0x000000ffff1ea224 */ /* 0x004fc400078e0019 */
[----:B----4-:R-:W-:Y:S01]  /*40710*/  @!P2 IMAD.MOV.U32 R31, RZ, RZ, R26 ;  /* 0x000000ffff1fa224 */ /* 0x010fe200078e001a */
[----:B------:R-:W2:Y:S04]  /*40720*/  LDL R25, [R1+0x1928] ;  /* 0x0019280001197983 */ /* 0x000ea80000100800 */
[----:B------:R-:W4:Y:S01]  /*40730*/  LDL R26, [R1+0x1924] ;  /* 0x00192400011a7983 */ /* 0x000f220000100800 */
[----:B------:R-:W-:Y:S02]  /*40740*/  PRMT R10, RZ, 0x7610, R10 ;  /* 0x00007610ff0a7816 */ /* 0x000fe4000000000a */
[----:B------:R-:W-:-:S04]  /*40750*/  PRMT R9, RZ, 0x7610, R9 ;  /* 0x00007610ff097816 */ /* 0x000fc80000000009 */
[----:B------:R0:W3:Y:S02]  /*40760*/  @!P2 LDG.E.U16 R10, desc[UR8][R6.64] ;  /* 0x00000008060aa981 */ /* 0x0000e4000c1e1500 */
[----:B0-----:R-:W-:Y:S02]  /*40770*/  @!P1 IMAD.MOV.U32 R6, RZ, RZ, R32 ;  /* 0x000000ffff069224 */ /* 0x001fe400078e0020 */
[----:B------:R-:W-:Y:S01]  /*40780*/  @!P1 IMAD.MOV.U32 R7, RZ, RZ, R41 ;  /* 0x000000ffff079224 */ /* 0x000fe200078e0029 */
[CC--:B------:R-:W-:Y:S02]  /*40790*/  ISETP.GE.AND P5, PT, R52.reuse, R4.reuse, PT ;  /* 0x000000043400720c */ /* 0x0c0fe40003fa6270 */
[----:B------:R-:W-:Y:S02]  /*407a0*/  PRMT R5, RZ, 0x7610, R5 ;  /* 0x00007610ff057816 */ /* 0x000fe40000000005 */
[----:B------:R-:W-:Y:S02]  /*407b0*/  ISETP.GE.AND P3, PT, R52, R4, PT ;  /* 0x000000043400720c */ /* 0x000fe40003f66270 */
[----:B------:R-:W-:Y:S01]  /*407c0*/  PRMT R49, RZ, 0x7610, R49 ;  /* 0x00007610ff317816 */ /* 0x000fe20000000031 */
[----:B------:R0:W3:Y:S01]  /*407d0*/  @!P1 LDG.E.U16 R9, desc[UR8][R6.64] ;  /* 0x0000000806099981 */ /* 0x0000e2000c1e1500 */
[----:B------:R-:W-:-:S03]  /*407e0*/  PRMT R48, RZ, 0x7610, R48 ;  /* 0x00007610ff307816 */ /* 0x000fc60000000030 */
[----:B------:R-:W3:Y:S04]  /*407f0*/  LDL R41, [R1+0x1944] ;  /* 0x0019440001297983 */ /* 0x000ee80000100800 */
[----:B------:R-:W3:Y:S01]  /*40800*/  LDL R32, [R1+0x1948] ;  /* 0x0019480001207983 */ /* 0x000ee20000100800 */
[----:B0-----:R-:W-:-:S06]  /*40810*/  PRMT R7, RZ, 0x7610, R7 ;  /* 0x00007610ff077816 */ /* 0x001fcc0000000007 */
[----:B------:R0:W3:Y:S01]  /*40820*/  @!P2 LDG.E.U16 R7, desc[UR8][R30.64] ;  /* 0x000000081e07a981 */ /* 0x0000e2000c1e1500 */
[----:B------:R-:W-:Y:S01]  /*40830*/  PRMT R6, RZ, 0x7610, R6 ;  /* 0x00007610ff067816 */ /* 0x000fe20000000006 */
[----:B0-----:R-:W-:Y:S02]  /*40840*/  @!P1 IMAD.MOV.U32 R30, RZ, RZ, R59 ;  /* 0x000000ffff1e9224 */ /* 0x001fe400078e003b */
[----:B------:R-:W-:-:S05]  /*40850*/  @!P1 IMAD.MOV.U32 R31, RZ, RZ, R60 ;  /* 0x000000ffff1f9224 */ /* 0x000fca00078e003c */
[----:B------:R0:W3:Y:S02]  /*40860*/  @!P1 LDG.E.U16 R5, desc[UR8][R30.64] ;  /* 0x000000081e059981 */ /* 0x0000e4000c1e1500 */
[----:B0-----:R-:W-:Y:S02]  /*40870*/  @!P0 IMAD.MOV.U32 R30, RZ, RZ, R56 ;  /* 0x000000ffff1e8224 */ /* 0x001fe400078e0038 */
[----:B------:R-:W-:Y:S01]  /*40880*/  @!P0 IMAD.MOV.U32 R31, RZ, RZ, R57 ;  /* 0x000000ffff1f8224 */ /* 0x000fe200078e0039 */
[----:B------:R-:W3:Y:S04]  /*40890*/  LDL R56, [R1+0x2f50] ;  /* 0x002f500001387983 */ /* 0x000ee80000100800 */
[----:B------:R-:W3:Y:S04]  /*408a0*/  LDL R57, [R1+0x2f44] ;  /* 0x002f440001397983 */ /* 0x000ee80000100800 */
[----:B------:R0:W3:Y:S02]  /*408b0*/  @!P0 LDG.E.U16 R6, desc[UR8][R30.64] ;  /* 0x000000081e068981 */ /* 0x0000e4000c1e1500 */
[----:B0-----:R-:W-:-:S02]  /*408c0*/  @!P5 IMAD.MOV.U32 R30, RZ, RZ, R51 ;  /* 0x000000ffff1ed224 */ /* 0x001fc400078e0033 */
[----:B------:R-:W-:Y:S01]  /*408d0*/  @!P5 IMAD.MOV.U32 R31, RZ, RZ, R53 ;  /* 0x000000ffff1fd224 */ /* 0x000fe200078e0035 */
[----:B------:R-:W-:Y:S01]  /*408e0*/  ISETP.GE.AND P4, PT, R52, R4, PT ;  /* 0x000000043400720c */ /* 0x000fe20003f86270 */
[----:B------:R-:W3:Y:S04]  /*408f0*/  LDL R53, [R1+0x19a4] ;  /* 0x0019a40001357983 */ /* 0x000ee80000100800 */
[----:B------:R2:W3:Y:S04]  /*40900*/  @!P5 LDG.E.U16 R49, desc[UR8][R30.64] ;  /* 0x000000081e31d981 */ /* 0x0004e8000c1e1500 */
[----:B------:R-:W3:Y:S01]  /*40910*/  LDL R51, [R1+0x19a8] ;  /* 0x0019a80001337983 */ /* 0x000ee20000100800 */
[----:B--2---:R-:W-:-:S02]  /*40920*/  @!P3 IMAD.MOV.U32 R30, RZ, RZ, R25 ;  /* 0x000000ffff1eb224 */ /* 0x004fc400078e0019 */
[----:B----4-:R-:W-:Y:S01]  /*40930*/  @!P3 IMAD.MOV.U32 R31, RZ, RZ, R26 ;  /* 0x000000ffff1fb224 */ /* 0x010fe200078e001a */
[----:B------:R-:W2:Y:S04]  /*40940*/  LDL R25, [R1+0x1988] ;  /* 0x0019880001197983 */ /* 0x000ea80000100800 */
[----:B------:R-:W4:Y:S04]  /*40950*/  LDL R26, [R1+0x1984] ;  /* 0x00198400011a7983 */ /* 0x000f280000100800 */
[----:B------:R3:W2:Y:S02]  /*40960*/  @!P3 LDG.E.U16 R48, desc[UR8][R30.64] ;  /* 0x000000081e30b981 */ /* 0x0006a4000c1e1500 */
[----:B---3--:R-:W-:-:S02]  /*40970*/  @!P4 IMAD.MOV.U32 R31, RZ, RZ, R41 ;  /* 0x000000ffff1fc224 */ /* 0x008fc400078e0029 */
[----:B------:R-:W-:Y:S01]  /*40980*/  @!P4 IMAD.MOV.U32 R30, RZ, RZ, R32 ;  /* 0x000000ffff1ec224 */ /* 0x000fe200078e0020 */
[----:B------:R0:W-:Y:S04]  /*40990*/  STL [R1+0x3f4], R49 ;  /* 0x0003f43101007387 */ /* 0x0001e80000100800 */
[----:B0-----:R-:W3:Y:S01]  /*409a0*/  LDL R49, [R1+0x19c4] ;  /* 0x0019c40001317983 */ /* 0x001ee20000100800 */
[----:B------:R-:W-:Y:S02]  /*409b0*/  PRMT R58, RZ, 0x7610, R58 ;  /* 0x00007610ff3a7816 */ /* 0x000fe4000000003a */
[----:B------:R-:W-:Y:S02]  /*409c0*/  ISETP.GE.AND P5, PT, R52, R4, PT ;  /* 0x000000043400720c */ /* 0x000fe40003fa6270 */
[----:B------:R-:W-:-:S02]  /*409d0*/  PRMT R55, RZ, 0x7610, R55 ;  /* 0x00007610ff377816 */ /* 0x000fc40000000037 */
[----:B------:R0:W3:Y:S04]  /*409e0*/  @!P4 LDG.E.U16 R58, desc[UR8][R30.64] ;  /* 0x000000081e3ac981 */ /* 0x0000e8000c1e1500 */
[----:B--2---:R1:W-:Y:S04]  /*409f0*/  STL [R1+0x3ec], R48 ;  /* 0x0003ec3001007387 */ /* 0x0043e80000100800 */
[----:B------:R-:W2:Y:S04]  /*40a00*/  LDL R41, [R1+0x1a04] ;  /* 0x001a040001297983 */ /* 0x000ea80000100800 */
[----:B------:R-:W2:Y:S04]  /*40a10*/  LDL R32, [R1+0x1a08] ;  /* 0x001a080001207983 */ /* 0x000ea80000100800 */
[----:B-1----:R-:W2:Y:S01]  /*40a20*/  LDL R48, [R1+0x19c8] ;  /* 0x0019c80001307983 */ /* 0x002ea20000100800 */
[----:B0-----:R-:W-:-:S02]  /*40a30*/  @!P2 IMAD.MOV.U32 R30, RZ, RZ, R56 ;  /* 0x000000ffff1ea224 */ /* 0x001fc400078e0038 */
[----:B------:R-:W-:-:S05]  /*40a40*/  @!P2 IMAD.MOV.U32 R31, RZ, RZ, R57 ;  /* 0x000000ffff1fa224 */ /* 0x000fca00078e0039 */
[----:B------:R0:W2:Y:S02]  /*40a50*/  @!P2 LDG.E.U16 R55, desc[UR8][R30.64] ;  /* 0x000000081e37a981 */ /* 0x0000a4000c1e1500 */
[----:B0-----:R-:W-:Y:S02]  /*40a60*/  @!P5 IMAD.MOV.U32 R30, RZ, RZ, R25 ;  /* 0x000000ffff1ed224 */ /* 0x001fe400078e0019 */
[----:B----4-:R-:W-:Y:S01]  /*40a70*/  @!P5 IMAD.MOV.U32 R31, RZ, RZ, R26 ;  /* 0x000000ffff1fd224 */ /* 0x010fe200078e001a */
[----:B------:R-:W4:Y:S04]  /*40a80*/  LDL R25, [R1+0x2f58] ;  /* 0x002f580001197983 */ /* 0x000f280000100800 */
[----:B------:R-:W4:Y:S01]  /*40a90*/  LDL R26, [R1+0x2f4c] ;  /* 0x002f4c00011a7983 */ /* 0x000f220000100800 */
[----:B------:R-:W-:-:S02]  /*40aa0*/  ISETP.GE.AND P6, PT, R52, R4, PT ;  /* 0x000000043400720c */ /* 0x000fc40003fc6270 */
[----:B------:R-:W-:Y:S02]  /*40ab0*/  PRMT R54, RZ, 0x7610, R54 ;  /* 0x00007610ff367816 */ /* 0x000fe40000000036 */
[CC--:B------:R-:W-:Y:S02]  /*40ac0*/  ISETP.GE.AND P4, PT, R52.reuse, R4.reuse, PT ;  /* 0x000000043400720c */ /* 0x0c0fe40003f86270 */
[----:B------:R-:W-:Y:S02]  /*40ad0*/  PRMT R50, RZ, 0x7610, R50 ;  /* 0x00007610ff327816 */ /* 0x000fe40000000032 */
[----:B------:R-:W-:Y:S01]  /*40ae0*/  ISETP.GE.AND P3, PT, R52, R4, PT ;  /* 0x000000043400720c */ /* 0x000fe20003f66270 */
[----:B------:R0:W4:Y:S01]  /*40af0*/  @!P5 LDG.E.U16 R54, desc[UR8][R30.64] ;  /* 0x000000081e36d981 */ /* 0x000122000c1e1500 */
[----:B------:R-:W-:-:S03]  /*40b00*/  PRMT R42, RZ, 0x7610, R42 ;  /* 0x00007610ff2a7816 */ /* 0x000fc6000000002a */
[----:B0-----:R-:W-:Y:S02]  /*40b10*/  @!P6 IMAD.MOV.U32 R30, RZ, RZ, R51 ;  /* 0x000000ffff1ee224 */ /* 0x001fe400078e0033 */
[----:B------:R-:W-:-:S05]  /*40b20*/  @!P6 IMAD.MOV.U32 R31, RZ, RZ, R53 ;  /* 0x000000ffff1fe224 */ /* 0x000fca00078e0035 */
[----:B------:R3:W4:Y:S01]  /*40b30*/  @!P6 LDG.E.U16 R50, desc[UR8][R30.64] ;  /* 0x000000081e32e981 */ /* 0x000722000c1e1500 */
[----:B------:R-:W-:Y:S01]  /*40b40*/  PRMT R28, RZ, 0x7610, R28 ;  /* 0x00007610ff1c7816 */ /* 0x000fe2000000001c */
[----:B---3--:R-:W-:Y:S01]  /*40b50*/  @!P4 IMAD.MOV.U32 R31, RZ, RZ, R49 ;  /* 0x000000ffff1fc224 */ /* 0x008fe200078e0031 */
[----:B------:R-:W-:Y:S01]  /*40b60*/  PRMT R2, RZ, 0x7610, R2 ;  /* 0x00007610ff027816 */ /* 0x000fe20000000002 */
[----:B------:R-:W3:Y:S01]  /*40b70*/  LDL R49, [R1+0x1a24] ;  /* 0x001a240001317983 */ /* 0x000ee20000100800 */
[----:B--2---:R-:W-:-:S03]  /*40b80*/  @!P4 IMAD.MOV.U32 R30, RZ, RZ, R48 ;  /* 0x000000ffff1ec224 */ /* 0x004fc600078e0030 */
[----:B------:R-:W2:Y:S04]  /*40b90*/  LDL R48, [R1+0x1a28] ;  /* 0x001a280001307983 */ /* 0x000ea80000100800 */
[----:B------:R0:W2:Y:S02]  /*40ba0*/  @!P4 LDG.E.U16 R42, desc[UR8][R30.64] ;  /* 0x000000081e2ac981 */ /* 0x0000a4000c1e1500 */
[----:B0-----:R-:W-:Y:S02]  /*40bb0*/  @!P3 IMAD.MOV.U32 R30, RZ, RZ, R32 ;  /* 0x000000ffff1eb224 */ /* 0x001fe400078e0020 */
[----:B------:R-:W-:Y:S01]  /*40bc0*/  @!P3 IMAD.MOV.U32 R31, RZ, RZ, R41 ;  /* 0x000000ffff1fb224 */ /* 0x000fe200078e0029 */
[----:B------:R-:W2:Y:S04]  /*40bd0*/  LDL R32, [R1+0x1a44] ;  /* 0x001a440001207983 */ /* 0x000ea80000100800 */
[----:B------:R4:W2:Y:S02]  /*40be0*/  @!P3 LDG.E.U16 R28, desc[UR8][R30.64] ;  /* 0x000000081e1cb981 */ /* 0x0008a4000c1e1500 */
[----:B----4-:R-:W-:-:S02]  /*40bf0*/  @!P1 IMAD.MOV.U32 R30, RZ, RZ, R25 ;  /* 0x000000ffff1e9224 */ /* 0x010fc400078e0019 */
[----:B------:R-:W-:-:S05]  /*40c00*/  @!P1 IMAD.MOV.U32 R31, RZ, RZ, R26 ;  /* 0x000000ffff1f9224 */ /* 0x000fca00078e001a */
[----:B------:R-:W4:Y:S01]  /*40c10*/  @!P1 LDG.E.U16 R2, desc[UR8][R30.64] ;  /* 0x000000081e029981 */ /* 0x000f22000c1e1500 */
[----:B------:R-:W-:-:S03]  /*40c20*/  ISETP.GE.AND P6, PT, R52, R4, PT ;  /* 0x000000043400720c */ /* 0x000fc60003fc6270 */
[----:B--2---:R0:W-:Y:S04]  /*40c30*/  STL [R1+0x3dc], R28 ;  /* 0x0003dc1c01007387 */ /* 0x0041e80000100800 */
[----:B------:R-:W-:Y:S04]  /*40c40*/  STL [R1+0x3f0], R58 ;  /* 0x0003f03a01007387 */ /* 0x000fe80000100800 */
[----:B------:R-:W2:Y:S04]  /*40c50*/  LDL R26, [R1+0x1a84] ;  /* 0x001a8400011a7983 */ /* 0x000ea80000100800 */
[----:B------:R-:W2:Y:S04]  /*40c60*/  LDL R25, [R1+0x1a88] ;  /* 0x001a880001197983 */ /* 0x000ea80000100800 */
[----:B0-----:R-:W2:Y:S04]  /*40c70*/  LDL R28, [R1+0x1a48] ;  /* 0x001a4800011c7983 */ /* 0x001ea80000100800 */
[----:B------:R0:W-:Y:S04]  /*40c80*/  STL [R1+0x3d8], R42 ;  /* 0x0003d82a01007387 */ /* 0x0001e80000100800 */
[----:B------:R-:W2:Y:S04]  /*40c90*/  LDL R41, [R1+0x1aa8] ;  /* 0x001aa80001297983 */ /* 0x000ea80000100800 */
[----:B0-----:R-:W2:Y:S04]  /*40ca0*/  LDL R42, [R1+0x1aa4] ;  /* 0x001aa400012a7983 */ /* 0x001ea80000100800 */
[----:B------:R-:W-:Y:S04]  /*40cb0*/  STL [R1+0x3e0], R55 ;  /* 0x0003e03701007387 */ /* 0x000fe80000100800 */
[----:B----4-:R-:W-:Y:S04]  /*40cc0*/  STL [R1+0x2f7c], R2 ;  /* 0x002f7c0201007387 */ /* 0x010fe80000100800 */
        /* <DEDUP_REMOVED lines=85> */
[----:B------:R-:W-:-:S03]  /*41220*/  ISETP.GE.AND P5, PT, R52, R4, PT ;  /* 0x000000043400720c */ /* 0x000fc60003fa6270 */
[----:B------:R-:W-:Y:S04]  /*41230*/  STL [R1+0x32a0], R2 ;  /* 0x0032a00201007387 */ /* 0x000fe80000100800 */
[----:B------:R-:W-:Y:S04]  /*41240*/  STL [R1+0x32a8], R2 ;  /* 0x0032a80201007387 */ /* 0x000fe80000100800 */
[----:B------:R-:W-:Y:S04]  /*41250*/  STL [R1+0x32b0], R2 ;  /* 0x0032b00201007387 */ /* 0x000fe80000100800 */
[----:B------:R-:W-:Y:S04]  /*41260*/  STL [R1+0x32b8], R2 ;  /* 0x0032b80201007387 */ /* 0x000fe80000100800 */
[----:B------:R-:W-:Y:S04]  /*41270*/  STL [R1+0x32c0], R2 ;  /* 0x0032c00201007387 */ /* 0x000fe80000100800 */
[----:B------:R-:W-:Y:S01]  /*41280*/  STL [R1+0x32c8], R2 ;  /* 0x0032c80201007387 */ /* 0x000fe20000100800 */
[----:B------:R-:W-:-:S03]  /*41290*/  PRMT R47, RZ, 0x7610, R47 ;  /* 0x00007610ff2f7816 */ /* 0x000fc6000000002f */
[----:B------:R-:W-:Y:S04]  /*412a0*/  STL [R1+0x32d0], R2 ;  /* 0x0032d00201007387 */ /* 0x000fe80000100800 */
[----:B------:R-:W-:Y:S01]  /*412b0*/  STL [R1+0x32d8], R2 ;  /* 0x0032d80201007387 */ /* 0x000fe20000100800 */
[----:B------:R-:W-:Y:S02]  /*412c0*/  @!P6 IMAD.MOV.U32 R30, RZ, RZ, R48 ;  /* 0x000000ffff1ee224 */ /* 0x000fe400078e0030 */
[----:B---3--:R-:W-:Y:S01]  /*412d0*/  @!P6 IMAD.MOV.U32 R31, RZ, RZ, R49 ;  /* 0x000000ffff1fe224 */ /* 0x008fe200078e0031 */
[----:B------:R-:W-:Y:S04]  /*412e0*/  STL [R1+0x32e0], R2 ;  /* 0x0032e00201007387 */ /* 0x000fe80000100800 */
[----:B------:R-:W-:Y:S04]  /*412f0*/  STL [R1+0x32e8], R2 ;  /* 0x0032e80201007387 */ /* 0x000fe80000100800 */
[----:B------:R-:W-:Y:S04]  /*41300*/  STL [R1+0x32f0], R2 ;  /* 0x0032f00201007387 */ /* 0x000fe80000100800 */
[----:B------:R-:W-:Y:S04]  /*41310*/  STL [R1+0x32f8], R2 ;  /* 0x0032f80201007387 */ /* 0x000fe80000100800 */
[----:B------:R-:W-:Y:S04]  /*41320*/  STL [R1+0x3300], R2 ;  /* 0x0033000201007387 */ /* 0x000fe80000100800 */
[----:B------:R0:W3:Y:S04]  /*41330*/  @!P6 LDG.E.U16 R47, desc[UR8][R30.64] ;  /* 0x000000081e2fe981 */ /* 0x0000e8000c1e1500 */
[----:B------:R-:W-:Y:S01]  /*41340*/  STL [R1+0x3308], R2 ;  /* 0x0033080201007387 */ /* 0x000fe20000100800 */
[----:B0-----:R-:W-:-:S03]  /*41350*/  @!P5 IMAD.MOV.U32 R31, RZ, RZ, R32 ;  /* 0x000000ffff1fd224 */ /* 0x001fc600078e0020 */
[----:B------:R-:W4:Y:S01]  /*41360*/  LDL R32, [R1+0x1ac4] ;  /* 0x001ac40001207983 */ /* 0x000f220000100800 */
[----:B--2---:R-:W-:-:S03]  /*41370*/  @!P5 IMAD.MOV.U32 R30, RZ, RZ, R28 ;  /* 0x000000ffff1ed224 */ /* 0x004fc600078e001c */
[----:B------:R-:W2:Y:S01]  /*41380*/  LDL R28, [R1+0x1ac8] ;  /* 0x001ac800011c7983 */ /* 0x000ea20000100800 */
[----:B------:R-:W-:Y:S02]  /*41390*/  ISETP.GE.AND P4, PT, R52, R4, PT ;  /* 0x000000043400720c */ /* 0x000fe40003f86270 */
[----:B------:R-:W-:Y:S02]  /*413a0*/  PRMT R45, RZ, 0x7610, R45 ;  /* 0x00007610ff2d7816 */ /* 0x000fe4000000002d */
[----:B------:R-:W-:-:S04]  /*413b0*/  PRMT R44, RZ, 0x7610, R44 ;  /* 0x00007610ff2c7816 */ /* 0x000fc8000000002c */
[----:B------:R0:W3:Y:S01]  /*413c0*/  @!P5 LDG.E.U16 R45, desc[UR8][R30.64] ;  /* 0x000000081e2dd981 */ /* 0x0000e2000c1e1500 */
[----:B------:R-:W-:-:S04]  /*413d0*/  ISETP.GE.AND P3, PT, R52, R4, PT ;  /* 0x000000043400720c */ /* 0x000fc80003f66270 */
[----:B0-----:R-:W-:Y:S02]  /*413e0*/  @!P4 IMAD.MOV.U32 R30, RZ, RZ, R25 ;  /* 0x000000ffff1ec224 */ /* 0x001fe400078e0019 */
[----:B------:R-:W-:Y:S01]  /*413f0*/  @!P4 IMAD.MOV.U32 R31, RZ, RZ, R26 ;  /* 0x000000ffff1fc224 */ /* 0x000fe200078e001a */
[----:B------:R-:W-:Y:S02]  /*41400*/  ISETP.GE.AND P5, PT, R52, R4, PT ;  /* 0x000000043400720c */ /* 0x000fe40003fa6270 */
[----:B------:R-:W-:Y:S02]  /*41410*/  PRMT R36, RZ, 0x7610, R36 ;  /* 0x00007610ff247816 */ /* 0x000fe40000000024 */
[----:B------:R-:W-:Y:S01]  /*41420*/  PRMT R27, RZ, 0x7610, R27 ;  /* 0x00007610ff1b7816 */ /* 0x000fe2000000001b */
[----:B------:R-:W3:Y:S04]  /*41430*/  LDL R26, [R1+0x1b04] ;  /* 0x001b0400011a7983 */ /* 0x000ee80000100800 */
[----:B------:R0:W3:Y:S04]  /*41440*/  @!P4 LDG.E.U16 R44, desc[UR8][R30.64] ;  /* 0x000000081e2cc981 */ /* 0x0000e8000c1e1500 */
[----:B------:R-:W3:Y:S01]  /*41450*/  LDL R25, [R1+0x1b08] ;  /* 0x001b080001197983 */ /* 0x000ee20000100800 */
[----:B0-----:R-:W-:-:S02]  /*41460*/  @!P3 IMAD.MOV.U32 R30, RZ, RZ, R41 ;  /* 0x000000ffff1eb224 */ /* 0x001fc400078e0029 */
[----:B------:R-:W-:-:S05]  /*41470*/  @!P3 IMAD.MOV.U32 R31, RZ, RZ, R42 ;  /* 0x000000ffff1fb224 */ /* 0x000fca00078e002a */
[----:B------:R4:W3:Y:S02]  /*41480*/  @!P3 LDG.E.U16 R36, desc[UR8][R30.64] ;  /* 0x000000081e24b981 */ /* 0x0008e4000c1e1500 */
[----:B----4-:R-:W-:Y:S02]  /*41490*/  @!P5 IMAD.MOV.U32 R31, RZ, RZ, R32 ;  /* 0x000000ffff1fd224 */ /* 0x010fe400078e0020 */
[----:B--2---:R-:W-:-:S05]  /*414a0*/  @!P5 IMAD.MOV.U32 R30, RZ, RZ, R28 ;  /* 0x000000ffff1ed224 */ /* 0x004fca00078e001c */
[----:B------:R0:W2:Y:S04]  /*414b0*/  @!P5 LDG.E.U16 R27, desc[UR8][R30.64] ;  /* 0x000000081e1bd981 */ /* 0x0000a8000c1e1500 */
[----:B---3--:R1:W-:Y:S04]  /*414c0*/  STL [R1+0x3d4], R45 ;  /* 0x0003d42d01007387 */ /* 0x0083e80000100800 */
[----:B-1----:R-:W3:Y:S04]  /*414d0*/  LDL R45, [R1+0x1b24] ;  /* 0x001b2400012d7983 */ /* 0x002ee80000100800 */
[----:B------:R1:W-:Y:S04]  /*414e0*/  STL [R1+0x3c4], R44 ;  /* 0x0003c42c01007387 */ /* 0x0003e80000100800 */
[----:B-1----:R-:W4:Y:S04]  /*414f0*/  LDL R44, [R1+0x1b28] ;  /* 0x001b2800012c7983 */ /* 0x002f280000100800 */
[----:B------:R-:W4:Y:S04]  /*41500*/  LDL.LU R56, [R1+0xf58] ;  /* 0x000f580001387983 */ /* 0x000f280000300800 */
[----:B------:R-:W4:Y:S04]  /*41510*/  LDL.LU R60, [R1+0xf54] ;  /* 0x000f5400013c7983 */ /* 0x000f280000300800 */
[----:B------:R-:W4:Y:S04]  /*41520*/  LDL.LU R61, [R1+0xf50] ;  /* 0x000f5000013d7983 */ /* 0x000f280000300800 */
[----:B------:R-:W4:Y:S04]  /*41530*/  LDL R42, [R1+0x1b44] ;  /* 0x001b4400012a7983 */ /* 0x000f280000100800 */
[----:B------:R-:W4:Y:S04]  /*41540*/  LDL R41, [R1+0x1b48] ;  /* 0x001b480001297983 */ /* 0x000f280000100800 */
[----:B------:R-:W4:Y:S04]  /*41550*/  LDL R32, [R1+0x1b88] ;  /* 0x001b880001207983 */ /* 0x000f280000100800 */
[----:B------:R1:W-:Y:S04]  /*41560*/  STL [R1+0x3c8], R36 ;  /* 0x0003c82401007387 */ /* 0x0003e80000100800 */
[----:B------:R-:W-:Y:S04]  /*41570*/  STL [R1+0x3d0], R47 ;  /* 0x0003d02f01007387 */ /* 0x000fe80000100800 */
[----:B------:R-:W4:Y:S04]  /*41580*/  LDL R28, [R1+0x1ba4] ;  /* 0x001ba400011c7983 */ /* 0x000f280000100800 */
[----:B-1----:R-:W4:Y:S01]  /*41590*/  LDL R36, [R1+0x1b84] ;  /* 0x001b840001247983 */ /* 0x002f220000100800 */
[----:B------:R-:W-:-:S13]  /*415a0*/  ISETP.GE.AND P3, PT, R52, R4, PT ;  /* 0x000000043400720c */ /* 0x000fda0003f66270 */
[----:B0-----:R-:W-:Y:S02]  /*415b0*/  @!P3 IMAD.MOV.U32 R30, RZ, RZ, R25 ;  /* 0x000000ffff1eb224 */ /* 0x001fe400078e0019 */
[----:B------:R-:W-:Y:S01]  /*415c0*/  @!P3 IMAD.MOV.U32 R31, RZ, RZ, R26 ;  /* 0x000000ffff1fb224 */ /* 0x000fe200078e001a */
[----:B--2---:R0:W-:Y:S04]  /*415d0*/  STL [R1+0x3c0], R27 ;  /* 0x0003c01b01007387 */ /* 0x0041e80000100800 */
[----:B------:R-:W2:Y:S04]  /*415e0*/  LDL R26, [R1+0x1bc4] ;  /* 0x001bc400011a7983 */ /* 0x000ea80000100800 */
[----:B------:R-:W2:Y:S04]  /*415f0*/  LDL R25, [R1+0x1bc8] ;  /* 0x001bc80001197983 */ /* 0x000ea80000100800 */
[----:B0-----:R-:W2:Y:S01]  /*41600*/  LDL R27, [R1+0x1ba8] ;  /* 0x001ba800011b7983 */ /* 0x001ea20000100800 */
[----:B------:R-:W-:-:S02]  /*41610*/  PRMT R46, RZ, 0x7610, R46 ;  /* 0x00007610ff2e7816 */ /* 0x000fc4000000002e */
[----:B------:R-:W-:-:S04]  /*41620*/  ISETP.GE.AND P4, PT, R52, R4, PT ;  /* 0x000000043400720c */ /* 0x000fc80003f86270 */
[----:B------:R3:W2:Y:S01]  /*41630*/  @!P3 LDG.E.U16 R46, desc[UR8][R30.64] ;  /* 0x000000081e2eb981 */ /* 0x0006a2000c1e1500 */
[----:B------:R-:W-:Y:S02]  /*41640*/  ISETP.GE.AND P3, PT, R52, R4, PT ;  /* 0x000000043400720c */ /* 0x000fe40003f66270 */
[----:B------:R-:W-:Y:S02]  /*41650*/  PRMT R43, RZ, 0x7610, R43 ;  /* 0x00007610ff2b7816 */ /* 0x000fe4000000002b */
[----:B------:R-:W-:-:S04]  /*41660*/  PRMT R40, RZ, 0x7610, R40 ;  /* 0x00007610ff287816 */ /* 0x000fc80000000028 */
[----:B---3--:R-:W-:Y:S02]  /*41670*/  @!P4 IMAD.MOV.U32 R31, RZ, RZ, R45 ;  /* 0x000000ffff1fc224 */ /* 0x008fe400078e002d */
[----:B----4-:R-:W-:-:S05]  /*41680*/  @!P4 IMAD.MOV.U32 R30, RZ, RZ, R44 ;  /* 0x000000ffff1ec224 */ /* 0x010fca00078e002c */
[----:B------:R0:W3:Y:S01]  /*41690*/  @!P4 LDG.E.U16 R43, desc[UR8][R30.64] ;  /* 0x000000081e2bc981 */ /* 0x0000e2000c1e1500 */
[----:B------:R-:W-:Y:S01]  /*416a0*/  ISETP.GE.AND P4, PT, R52, R4, PT ;  /* 0x000000043400720c */ /* 0x000fe20003f86270 */
[----:B0-----:R-:W-:Y:S02]  /*416b0*/  @!P3 IMAD.MOV.U32 R30, RZ, RZ, R41 ;  /* 0x000000ffff1eb224 */ /* 0x001fe400078e0029 */
[----:B------:R-:W-:-:S05]  /*416c0*/  @!P3 IMAD.MOV.U32 R31, RZ, RZ, R42 ;  /* 0x000000ffff1fb224 */ /* 0x000fca00078e002a */
[----:B------:R0:W4:Y:S01]  /*416d0*/  @!P3 LDG.E.U16 R40, desc[UR8][R30.64] ;  /* 0x000000081e28b981 */ /* 0x000122000c1e1500 */
[CC--:B------:R-:W-:Y:S02]  /*416e0*/  ISETP.GE.AND P3, PT, R52.reuse, R4.reuse, PT ;  /* 0x000000043400720c */ /* 0x0c0fe40003f66270 */
[----:B------:R-:W-:Y:S02]  /*416f0*/  PRMT R29, RZ, 0x7610, R29 ;  /* 0x00007610ff1d7816 */ /* 0x000fe4000000001d */
[----:B------:R-:W-:Y:S02]  /*41700*/  ISETP.GE.AND P5, PT, R52, R4, PT ;  /* 0x000000043400720c */ /* 0x000fe40003fa6270 */
[----:B------:R-:W-:Y:S01]  /*41710*/  PRMT R4, RZ, 0x7610, R4 ;  /* 0x00007610ff047816 */ /* 0x000fe20000000004 */
[----:B0-----:R-:W-:Y:S02]  /*41720*/  @!P4 IMAD.MOV.U32 R30, RZ, RZ, R32 ;  /* 0x000000ffff1ec224 */ /* 0x001fe400078e0020 */
[----:B------:R-:W-:-:S05]  /*41730*/  @!P4 IMAD.MOV.U32 R31, RZ, RZ, R36 ;  /* 0x000000ffff1fc224 */ /* 0x000fca00078e0024 */
[----:B------:R0:W3:Y:S02]  /*41740*/  @!P4 LDG.E.U16 R29, desc[UR8][R30.64] ;  /* 0x000000081e1dc981 */ /* 0x0000e4000c1e1500 */
[----:B0-----:R-:W-:Y:S01]  /*41750*/  @!P3 IMAD.MOV.U32 R31, RZ, RZ, R28 ;  /* 0x000000ffff1fb224 */ /* 0x001fe200078e001c */
[----:B------:R-:W-:Y:S01]  /*41760*/  PRMT R0, RZ, 0x7610, R0 ;  /* 0x00007610ff007816 */ /* 0x000fe20000000000 */
[----:B--2---:R-:W-:-:S05]  /*41770*/  @!P3 IMAD.MOV.U32 R30, RZ, RZ, R27 ;  /* 0x000000ffff1eb224 */ /* 0x004fca00078e001b */
[----:B------:R0:W2:Y:S02]  /*41780*/  @!P3 LDG.E.U16 R4, desc[UR8][R30.64] ;  /* 0x000000081e04b981 */ /* 0x0000a4000c1e1500 */
[----:B0-----:R-:W-:Y:S02]  /*41790*/  @!P5 IMAD.MOV.U32 R30, RZ, RZ, R25 ;  /* 0x000000ffff1ed224 */ /* 0x001fe400078e0019 */
[----:B------:R-:W-:-:S05]  /*417a0*/  @!P5 IMAD.MOV.U32 R31, RZ, RZ, R26 ;  /* 0x000000ffff1fd224 */ /* 0x000fca00078e001a */
[----:B------:R-:W3:Y:S04]  /*417b0*/  @!P5 LDG.E.U16 R0, desc[UR8][R30.64] ;  /* 0x000000081e00d981 */ /* 0x000ee8000c1e1500 */
[----:B------:R-:W-:Y:S04]  /*417c0*/  STS.U16 [R3+UR5+0x1340], R56 ;  /* 0x0013403803007988 */ /* 0x000fe80008000405 */
[----:B------:R-:W-:Y:S04]  /*417d0*/  STS.U16 [R3+UR5+0x1380], R60 ;  /* 0x0013803c03007988 */ /* 0x000fe80008000405 */
[----:B------:R-:W-:Y:S04]  /*417e0*/  STS.U16 [R3+UR5+0x13c0], R61 ;  /* 0x0013c03d03007988 */ /* 0x000fe80008000405 */
[----:B--2---:R0:W-:Y:S04]  /*417f0*/  STL [R1+0x3ac], R4 ;  /* 0x0003ac0401007387 */ /* 0x0041e80000100800 */
[----:B0-----:R-:W2:Y:S04]  /*41800*/  LDL.LU R4, [R1+0xf4c] ;  /* 0x000f4c0001047983 */ /* 0x001ea80000300800 */
[----:B------:R-:W2:Y:S04]  /*41810*/  LDL.LU R41, [R1+0xf48] ;  /* 0x000f480001297983 */ /* 0x000ea80000300800 */
[----:B------:R-:W2:Y:S04]  /*41820*/  LDL.LU R42, [R1+0xf44] ;  /* 0x000f4400012a7983 */ /* 0x000ea80000300800 */
[----:B---3--:R0:W-:Y:S04]  /*41830*/  STL [R1+0x3b8], R43 ;  /* 0x0003b82b01007387 */ /* 0x0081e80000100800 */
[----:B0-----:R-:W3:Y:S04]  /*41840*/  LDL.LU R43, [R1+0xf40] ;  /* 0x000f4000012b7983 */ /* 0x001ee80000300800 */
[----:B------:R-:W3:Y:S04]  /*41850*/  LDL.LU R45, [R1+0xf3c] ;  /* 0x000f3c00012d7983 */ /* 0x000ee80000300800 */
[----:B------:R0:W-:Y:S04]  /*41860*/  STL [R1+0x3bc], R46 ;  /* 0x0003bc2e01007387 */ /* 0x0001e80000100800 */
        /* <DEDUP_REMOVED lines=11> */
[----:B----4-:R-:W-:Y:S04]  /*41920*/  STL [R1+0x3b4], R40 ;  /* 0x0003b42801007387 */ /* 0x010fe80000100800 */
[----:B------:R0:W-:Y:S04]  /*41930*/  STL [R1+0x3a8], R0 ;  /* 0x0003a80001007387 */ /* 0x0001e80000100800 */
[----:B0-----:R-:W4:Y:S04]  /*41940*/  LDL.LU R0, [R1+0xf0c] ;  /* 0x000f0c0001007983 */ /* 0x001f280000300800 */
[----:B------:R-:W4:Y:S04]  /*41950*/  LDL.LU R25, [R1+0xf08] ;  /* 0x000f080001197983 */ /* 0x000f280000300800 */
[----:B------:R-:W4:Y:S04]  /*41960*/  LDL.LU R26, [R1+0xf04] ;  /* 0x000f0400011a7983 */ /* 0x000f280000300800 */
[----:B------:R-:W4:Y:S04]  /*41970*/  LDL.LU R27, [R1+0xf00] ;  /* 0x000f0000011b7983 */ /* 0x000f280000300800 */
[----:B------:R0:W-:Y:S04]  /*41980*/  STL [R1+0x3b0], R29 ;  /* 0x0003b01d01007387 */ /* 0x0001e80000100800 */
        /* <DEDUP_REMOVED lines=11> */
[----:B--2---:R0:W-:Y:S04]  /*41a40*/  STS.U16 [R3+UR5+0x1740], R4 ;  /* 0x0017400403007988 */ /* 0x0041e80008000405 */
[----:B------:R1:W-:Y:S04]  /*41a50*/  STS.U16 [R3+UR5+0x1700], R41 ;  /* 0x0017002903007988 */ /* 0x0003e80008000405 */
[----:B------:R2:W-:Y:S04]  /*41a60*/  STS.U16 [R3+UR5+0x17c0], R42 ;  /* 0x0017c02a03007988 */ /* 0x0005e80008000405 */
[----:B0-----:R-:W4:Y:S04]  /*41a70*/  LDL.LU R4, [R1+0xed0] ;  /* 0x000ed00001047983 */ /* 0x001f280000300800 */
[----:B-1----:R-:W4:Y:S04]  /*41a80*/  LDL.LU R41, [R1+0xecc] ;  /* 0x000ecc0001297983 */ /* 0x002f280000300800 */
[----:B---3--:R0:W-:Y:S04]  /*41a90*/  STS.U16 [R3+UR5+0x1780], R43 ;  /* 0x0017802b03007988 */ /* 0x0081e80008000405 */
[----:B--2---:R-:W2:Y:S04]  /*41aa0*/  LDL.LU R42, [R1+0xec8] ;  /* 0x000ec800012a7983 */ /* 0x004ea80000300800 */
[----:B------:R1:W-:Y:S04]  /*41ab0*/  STS.U16 [R3+UR5+0x1b00], R45 ;  /* 0x001b002d03007988 */ /* 0x0003e80008000405 */
[----:B0-----:R-:W3:Y:S04]  /*41ac0*/  LDL.LU R43, [R1+0xec4] ;  /* 0x000ec400012b7983 */ /* 0x001ee80000300800 */
[----:B------:R0:W-:Y:S04]  /*41ad0*/  STS.U16 [R3+UR5+0x1b40], R46 ;  /* 0x001b402e03007988 */ /* 0x0001e80008000405 */
[----:B-1----:R-:W3:Y:S04]  /*41ae0*/  LDL.LU R45, [R1+0xec0] ;  /* 0x000ec000012d7983 */ /* 0x002ee80000300800 */
[----:B------:R1:W-:Y:S04]  /*41af0*/  STS.U16 [R3+UR5+0x1b80], R47 ;  /* 0x001b802f03007988 */ /* 0x0003e80008000405 */
[----:B------:R0:W-:Y:S04]  /*41b00*/  STS.U16 [R3+UR5+0x1bc0], R49 ;  /* 0x001bc03103007988 */ /* 0x0001e80008000405 */
[----:B------:R1:W-:Y:S04]  /*41b10*/  STS.U16 [R3+UR5+0x1f40], R50 ;  /* 0x001f403203007988 */ /* 0x0003e80008000405 */
[----:B------:R1:W-:Y:S04]  /*41b20*/  STS.U16 [R3+UR5+0x1f00], R51 ;  /* 0x001f003303007988 */ /* 0x0003e80008000405 */
[----:B0-----:R-:W3:Y:S04]  /*41b30*/  LDL.LU R46, [R1+0xebc] ;  /* 0x000ebc00012e7983 */ /* 0x001ee80000300800 */
[----:B-1----:R-:W3:Y:S04]  /*41b40*/  LDL.LU R47, [R1+0xeb8] ;  /* 0x000eb800012f7983 */ /* 0x002ee80000300800 */
[----:B------:R0:W-:Y:S04]  /*41b50*/  STS.U16 [R3+UR5+0x1fc0], R53 ;  /* 0x001fc03503007988 */ /* 0x0001e80008000405 */
[----:B------:R-:W3:Y:S04]  /*41b60*/  LDL.LU R49, [R1+0xeb4] ;  /* 0x000eb40001317983 */ /* 0x000ee80000300800 */
[----:B------:R-:W3:Y:S04]  /*41b70*/  LDL.LU R50, [R1+0xeb0] ;  /* 0x000eb00001327983 */ /* 0x000ee80000300800 */
[----:B------:R-:W3:Y:S04]  /*41b80*/  LDL.LU R51, [R1+0xeac] ;  /* 0x000eac0001337983 */ /* 0x000ee80000300800 */
[----:B------:R1:W-:Y:S04]  /*41b90*/  STS.U16 [R3+UR5+0x1f80], R54 ;  /* 0x001f803603007988 */ /* 0x0003e80008000405 */
[----:B------:R1:W-:Y:S04]  /*41ba0*/  STS.U16 [R3+UR5+0x2300], R55 ;  /* 0x0023003703007988 */ /* 0x0003e80008000405 */
[----:B------:R1:W-:Y:S04]  /*41bb0*/  STS.U16 [R3+UR5+0x2340], R57 ;  /* 0x0023403903007988 */ /* 0x0003e80008000405 */
[----:B0-----:R-:W3:Y:S04]  /*41bc0*/  LDL.LU R53, [R1+0xea8] ;  /* 0x000ea80001357983 */ /* 0x001ee80000300800 */
[----:B------:R0:W-:Y:S04]  /*41bd0*/  STS.U16 [R3+UR5+0x2380], R58 ;  /* 0x0023803a03007988 */ /* 0x0001e80008000405 */
[----:B------:R0:W-:Y:S04]  /*41be0*/  STS.U16 [R3+UR5+0x23c0], R59 ;  /* 0x0023c03b03007988 */ /* 0x0001e80008000405 */
[----:B-1----:R-:W3:Y:S04]  /*41bf0*/  LDL.LU R54, [R1+0xea4] ;  /* 0x000ea40001367983 */ /* 0x002ee80000300800 */
[----:B------:R-:W3:Y:S04]  /*41c00*/  LDL.LU R55, [R1+0xea0] ;  /* 0x000ea00001377983 */ /* 0x000ee80000300800 */
[----:B------:R-:W3:Y:S04]  /*41c10*/  LDL.LU R57, [R1+0xe9c] ;  /* 0x000e9c0001397983 */ /* 0x000ee80000300800 */
[----:B----4-:R1:W-:Y:S04]  /*41c20*/  STS.U16 [R3+UR5+0x2740], R0 ;  /* 0x0027400003007988 */ /* 0x0103e80008000405 */
[----:B------:R4:W-:Y:S04]  /*41c30*/  STS.U16 [R3+UR5+0x2700], R25 ;  /* 0x0027001903007988 */ /* 0x0009e80008000405 */
[----:B0-----:R-:W3:Y:S04]  /*41c40*/  LDL.LU R58, [R1+0xe98] ;  /* 0x000e9800013a7983 */ /* 0x001ee80000300800 */
[----:B------:R-:W3:Y:S04]  /*41c50*/  LDL.LU R59, [R1+0xe94] ;  /* 0x000e9400013b7983 */ /* 0x000ee80000300800 */
[----:B------:R0:W-:Y:S04]  /*41c60*/  STS.U16 [R3+UR5+0x27c0], R26 ;  /* 0x0027c01a03007988 */ /* 0x0001e80008000405 */
[----:B------:R0:W-:Y:S04]  /*41c70*/  STS.U16 [R3+UR5+0x2780], R27 ;  /* 0x0027801b03007988 */ /* 0x0001e80008000405 */
[----:B------:R0:W-:Y:S04]  /*41c80*/  STS.U16 [R3+UR5+0x2b00], R28 ;  /* 0x002b001c03007988 */ /* 0x0001e80008000405 */
[----:B-1----:R-:W3:Y:S04]  /*41c90*/  LDL.LU R0, [R1+0xe90] ;  /* 0x000e900001007983 */ /* 0x002ee80000300800 */
[----:B----4-:R-:W4:Y:S04]  /*41ca0*/  LDL.LU R25, [R1+0xb7c] ;  /* 0x000b7c0001197983 */ /* 0x010f280000300800 */
[----:B------:R1:W-:Y:S04]  /*41cb0*/  STS.U16 [R3+UR5+0x2b40], R29 ;  /* 0x002b401d03007988 */ /* 0x0003e80008000405 */
[----:B0-----:R-:W4:Y:S04]  /*41cc0*/  LDL.LU R26, [R1+0xb78] ;  /* 0x000b7800011a7983 */ /* 0x001f280000300800 */
[----:B------:R-:W4:Y:S04]  /*41cd0*/  LDL.LU R27, [R1+0x7ac] ;  /* 0x0007ac00011b7983 */ /* 0x000f280000300800 */
[----:B------:R-:W4:Y:S04]  /*41ce0*/  LDL.LU R28, [R1+0x7a8] ;  /* 0x0007a800011c7983 */ /* 0x000f280000300800 */
[----:B------:R0:W-:Y:S04]  /*41cf0*/  STS.U16 [R3+UR5+0x2b80], R32 ;  /* 0x002b802003007988 */ /* 0x0001e80008000405 */
[----:B------:R0:W-:Y:S04]  /*41d00*/  STS.U16 [R3+UR5+0x2bc0], R36 ;  /* 0x002bc02403007988 */ /* 0x0001e80008000405 */
[----:B------:R0:W-:Y:S04]  /*41d10*/  STS.U16 [R3+UR5+0x2f40], R40 ;  /* 0x002f402803007988 */ /* 0x0001e80008000405 */
[----:B-1----:R-:W4:Y:S04]  /*41d20*/  LDL.LU R29, [R1+0x7a4] ;  /* 0x0007a400011d7983 */ /* 0x002f280000300800 */
[----:B------:R1:W-:Y:S04]  /*41d30*/  STS.U16 [R3+UR5+0x2f00], R44 ;  /* 0x002f002c03007988 */ /* 0x0003e80008000405 */
[----:B------:R1:W-:Y:S04]  /*41d40*/  STS.U16 [R3+UR5+0x2fc0], R48 ;  /* 0x002fc03003007988 */ /* 0x0003e80008000405 */
[----:B0-----:R-:W4:Y:S04]  /*41d50*/  LDL.LU R32, [R1+0x7a0] ;  /* 0x0007a00001207983 */ /* 0x001f280000300800 */
[----:B------:R-:W4:Y:S04]  /*41d60*/  LDL.LU R36, [R1+0x79c] ;  /* 0x00079c0001247983 */ /* 0x000f280000300800 */
[----:B------:R-:W4:Y:S04]  /*41d70*/  LDL.LU R40, [R1+0x798] ;  /* 0x0007980001287983 */ /* 0x000f280000300800 */
[----:B------:R0:W-:Y:S04]  /*41d80*/  STS.U16 [R3+UR5+0x2f80], R52 ;  /* 0x002f803403007988 */ /* 0x0001e80008000405 */
[----:B------:R0:W-:Y:S04]  /*41d90*/  STS.U16 [R3+UR5+0x3300], R56 ;  /* 0x0033003803007988 */ /* 0x0001e80008000405 */
[----:B-1----:R-:W4:Y:S04]  /*41da0*/  LDL.LU R44, [R1+0x794] ;  /* 0x00079400012c7983 */ /* 0x002f280000300800 */
[----:B------:R-:W4:Y:S04]  /*41db0*/  LDL.LU R48, [R1+0x790] ;  /* 0x0007900001307983 */ /* 0x000f280000300800 */
[----:B------:R1:W-:Y:S04]  /*41dc0*/  STS.U16 [R3+UR5+0x3340], R60 ;  /* 0x0033403c03007988 */ /* 0x0003e80008000405 */
[----:B------:R1:W-:Y:S04]  /*41dd0*/  STS.U16 [R3+UR5+0x3380], R61 ;  /* 0x0033803d03007988 */ /* 0x0003e80008000405 */
[----:B0-----:R-:W4:Y:S04]  /*41de0*/  LDL.LU R52, [R1+0x78c] ;  /* 0x00078c0001347983 */ /* 0x001f280000300800 */
[----:B------:R-:W4:Y:S04]  /*41df0*/  LDL.LU R56, [R1+0x788] ;  /* 0x0007880001387983 */ /* 0x000f280000300800 */
[----:B-1----:R-:W4:Y:S04]  /*41e00*/  LDL.LU R60, [R1+0x740] ;  /* 0x00074000013c7983 */ /* 0x002f280000300800 */
[----:B------:R-:W4:Y:S04]  /*41e10*/  LDL.LU R61, [R1+0x734] ;  /* 0x00073400013d7983 */ /* 0x000f280000300800 */
[----:B------:R0:W-:Y:S04]  /*41e20*/  STS.U16 [R3+UR5+0x33c0], R4 ;  /* 0x0033c00403007988 */ /* 0x0001e80008000405 */
[----:B------:R1:W-:Y:S04]  /*41e30*/  STS.U16 [R3+UR5+0x3740], R41 ;  /* 0x0037402903007988 */ /* 0x0003e80008000405 */
[----:B--2---:R2:W-:Y:S04]  /*41e40*/  STS.U16 [R3+UR5+0x3700], R42 ;  /* 0x0037002a03007988 */ /* 0x0045e80008000405 */
        /* <DEDUP_REMOVED lines=27> */
[----:B------:R1:W-:Y:S04]  /*42000*/  STS.U16 [R3+UR5+0x43c0], R0 ;  /* 0x0043c00003007988 */ /* 0x0003e80008000405 */
[----:B0-----:R-:W3:Y:S04]  /*42010*/  LDL.LU R58, [R1+0x42c] ;  /* 0x00042c00013a7983 */ /* 0x001ee80000300800 */
[----:B------:R-:W3:Y:S04]  /*42020*/  LDL.LU R59, [R1+0x424] ;  /* 0x00042400013b7983 */ /* 0x000ee80000300800 */
[----:B----4-:R0:W-:Y:S04]  /*42030*/  STS.U16 [R3+UR5+0x4740], R25 ;  /* 0x0047401903007988 */ /* 0x0101e80008000405 */
[----:B------:R4:W-:Y:S04]  /*42040*/  STS.U16 [R3+UR5+0x4700], R26 ;  /* 0x0047001a03007988 */ /* 0x0009e80008000405 */
[----:B------:R0:W-:Y:S04]  /*42050*/  STS.U16 [R3+UR5+0x47c0], R27 ;  /* 0x0047c01b03007988 */ /* 0x0001e80008000405 */
[----:B------:R4:W-:Y:S04]  /*42060*/  STS.U16 [R3+UR5+0x4780], R28 ;  /* 0x0047801c03007988 */ /* 0x0009e80008000405 */
[----:B-1----:R-:W3:Y:S04]  /*42070*/  LDL.LU R0, [R1+0x41c] ;  /* 0x00041c0001007983 */ /* 0x002ee80000300800 */
[----:B0-----:R-:W3:Y:S04]  /*42080*/  LDL.LU R25, [R1+0x414] ;  /* 0x0004140001197983 */ /* 0x001ee80000300800 */
[----:B------:R0:W-:Y:S04]  /*42090*/  STS.U16 [R3+UR5+0x4b00], R29 ;  /* 0x004b001d03007988 */ /* 0x0001e80008000405 */
[----:B----4-:R-:W4:Y:S04]  /*420a0*/  LDL.LU R26, [R1+0x404] ;  /* 0x00040400011a7983 */ /* 0x010f280000300800 */
[----:B------:R-:W4:Y:S04]  /*420b0*/  LDL.LU R27, [R1+0x400] ;  /* 0x00040000011b7983 */ /* 0x000f280000300800 */
[----:B------:R-:W4:Y:S04]  /*420c0*/  LDL.LU R28, [R1+0x3fc] ;  /* 0x0003fc00011c7983 */ /* 0x000f280000300800 */
[----:B------:R1:W-:Y:S04]  /*420d0*/  STS.U16 [R3+UR5+0x4b40], R32 ;  /* 0x004b402003007988 */ /* 0x0003e80008000405 */
[----:B------:R1:W-:Y:S04]  /*420e0*/  STS.U16 [R3+UR5+0x4b80], R36 ;  /* 0x004b802403007988 */ /* 0x0003e80008000405 */
[----:B------:R1:W-:Y:S04]  /*420f0*/  STS.U16 [R3+UR5+0x4bc0], R40 ;  /* 0x004bc02803007988 */ /* 0x0003e80008000405 */
[----:B0-----:R-:W4:Y:S04]  /*42100*/  LDL.LU R29, [R1+0x3f8] ;  /* 0x0003f800011d7983 */ /* 0x001f280000300800 */
[----:B------:R0:W-:Y:S04]  /*42110*/  STS.U16 [R3+UR5+0x4f40], R44 ;  /* 0x004f402c03007988 */ /* 0x0001e80008000405 */
[----:B------:R0:W-:Y:S04]  /*42120*/  STS.U16 [R3+UR5+0x4f00], R48 ;  /* 0x004f003003007988 */ /* 0x0001e80008000405 */
[----:B-1----:R-:W4:Y:S04]  /*42130*/  LDL.LU R32, [R1+0x398] ;  /* 0x0003980001207983 */ /* 0x002f280000300800 */
[----:B------:R-:W4:Y:S04]  /*42140*/  LDL.LU R36, [R1+0x38c] ;  /* 0x00038c0001247983 */ /* 0x000f280000300800 */
[----:B------:R-:W4:Y:S04]  /*42150*/  LDL.LU R40, [R1+0x384] ;  /* 0x0003840001287983 */ /* 0x000f280000300800 */
[----:B------:R1:W-:Y:S04]  /*42160*/  STS.U16 [R3+UR5+0x4fc0], R52 ;  /* 0x004fc03403007988 */ /* 0x0003e80008000405 */
[----:B0-----:R-:W4:Y:S04]  /*42170*/  LDL.LU R44, [R1+0x37c] ;  /* 0x00037c00012c7983 */ /* 0x001f280000300800 */
[----:B------:R-:W4:Y:S04]  /*42180*/  LDL.LU R48, [R1+0x354] ;  /* 0x0003540001307983 */ /* 0x000f280000300800 */
[----:B------:R0:W-:Y:S04]  /*42190*/  STS.U16 [R3+UR5+0x4f80], R56 ;  /* 0x004f803803007988 */ /* 0x0001e80008000405 */
[----:B------:R0:W-:Y:S04]  /*421a0*/  STS.U16 [R3+UR5+0x5300], R60 ;  /* 0x0053003c03007988 */ /* 0x0001e80008000405 */
[----:B------:R0:W-:Y:S04]  /*421b0*/  STS.U16 [R3+UR5+0x5340], R61 ;  /* 0x0053403d03007988 */ /* 0x0001e80008000405 */
[----:B-1----:R-:W4:Y:S04]  /*421c0*/  LDL.LU R52, [R1+0x34c] ;  /* 0x00034c0001347983 */ /* 0x002f280000300800 */
[----:B0-----:R-:W4:Y:S04]  /*421d0*/  LDL.LU R56, [R1+0x344] ;  /* 0x0003440001387983 */ /* 0x001f280000300800 */
[----:B------:R-:W4:Y:S04]  /*421e0*/  LDL.LU R60, [R1+0x33c] ;  /* 0x00033c00013c7983 */ /* 0x000f280000300800 */
[----:B------:R-:W4:Y:S04]  /*421f0*/  LDL.LU R61, [R1+0x328] ;  /* 0x00032800013d7983 */ /* 0x000f280000300800 */
[----:B------:R-:W-:Y:S04]  /*42200*/  STS.U16 [R3+UR5+0x5380], R4 ;  /* 0x0053800403007988 */ /* 0x000fe80008000405 */
[----:B------:R-:W-:Y:S04]  /*42210*/  STS.U16 [R3+UR5+0x53c0], R41 ;  /* 0x0053c02903007988 */ /* 0x000fe80008000405 */
[----:B--2---:R-:W-:Y:S04]  /*42220*/  STS.U16 [R3+UR5+0x5740], R42 ;  /* 0x0057402a03007988 */ /* 0x004fe80008000405 */
        /* <DEDUP_REMOVED lines=15> */
[----:B----4-:R1:W-:Y:S04]  /*42320*/  STS.U16 [R3+UR5+0x6740], R26 ;  /* 0x0067401a03007988 */ /* 0x0103e80008000405 */
[----:B------:R2:W-:Y:S04]  /*42330*/  STS.U16 [R3+UR5+0x6700], R27 ;  /* 0x0067001b03007988 */ /* 0x0005e80008000405 */
[----:B------:R3:W-:Y:S04]  /*42340*/  STS.U16 [R3+UR5+0x67c0], R28 ;  /* 0x0067c01c03007988 */ /* 0x0007e80008000405 */
[----:B0-----:R-:W4:Y:S04]  /*42350*/  LDL.LU R25, [R1+0x324] ;  /* 0x0003240001197983 */ /* 0x001f280000300800 */
[----:B-1----:R-:W4:Y:S04]  /*42360*/  LDL.LU R26, [R1+0x320] ;  /* 0x00032000011a7983 */ /* 0x002f280000300800 */
[----:B--2---:R-:W2:Y:S04]  /*42370*/  LDL.LU R27, [R1+0x31c] ;  /* 0x00031c00011b7983 */ /* 0x004ea80000300800 */
[----:B------:R0:W-:Y:S04]  /*42380*/  STS.U16 [R3+UR5+0x6780], R29 ;  /* 0x0067801d03007988 */ /* 0x0001e80008000405 */
        /* <DEDUP_REMOVED lines=8> */
[----:B------:R0:W-:Y:S04]  /*42410*/  STS.U16 [R3+UR5+0x6f40], R48 ;  /* 0x006f403003007988 */ /* 0x0001e80008000405 */
[----:B------:R-:W3:Y:S04]  /*42420*/  LDL.LU R40, [R1+0x2b8] ;  /* 0x0002b80001287983 */ /* 0x000ee80000300800 */
[----:B------:R-:W3:Y:S04]  /*42430*/  LDL.LU R44, [R1+0x2ac] ;  /* 0x0002ac00012c7983 */ /* 0x000ee80000300800 */
[----:B------:R1:W-:Y:S04]  /*42440*/  STS.U16 [R3+UR5+0x6f00], R52 ;  /* 0x006f003403007988 */ /* 0x0003e80008000405 */
[----:B------:R1:W-:Y:S04]  /*42450*/  STS.U16 [R3+UR5+0x6fc0], R56 ;  /* 0x006fc03803007988 */ /* 0x0003e80008000405 */
[----:B------:R1:W-:Y:S04]  /*42460*/  STS.U16 [R3+UR5+0x6f80], R60 ;  /* 0x006f803c03007988 */ /* 0x0003e80008000405 */
[----:B0-----:R-:W3:Y:S04]  /*42470*/  LDL.LU R48, [R1+0x2a0] ;  /* 0x0002a00001307983 */ /* 0x001ee80000300800 */
[----:B------:R0:W-:Y:S04]  /*42480*/  STS.U16 [R3+UR5+0x7300], R61 ;  /* 0x0073003d03007988 */ /* 0x0001e80008000405 */
[----:B-1----:R-:W3:Y:S04]  /*42490*/  LDL.LU R52, [R1+0x294] ;  /* 0x0002940001347983 */ /* 0x002ee80000300800 */
[----:B------:R-:W3:Y:S04]  /*424a0*/  LDL.LU R56, [R1+0x278] ;  /* 0x0002780001387983 */ /* 0x000ee80000300800 */
        /* <DEDUP_REMOVED lines=24> */
[----:B------:R0:W-:Y:S04]  /*42630*/  STS.U16 [R3+UR5+0x7700], R29 ;  /* 0x0077001d03007988 */ /* 0x0001e80008000405 */
[----:B------:R0:W-:Y:S04]  /*42640*/  STS.U16 [R3+UR5+0x77c0], R32 ;  /* 0x0077c02003007988 */ /* 0x0001e80008000405 */
[----:B-1----:R-:W4:Y:S04]  /*42650*/  LDL.LU R26, [R1+0x3380] ;  /* 0x00338000011a7983 */ /* 0x002f280000300800 */
[----:B--2---:R-:W2:Y:S04]  /*42660*/  LDL.LU R27, [R1+0x337c] ;  /* 0x00337c00011b7983 */ /* 0x004ea80000300800 */
[----:B------:R1:W-:Y:S04]  /*42670*/  STS.U16 [R3+UR5+0x7780], R36 ;  /* 0x0077802403007988 */ /* 0x0003e80008000405 */
[----:B------:R0:W-:Y:S04]  /*42680*/  STS.U16 [R3+UR5+0x7b00], R40 ;  /* 0x007b002803007988 */ /* 0x0001e80008000405 */
[----:B---3--:R-:W3:Y:S04]  /*42690*/  LDL.LU R28, [R1+0x3378] ;  /* 0x00337800011c7983 */ /* 0x008ee80000300800 */
[----:B------:R1:W-:Y:S04]  /*426a0*/  STS.U16 [R3+UR5+0x7b40], R44 ;  /* 0x007b402c03007988 */ /* 0x0003e80008000405 */
[----:B0-----:R-:W2:Y:S04]  /*426b0*/  LDL.LU R29, [R1+0x3374] ;  /* 0x00337400011d7983 */ /* 0x001ea80000300800 */
[----:B------:R-:W2:Y:S04]  /*426c0*/  LDL.LU R32, [R1+0x3370] ;  /* 0x0033700001207983 */ /* 0x000ea80000300800 */
[----:B-1----:R-:W2:Y:S04]  /*426d0*/  LDL.LU R36, [R1+0x336c] ;  /* 0x00336c0001247983 */ /* 0x002ea80000300800 */
[----:B------:R0:W-:Y:S04]  /*426e0*/  STS.U16 [R3+UR5+0x7b80], R48 ;  /* 0x007b803003007988 */ /* 0x0001e80008000405 */
[----:B------:R1:W-:Y:S04]  /*426f0*/  STS.U16 [R3+UR5+0x7bc0], R52 ;  /* 0x007bc03403007988 */ /* 0x0003e80008000405 */
[----:B------:R0:W-:Y:S04]  /*42700*/  STS.U16 [R3+UR5+0x7f40], R56 ;  /* 0x007f403803007988 */ /* 0x0001e80008000405 */
[----:B------:R-:W2:Y:S04]  /*42710*/  LDL.LU R40, [R1+0x3368] ;  /* 0x0033680001287983 */ /* 0x000ea80000300800 */
[----:B------:R-:W2:Y:S04]  /*42720*/  LDL.LU R44, [R1+0x3364] ;  /* 0x00336400012c7983 */ /* 0x000ea80000300800 */
[----:B------:R1:W-:Y:S04]  /*42730*/  STS.U16 [R3+UR5+0x7f00], R60 ;  /* 0x007f003c03007988 */ /* 0x0003e80008000405 */
[----:B0-----:R-:W2:Y:S04]  /*42740*/  LDL.LU R48, [R1+0x3360] ;  /* 0x0033600001307983 */ /* 0x001ea80000300800 */
[----:B------:R0:W-:Y:S04]  /*42750*/  STS.U16 [R3+UR5+0x7fc0], R61 ;  /* 0x007fc03d03007988 */ /* 0x0001e80008000405 */
[----:B------:R0:W-:Y:S04]  /*42760*/  STS.U16 [R3+UR5+0x7f80], R4 ;  /* 0x007f800403007988 */ /* 0x0001e80008000405 */
[----:B-1----:R-:W2:Y:S04]  /*42770*/  LDL.LU R52, [R1+0x335c] ;  /* 0x00335c0001347983 */ /* 0x002ea80000300800 */
[----:B------:R-:W2:Y:S04]  /*42780*/  LDL.LU R56, [R1+0x3358] ;  /* 0x0033580001387983 */ /* 0x000ea80000300800 */
[----:B------:R-:W2:Y:S04]  /*42790*/  LDL.LU R60, [R1+0x3354] ;  /* 0x00335400013c7983 */ /* 0x000ea80000300800 */
[----:B0-----:R-:W2:Y:S01]  /*427a0*/  LDL.LU R61, [R1+0x3350] ;  /* 0x00335000013d7983 */ /* 0x001ea20000300800 */
[----:B------:R-:W0:Y:S02]  /*427b0*/  S2R R3, SR_TID.X ;  /* 0x0000000000037919 */ /* 0x000e240000002100 */
[----:B0-----:R-:W-:-:S05]  /*427c0*/  LOP3.LUT R3, R3, 0x1f, RZ, 0xc0, !PT ;  /* 0x0000001f03037812 */ /* 0x001fca00078ec0ff */
[----:B------:R-:W-:-:S05]  /*427d0*/  IMAD.SHL.U32 R3, R3, 0x2, RZ ;  /* 0x0000000203037824 */ /* 0x000fca00078e00ff */
[----:B------:R0:W-:Y:S04]  /*427e0*/  STS.U16 [R3+UR5+0x80c0], R41 ;  /* 0x0080c02903007988 */ /* 0x0001e80008000405 */
[----:B------:R1:W-:Y:S04]  /*427f0*/  STS.U16 [R3+UR5+0x8080], R42 ;  /* 0x0080802a03007988 */ /* 0x0003e80008000405 */
[----:B------:R0:W-:Y:S04]  /*42800*/  STS.U16 [R3+UR5+0x84c0], R43 ;  /* 0x0084c02b03007988 */ /* 0x0001e80008000405 */
[----:B------:R0:W-:Y:S04]  /*42810*/  STS.U16 [R3+UR5+0x8480], R45 ;  /* 0x0084802d03007988 */ /* 0x0001e80008000405 */
[----:B------:R1:W-:Y:S04]  /*42820*/  STS.U16 [R3+UR5+0x8880], R46 ;  /* 0x0088802e03007988 */ /* 0x0003e80008000405 */
[----:B------:R1:W-:Y:S04]  /*42830*/  STS.U16 [R3+UR5+0x88c0], R47 ;  /* 0x0088c02f03007988 */ /* 0x0003e80008000405 */
[----:B0-----:R-:W2:Y:S04]  /*42840*/  LDL.LU R41, [R1+0x60] ;  /* 0x0000600001297983 */ /* 0x001ea80000300800 */
[----:B-1----:R-:W3:Y:S04]  /*42850*/  LDL.LU R42, [R1+0x5c] ;  /* 0x00005c00012a7983 */ /* 0x002ee80000300800 */
        /* <DEDUP_REMOVED lines=26> */
[----:B---3--:R1:W-:Y:S04]  /*42a00*/  STS.U16 [R3+UR5+0x8040], R42 ;  /* 0x0080402a03007988 */ /* 0x0083e80008000405 */
[----:B----4-:R2:W-:Y:S04]  /*42a10*/  STS.U16 [R3+UR5+0x8440], R43 ;  /* 0x0084402b03007988 */ /* 0x0105e80008000405 */
[----:B------:R3:W-:Y:S04]  /*42a20*/  STS.U16 [R3+UR5+0x8400], R45 ;  /* 0x0084002d03007988 */ /* 0x0007e80008000405 */
[----:B------:R4:W-:Y:S04]  /*42a30*/  STS.U16 [R3+UR5+0x8800], R46 ;  /* 0x0088002e03007988 */ /* 0x0009e80008000405 */
[----:B------:R2:W-:Y:S04]  /*42a40*/  STS.U16 [R3+UR5+0x8840], R47 ;  /* 0x0088402f03007988 */ /* 0x0005e80008000405 */
[----:B0-----:R-:W4:Y:S04]  /*42a50*/  LDL.LU R41, [R1+0x334c] ;  /* 0x00334c0001297983 */ /* 0x001f280000300800 */
[----:B-1----:R-:W4:Y:S04]  /*42a60*/  LDL.LU R42, [R1+0x3348] ;  /* 0x00334800012a7983 */ /* 0x002f280000300800 */
[----:B--2---:R-:W2:Y:S04]  /*42a70*/  LDL.LU R43, [R1+0x3344] ;  /* 0x00334400012b7983 */ /* 0x004ea80000300800 */
[----:B---3--:R-:W3:Y:S04]  /*42a80*/  LDL.LU R45, [R1+0x3340] ;  /* 0x00334000012d7983 */ /* 0x008ee80000300800 */
[----:B----4-:R-:W4:Y:S04]  /*42a90*/  LDL.LU R46, [R1+0x333c] ;  /* 0x00333c00012e7983 */ /* 0x010f280000300800 */
        /* <DEDUP_REMOVED lines=21> */
[----:B------:R-:W-:Y:S04]  /*42bf0*/  STS.U16 [R3+UR5+0xa000], R4 ;  /* 0x00a0000403007988 */ /* 0x000fe80008000405 */
[----:B------:R-:W-:Y:S01]  /*42c00*/  STS.U16 [R3+UR5+0xd4c0], R5 ;  /* 0x00d4c00503007988 */ /* 0x000fe20008000405 */
[----:B------:R-:W-:-:S03]  /*42c10*/  PRMT R2, RZ, 0x7610, R2 ;  /* 0x00007610ff027816 */ /* 0x000fc60000000002 */
[----:B--2---:R0:W-:Y:S04]  /*42c20*/  STS.U16 [R3+UR5+0xa040], R0 ;  /* 0x00a0400003007988 */ /* 0x0041e80008000405 */
[----:B0-----:R-:W2:Y:S04]  /*42c30*/  LDL.LU R0, [R1+0x330c] ;  /* 0x00330c0001007983 */ /* 0x001ea80000300800 */
[----:B------:R-:W2:Y:S04]  /*42c40*/  LDL R4, [R1+0x1be0] ;  /* 0x001be00001047983 */ /* 0x000ea80000100800 */
[----:B------:R-:W2:Y:S04]  /*42c50*/  LDL R5, [R1+0x1bdc] ;  /* 0x001bdc0001057983 */ /* 0x000ea80000100800 */
[----:B--2---:R-:W2:Y:S04]  /*42c60*/  @!P0 LDG.E.U16 R2, desc[UR8][R4.64] ;  /* 0x0000000804028981 */ /* 0x004ea8000c1e1500 */
        /* <DEDUP_REMOVED lines=1740> */
[----:B------:R-:W2:Y:S02]  /*49930*/  LDL R5, [R1+0x1020] ;  /* 0x0010200001057983 */ /* 0x000ea40000100800 */
[----:B--2---:R-:W-:-:S02]  /*49940*/  @!P0 LOP3.LUT R5, R5, R4, RZ, 0x3c, !PT ;  /* 0x0000000405058212 */ /* 0x004fc400078e3cff */
[----:B------:R-:W-:Y:S02]  /*49950*/  PRMT R0, RZ, 0x7610, R0 ;  /* 0x00007610ff007816 */ /* 0x000fe40000000000 */
        /* <DEDUP_REMOVED lines=65> */
[----:B------:R-:W2:Y:S04]  /*49d70*/  @!P2 LDG.E.U16 R0, desc[UR8][R4.64] ;  /* 0x000000080400a981 */ /* 0x000ea8000c1e1500 */
[----:B--2---:R0:W-:Y:S04]  /*49d80*/  STL [R1+0x80], R0 ;  /* 0x0000800001007387 */ /* 0x0041e80000100800 */
[----:B0-----:R-:W2:Y:S04]  /*49d90*/  LDL.LU R0, [R1+0x2fe8] ;  /* 0x002fe80001007983 */ /* 0x001ea80000300800 */
[----:B------:R-:W3:Y:S04]  /*49da0*/  LDL R4, [R1+0xfcc] ;  /* 0x000fcc0001047983 */ /* 0x000ee80000100800 */
[----:B------:R-:W3:Y:S02]  /*49db0*/  LDL R5, [R1+0xfd0] ;  /* 0x000fd00001057983 */ /* 0x000ee40000100800 */
[----:B---3--:R-:W-:-:S02]  /*49dc0*/  @!P1 LOP3.LUT R5, R5, R4, RZ, 0x3c, !PT ;  /* 0x0000000405059212 */ /* 0x008fc400078e3cff */
[----:B--2---:R-:W-:Y:S02]  /*49dd0*/  PRMT R0, RZ, 0x7610, R0 ;  /* 0x00007610ff007816 */ /* 0x004fe40000000000 */
        /* <DEDUP_REMOVED lines=23> */
[----:B------:R-:W3:Y:S01]  /*49f50*/  LDL R5, [R1+0xfac] ;  /* 0x000fac0001057983 */ /* 0x000ee20000100800 */
[----:B------:R-:W-:-:S03]  /*49f60*/  @!P1 IMAD.MOV.U32 R4, RZ, RZ, R30 ;  /* 0x000000ffff049224 */ /* 0x000fc600078e001e */
[----:B------:R-:W4:Y:S01]  /*49f70*/  LDL R30, [R1+0x2bfc] ;  /* 0x002bfc00011e7983 */ /* 0x000f220000100800 */
[----:B--2---:R-:W-:-:S06]  /*49f80*/  PRMT R0, RZ, 0x7610, R0 ;  /* 0x00007610ff007816 */ /* 0x004fcc0000000000 */
[----:B---3--:R-:W2:Y:S04]  /*49f90*/  @!P1 LDG.E.U16 R0, desc[UR8][R4.64] ;  /* 0x0000000804009981 */ /* 0x008ea8000c1e1500 */
        /* <DEDUP_REMOVED lines=12> */
[----:B------:R-:W3:Y:S04]  /*4a060*/  LDL R5, [R1+0xf98] ;  /* 0x000f980001057983 */ /* 0x000ee80000100800 */
[----:B------:R0:W-:Y:S02]  /*4a070*/  STS.U16 [R3+UR5+0xc8c0], R27 ;  /* 0x00c8c01b03007988 */ /* 0x0001e40008000405 */
[----:B0-----:R-:W-:-:S02]  /*4a080*/  PRMT R27, RZ, 0x7610, R27 ;  /* 0x00007610ff1b7816 */ /* 0x001fc4000000001b */
[----:B---3--:R-:W-:-:S04]  /*4a090*/  @!P2 LOP3.LUT R5, R5, R4, RZ, 0x3c, !PT ;  /* 0x000000040505a212 */ /* 0x008fc800078e3cff */
[----:B------:R-:W-:-:S04]  /*4a0a0*/  @!P2 LOP3.LUT R4, R5, R4, RZ, 0x3c, !PT ;  /* 0x000000040504a212 */ /* 0x000fc800078e3cff */
[----:B------:R-:W-:-:S05]  /*4a0b0*/  @!P2 LOP3.LUT R5, R5, R4, RZ, 0x3c, !PT ;  /* 0x000000040505a212 */ /* 0x000fca00078e3cff */
[----:B------:R0:W3:Y:S04]  /*4a0c0*/  @!P2 LDG.E.U16 R27, desc[UR8][R4.64] ;  /* 0x00000008041ba981 */ /* 0x0000e8000c1e1500 */
[----:B------:R-:W0:Y:S04]  /*4a0d0*/  LDL R4, [R1+0xf8c] ;  /* 0x000f8c0001047983 */ /* 0x000e280000100800 */
[----:B------:R-:W0:Y:S04]  /*4a0e0*/  LDL R5, [R1+0xf90] ;  /* 0x000f900001057983 */ /* 0x000e280000100800 */
[----:B------:R1:W-:Y:S02]  /*4a0f0*/  STS.U16 [R3+UR5+0xd480], R24 ;  /* 0x00d4801803007988 */ /* 0x0003e40008000405 */
[----:B-1----:R-:W-:-:S02]  /*4a100*/  PRMT R24, RZ, 0x7610, R24 ;  /* 0x00007610ff187816 */ /* 0x002fc40000000018 */
[----:B0-----:R-:W-:-:S04]  /*4a110*/  @!P1 LOP3.LUT R5, R5, R4, RZ, 0x3c, !PT ;  /* 0x0000000405059212 */ /* 0x001fc800078e3cff */
[----:B------:R-:W-:-:S04]  /*4a120*/  @!P1 LOP3.LUT R4, R5, R4, RZ, 0x3c, !PT ;  /* 0x0000000405049212 */ /* 0x000fc800078e3cff */
[----:B------:R-:W-:Y:S01]  /*4a130*/  @!P1 LOP3.LUT R5, R5, R4, RZ, 0x3c, !PT ;  /* 0x0000000405059212 */ /* 0x000fe200078e3cff */
[----:B---3--:R0:W-:Y:S04]  /*4a140*/  STL [R1+0x68], R27 ;  /* 0x0000681b01007387 */ /* 0x0081e80000100800 */
[----:B------:R1:W3:Y:S01]  /*4a150*/  @!P1 LDG.E.U16 R24, desc[UR8][R4.64] ;  /* 0x0000000804189981 */ /* 0x0002e2000c1e1500 */
[----:B--2---:R-:W-:-:S03]  /*4a160*/  PRMT R0, RZ, 0x7610, R0 ;  /* 0x00007610ff007816 */ /* 0x004fc60000000000 */
[----:B0-----:R-:W2:Y:S04]  /*4a170*/  LDL R27, [R1+0x2c20] ;  /* 0x002c2000011b7983 */ /* 0x001ea80000100800 */
[----:B------:R-:W1:Y:S04]  /*4a180*/  LDL R4, [R1+0xf80] ;  /* 0x000f800001047983 */ /* 0x000e680000100800 */
[----:B------:R-:W1:Y:S02]  /*4a190*/  LDL R5, [R1+0x2c00] ;  /* 0x002c000001057983 */ /* 0x000e640000100800 */
[----:B-1----:R-:W-:-:S04]  /*4a1a0*/  @!P0 LOP3.LUT R5, R5, R4, RZ, 0x3c, !PT ;  /* 0x0000000405058212 */ /* 0x002fc800078e3cff */
[----:B------:R-:W-:-:S04]  /*4a1b0*/  @!P0 LOP3.LUT R4, R5, R4, RZ, 0x3c, !PT ;  /* 0x0000000405048212 */ /* 0x000fc800078e3cff */
[----:B------:R-:W-:-:S05]  /*4a1c0*/  @!P0 LOP3.LUT R5, R5, R4, RZ, 0x3c, !PT ;  /* 0x0000000405058212 */ /* 0x000fca00078e3cff */
[----:B------:R-:W2:Y:S04]  /*4a1d0*/  @!P0 LDG.E.U16 R0, desc[UR8][R4.64] ;  /* 0x0000000804008981 */ /* 0x000ea8000c1e1500 */
[----:B---3--:R0:W-:Y:S04]  /*4a1e0*/  STL [R1+0x64], R24 ;  /* 0x0000641801007387 */ /* 0x0081e80000100800 */
[----:B0-----:R-:W3:Y:S04]  /*4a1f0*/  LDL R24, [R1+0x2c1c] ;  /* 0x002c1c0001187983 */ /* 0x001ee80000100800 */
[----:B--2---:R0:W-:Y:S04]  /*4a200*/  STL [R1+0x60], R0 ;  /* 0x0000600001007387 */ /* 0x0041e80000100800 */
[----:B0-----:R-:W2:Y:S04]  /*4a210*/  LDL.LU R0, [R1+0x2fd0] ;  /* 0x002fd00001007983 */ /* 0x001ea80000300800 */
[----:B------:R-:W2:Y:S04]  /*4a220*/  LDL R5, [R1+0x2bf8] ;  /* 0x002bf80001057983 */ /* 0x000ea80000100800 */
[----:B------:R0:W-:Y:S01]  /*4a230*/  STS.U16 [R3+UR5+0xc480], R28 ;  /* 0x00c4801c03007988 */ /* 0x0001e20008000405 */
[----:B----4-:R-:W-:-:S03]  /*4a240*/  @!P2 IMAD.MOV.U32 R4, RZ, RZ, R30 ;  /* 0x000000ffff04a224 */ /* 0x010fc600078e001e */
        /* <DEDUP_REMOVED lines=8> */
[----:B0-----:R-:W-:-:S03]  /*4a2d0*/  PRMT R28, RZ, 0x7610, R28 ;  /* 0x00007610ff1c7816 */ /* 0x001fc6000000001c */
        /* <DEDUP_REMOVED lines=43> */
[----:B------:R-:W4:Y:S04]  /*4a590*/  LDL R30, [R1+0x2c04] ;  /* 0x002c0400011e7983 */ /* 0x000f280000100800 */
[----:B--2---:R1:W2:Y:S04]  /*4a5a0*/  @!P2 LDG.E.U16 R28, desc[UR8][R4.64] ;  /* 0x00000008041ca981 */ /* 0x0042a8000c1e1500 */
[----:B------:R-:W1:Y:S04]  /*4a5b0*/  LDL R4, [R1+0x2bf0] ;  /* 0x002bf00001047983 */ /* 0x000e680000100800 */
[----:B------:R-:W1:Y:S01]  /*4a5c0*/  LDL R5, [R1+0x2bf4] ;  /* 0x002bf40001057983 */ /* 0x000e620000100800 */
[----:B0-----:R-:W-:-:S02]  /*4a5d0*/  PRMT R3, RZ, 0x7610, R3 ;  /* 0x00007610ff037816 */ /* 0x001fc40000000003 */
[----:B-1----:R-:W-:-:S04]  /*4a5e0*/  @!P1 LOP3.LUT R5, R5, R4, RZ, 0x3c, !PT ;  /* 0x0000000405059212 */ /* 0x002fc800078e3cff */
[----:B------:R-:W-:-:S04]  /*4a5f0*/  @!P1 LOP3.LUT R4, R5, R4, RZ, 0x3c, !PT ;  /* 0x0000000405049212 */ /* 0x000fc800078e3cff */
[----:B------:R-:W-:-:S05]  /*4a600*/  @!P1 LOP3.LUT R5, R5, R4, RZ, 0x3c, !PT ;  /* 0x0000000405059212 */ /* 0x000fca00078e3cff */
[----:B------:R-:W3:Y:S04]  /*4a610*/  @!P1 LDG.E.U16 R3, desc[UR8][R4.64] ;  /* 0x0000000804039981 */ /* 0x000ee8000c1e1500 */
[----:B--2---:R0:W-:Y:S04]  /*4a620*/  STL [R1+0x5c], R28 ;  /* 0x00005c1c01007387 */ /* 0x0041e80000100800 */
[----:B0-----:R-:W2:Y:S04]  /*4a630*/  LDL R28, [R1+0x2c40] ;  /* 0x002c4000011c7983 */ /* 0x001ea80000100800 */
[----:B---3--:R-:W-:Y:S04]  /*4a640*/  STL [R1+0x58], R3 ;  /* 0x0000580301007387 */ /* 0x008fe80000100800 */
[----:B------:R-:W3:Y:S01]  /*4a650*/  LDL R5, [R1+0x2be4] ;  /* 0x002be40001057983 */ /* 0x000ee20000100800 */
[----:B------:R-:W-:Y:S01]  /*4a660*/  PRMT R26, RZ, 0x7610, R26 ;  /* 0x00007610ff1a7816 */ /* 0x000fe2000000001a */
[----:B------:R-:W-:Y:S01]  /*4a670*/  @!P0 IMAD.MOV.U32 R4, RZ, RZ, R27 ;  /* 0x000000ffff048224 */ /* 0x000fe200078e001b */
[----:B------:R-:W-:Y:S01]  /*4a680*/  PRMT R14, RZ, 0x7610, R14 ;  /* 0x00007610ff0e7816 */ /* 0x000fe2000000000e */
[----:B------:R-:W2:Y:S04]  /*4a690*/  LDL R27, [R1+0x2c38] ;  /* 0x002c3800011b7983 */ /* 0x000ea80000100800 */
[----:B---3--:R0:W3:Y:S04]  /*4a6a0*/  @!P0 LDG.E.U16 R26, desc[UR8][R4.64] ;  /* 0x00000008041a8981 */ /* 0x0080e8000c1e1500 */
[----:B------:R-:W2:Y:S01]  /*4a6b0*/  LDL R5, [R1+0x2c18] ;  /* 0x002c180001057983 */ /* 0x000ea20000100800 */
[----:B0-----:R-:W-:-:S03]  /*4a6c0*/  @!P2 IMAD.MOV.U32 R4, RZ, RZ, R24 ;  /* 0x000000ffff04a224 */ /* 0x001fc600078e0018 */
[----:B---3--:R0:W-:Y:S01]  /*4a6d0*/  STL [R1+0x54], R26 ;  /* 0x0000541a01007387 */ /* 0x0081e20000100800 */
[----:B------:R-:W-:Y:S02]  /*4a6e0*/  PRMT R31, RZ, 0x7610, R31 ;  /* 0x00007610ff1f7816 */ /* 0x000fe4000000001f */
[----:B------:R-:W-:Y:S01]  /*4a6f0*/  PRMT R10, RZ, 0x7610, R10 ;  /* 0x00007610ff0a7816 */ /* 0x000fe2000000000a */
[----:B------:R-:W3:Y:S04]  /*4a700*/  LDL R24, [R1+0x2c30] ;  /* 0x002c300001187983 */ /* 0x000ee80000100800 */
[----:B--2---:R1:W2:Y:S04]  /*4a710*/  @!P2 LDG.E.U16 R14, desc[UR8][R4.64] ;  /* 0x00000008040ea981 */ /* 0x0042a8000c1e1500 */
[----:B0-----:R-:W2:Y:S04]  /*4a720*/  LDL R26, [R1+0x2c3c] ;  /* 0x002c3c00011a7983 */ /* 0x001ea80000100800 */
[----:B------:R-:W1:Y:S04]  /*4a730*/  LDL R4, [R1+0x2c10] ;  /* 0x002c100001047983 */ /* 0x000e680000100800 */
[----:B------:R-:W1:Y:S02]  /*4a740*/  LDL R5, [R1+0x2c14] ;  /* 0x002c140001057983 */ /* 0x000e640000100800 */
[----:B-1----:R-:W-:-:S04]  /*4a750*/  @!P1 LOP3.LUT R5, R5, R4, RZ, 0x3c, !PT ;  /* 0x0000000405059212 */ /* 0x002fc800078e3cff */
[----:B------:R-:W-:-:S04]  /*4a760*/  @!P1 LOP3.LUT R4, R5, R4, RZ, 0x3c, !PT ;  /* 0x0000000405049212 */ /* 0x000fc800078e3cff */
[----:B------:R-:W-:-:S05]  /*4a770*/  @!P1 LOP3.LUT R5, R5, R4, RZ, 0x3c, !PT ;  /* 0x0000000405059212 */ /* 0x000fca00078e3cff */
[----:B------:R0:W3:Y:S02]  /*4a780*/  @!P1 LDG.E.U16 R31, desc[UR8][R4.64] ;  /* 0x00000008041f9981 */ /* 0x0000e4000c1e1500 */
[----:B0-----:R-:W-:Y:S02]  /*4a790*/  @!P0 IMAD.MOV.U32 R4, RZ, RZ, R28 ;  /* 0x000000ffff048224 */ /* 0x001fe400078e001c */
[----:B----4-:R-:W-:-:S05]  /*4a7a0*/  @!P0 IMAD.MOV.U32 R5, RZ, RZ, R30 ;  /* 0x000000ffff058224 */ /* 0x010fca00078e001e */
[----:B------:R0:W4:Y:S04]  /*4a7b0*/  @!P0 LDG.E.U16 R10, desc[UR8][R4.64] ;  /* 0x00000008040a8981 */ /* 0x000128000c1e1500 */
[----:B--2---:R1:W-:Y:S04]  /*4a7c0*/  STL [R1+0x50], R14 ;  /* 0x0000500e01007387 */ /* 0x0043e80000100800 */
[----:B-1----:R-:W2:Y:S01]  /*4a7d0*/  LDL R14, [R1+0x2c34] ;  /* 0x002c3400010e7983 */ /* 0x002ea20000100800 */
[----:B------:R-:W-:Y:S01]  /*4a7e0*/  PRMT R7, RZ, 0x7610, R7 ;  /* 0x00007610ff077816 */ /* 0x000fe20000000007 */
[----:B0-----:R-:W-:-:S02]  /*4a7f0*/  @!P2 IMAD.MOV.U32 R4, RZ, RZ, R26 ;  /* 0x000000ffff04a224 */ /* 0x001fc400078e001a */
[----:B------:R-:W-:-:S05]  /*4a800*/  @!P2 IMAD.MOV.U32 R5, RZ, RZ, R27 ;  /* 0x000000ffff05a224 */ /* 0x000fca00078e001b */
[----:B------:R0:W2:Y:S04]  /*4a810*/  @!P2 LDG.E.U16 R7, desc[UR8][R4.64] ;  /* 0x000000080407a981 */ /* 0x0000a8000c1e1500 */
[----:B---3--:R1:W-:Y:S04]  /*4a820*/  STL [R1+0x4c], R31 ;  /* 0x00004c1f01007387 */ /* 0x0083e80000100800 */
[----:B------:R-:W3:Y:S04]  /*4a830*/  LDL R30, [R1+0x2c58] ;  /* 0x002c5800011e7983 */ /* 0x000ee80000100800 */
[----:B------:R-:W3:Y:S04]  /*4a840*/  LDL R28, [R1+0x2c50] ;  /* 0x002c5000011c7983 */ /* 0x000ee80000100800 */
[----:B-1----:R-:W3:Y:S04]  /*4a850*/  LDL R31, [R1+0x2c24] ;  /* 0x002c2400011f7983 */ /* 0x002ee80000100800 */
[----:B----4-:R1:W-:Y:S01]  /*4a860*/  STL [R1+0x48], R10 ;  /* 0x0000480a01007387 */ /* 0x0103e20000100800 */
[----:B------:R-:W-:Y:S01]  /*4a870*/  PRMT R8, RZ, 0x7610, R8 ;  /* 0x00007610ff087816 */ /* 0x000fe20000000008 */
[----:B0-----:R-:W-:Y:S01]  /*4a880*/  @!P1 IMAD.MOV.U32 R5, RZ, RZ, R24 ;  /* 0x000000ffff059224 */ /* 0x001fe200078e0018 */
[----:B------:R-:W-:-:S02]  /*4a890*/  PRMT R29, RZ, 0x7610, R29 ;  /* 0x00007610ff1d7816 */ /* 0x000fc4000000001d */
[----:B------:R-:W-:Y:S01]  /*4a8a0*/  PRMT R9, RZ, 0x7610, R9 ;  /* 0x00007610ff097816 */ /* 0x000fe20000000009 */
[----:B------:R-:W4:Y:S04]  /*4a8b0*/  LDL R27, [R1+0x2c48] ;  /* 0x002c4800011b7983 */ /* 0x000f280000100800 */
[----:B-1----:R-:W4:Y:S01]  /*4a8c0*/  LDL R10, [R1+0x2c54] ;  /* 0x002c5400010a7983 */ /* 0x002f220000100800 */
[----:B--2---:R-:W-:-:S05]  /*4a8d0*/  @!P1 IMAD.MOV.U32 R4, RZ, RZ, R14 ;  /* 0x000000ffff049224 */ /* 0x004fca00078e000e */
[----:B------:R3:W2:Y:S04]  /*4a8e0*/  @!P1 LDG.E.U16 R8, desc[UR8][R4.64] ;  /* 0x0000000804089981 */ /* 0x0006a8000c1e1500 */
[----:B------:R0:W-:Y:S04]  /*4a8f0*/  STL [R1+0x44], R7 ;  /* 0x0000440701007387 */ /* 0x0001e80000100800 */
[----:B------:R-:W2:Y:S04]  /*4a900*/  LDL R26, [R1+0x2c5c] ;  /* 0x002c5c00011a7983 */ /* 0x000ea80000100800 */
[----:B------:R-:W2:Y:S04]  /*4a910*/  LDL R24, [R1+0x2c68] ;  /* 0x002c680001187983 */ /* 0x000ea80000100800 */
[----:B------:R-:W2:Y:S04]  /*4a920*/  LDL R14, [R1+0x2c64] ;  /* 0x002c6400010e7983 */ /* 0x000ea80000100800 */
[----:B0-----:R-:W2:Y:S01]  /*4a930*/  LDL R7, [R1+0x2c4c] ;  /* 0x002c4c0001077983 */ /* 0x001ea20000100800 */
[----:B---3--:R-:W-:-:S02]  /*4a940*/  @!P0 IMAD.MOV.U32 R4, RZ, RZ, R30 ;  /* 0x000000ffff048224 */ /* 0x008fc400078e001e */
[----:B------:R-:W-:-:S05]  /*4a950*/  @!P0 IMAD.MOV.U32 R5, RZ, RZ, R31 ;  /* 0x000000ffff058224 */ /* 0x000fca00078e001f */
[----:B------:R0:W3:Y:S02]  /*4a960*/  @!P0 LDG.E.U16 R29, desc[UR8][R4.64] ;  /* 0x00000008041d8981 */ /* 0x0000e4000c1e1500 */
[----:B0-----:R-:W-:Y:S02]  /*4a970*/  @!P2 IMAD.MOV.U32 R5, RZ, RZ, R28 ;  /* 0x000000ffff05a224 */ /* 0x001fe400078e001c */
[----:B----4-:R-:W-:-:S05]  /*4a980*/  @!P2 IMAD.MOV.U32 R4, RZ, RZ, R10 ;  /* 0x000000ffff04a224 */ /* 0x010fca00078e000a */
[----:B------:R0:W4:Y:S04]  /*4a990*/  @!P2 LDG.E.U16 R9, desc[UR8][R4.64] ;  /* 0x000000080409a981 */ /* 0x000128000c1e1500 */
[----:B--2---:R1:W-:Y:S04]  /*4a9a0*/  STL [R1+0x40], R8 ;  /* 0x0000400801007387 */ /* 0x0043e80000100800 */
[----:B------:R-:W2:Y:S04]  /*4a9b0*/  LDL R10, [R1+0x2c6c] ;  /* 0x002c6c00010a7983 */ /* 0x000ea80000100800 */
[----:B-1----:R-:W2:Y:S01]  /*4a9c0*/  LDL R8, [R1+0x2c70] ;  /* 0x002c700001087983 */ /* 0x002ea20000100800 */
[----:B------:R-:W-:Y:S01]  /*4a9d0*/  PRMT R6, RZ, 0x7610, R6 ;  /* 0x00007610ff067816 */ /* 0x000fe20000000006 */
[----:B0-----:R-:W-:-:S02]  /*4a9e0*/  @!P1 IMAD.MOV.U32 R4, RZ, RZ, R7 ;  /* 0x000000ffff049224 */ /* 0x001fc400078e0007 */
[----:B------:R-:W-:-:S05]  /*4a9f0*/  @!P1 IMAD.MOV.U32 R5, RZ, RZ, R27 ;  /* 0x000000ffff059224 */ /* 0x000fca00078e001b */
[----:B------:R0:W3:Y:S04]  /*4aa00*/  @!P1 LDG.E.U16 R6, desc[UR8][R4.64] ;  /* 0x0000000804069981 */ /* 0x0000e8000c1e1500 */
[----:B----4-:R1:W-:Y:S01]  /*4aa10*/  STL [R1+0x38], R9 ;  /* 0x0000380901007387 */ /* 0x0103e20000100800 */
[----:B------:R-:W-:Y:S01]  /*4aa20*/  PRMT R23, RZ, 0x7610, R23 ;  /* 0x00007610ff177816 */ /* 0x000fe20000000017 */
[----:B0-----:R-:W-:Y:S02]  /*4aa30*/  @!P0 IMAD.MOV.U32 R4, RZ, RZ, R24 ;  /* 0x000000ffff048224 */ /* 0x001fe400078e0018 */
[----:B------:R-:W-:Y:S01]  /*4aa40*/  @!P0 IMAD.MOV.U32 R5, RZ, RZ, R26 ;  /* 0x000000ffff058224 */ /* 0x000fe200078e001a */
[----:B------:R-:W-:Y:S02]  /*4aa50*/  PRMT R19, RZ, 0x7610, R19 ;  /* 0x00007610ff137816 */ /* 0x000fe40000000013 */
[----:B------:R-:W-:Y:S01]  /*4aa60*/  PRMT R17, RZ, 0x7610, R17 ;  /* 0x00007610ff117816 */ /* 0x000fe20000000011 */
[----:B------:R-:W4:Y:S04]  /*4aa70*/  LDL R7, [R1+0x2c7c] ;  /* 0x002c7c0001077983 */ /* 0x000f280000100800 */
[----:B------:R2:W4:Y:S04]  /*4aa80*/  @!P0 LDG.E.U16 R23, desc[UR8][R4.64] ;  /* 0x0000000804178981 */ /* 0x000528000c1e1500 */
[----:B-1----:R-:W4:Y:S01]  /*4aa90*/  LDL R9, [R1+0x2c78] ;  /* 0x002c780001097983 */ /* 0x002f220000100800 */
[----:B--2---:R-:W-:-:S02]  /*4aaa0*/  @!P2 IMAD.MOV.U32 R4, RZ, RZ, R8 ;  /* 0x000000ffff04a224 */ /* 0x004fc400078e0008 */
[----:B------:R-:W-:-:S05]  /*4aab0*/  @!P2 IMAD.MOV.U32 R5, RZ, RZ, R14 ;  /* 0x000000ffff05a224 */ /* 0x000fca00078e000e */
[----:B------:R0:W2:Y:S02]  /*4aac0*/  @!P2 LDG.E.U16 R19, desc[UR8][R4.64] ;  /* 0x000000080413a981 */ /* 0x0000a4000c1e1500 */
[----:B0-----:R-:W-:Y:S02]  /*4aad0*/  @!P1 IMAD.MOV.U32 R5, RZ, RZ, R10 ;  /* 0x000000ffff059224 */ /* 0x001fe400078e000a */
[----:B---3--:R0:W-:Y:S04]  /*4aae0*/  STL [R1+0x34], R6 ;  /* 0x0000340601007387 */ /* 0x0081e80000100800 */
[----:B------:R-:W3:Y:S04]  /*4aaf0*/  LDL R24, [R1+0x2c84] ;  /* 0x002c840001187983 */ /* 0x000ee80000100800 */
[----:B0-----:R-:W3:Y:S01]  /*4ab00*/  LDL R6, [R1+0x2c88] ;  /* 0x002c880001067983 */ /* 0x001ee20000100800 */
[----:B----4-:R-:W-:-:S05]  /*4ab10*/  @!P1 IMAD.MOV.U32 R4, RZ, RZ, R9 ;  /* 0x000000ffff049224 */ /* 0x010fca00078e0009 */
[----:B------:R0:W4:Y:S04]  /*4ab20*/  @!P1 LDG.E.U16 R17, desc[UR8][R4.64] ;  /* 0x0000000804119981 */ /* 0x000128000c1e1500 */
[----:B------:R1:W-:Y:S04]  /*4ab30*/  STL [R1+0x30], R23 ;  /* 0x0000301701007387 */ /* 0x0003e80000100800 */
[----:B------:R-:W4:Y:S04]  /*4ab40*/  LDL R14, [R1+0x2c8c] ;  /* 0x002c8c00010e7983 */ /* 0x000f280000100800 */
[----:B------:R-:W4:Y:S04]  /*4ab50*/  LDL R8, [R1+0x2c98] ;  /* 0x002c980001087983 */ /* 0x000f280000100800 */
[----:B------:R-:W4:Y:S04]  /*4ab60*/  LDL R10, [R1+0x2c9c] ;  /* 0x002c9c00010a7983 */ /* 0x000f280000100800 */
[----:B------:R-:W4:Y:S04]  /*4ab70*/  LDL R9, [R1+0x2ca8] ;  /* 0x002ca80001097983 */ /* 0x000f280000100800 */
[----:B-1----:R-:W4:Y:S04]  /*4ab80*/  LDL R23, [R1+0x2c90] ;  /* 0x002c900001177983 */ /* 0x002f280000100800 */
[----:B--2---:R1:W-:Y:S04]  /*4ab90*/  STL [R1+0x2c], R19 ;  /* 0x00002c1301007387 */ /* 0x0043e80000100800 */
[----:B------:R-:W-:Y:S01]  /*4aba0*/  STL [R1+0x3c], R29 ;  /* 0x00003c1d01007387 */ /* 0x000fe20000100800 */
[----:B0-----:R-:W-:-:S03]  /*4abb0*/  @!P0 IMAD.MOV.U32 R5, RZ, RZ, R7 ;  /* 0x000000ffff058224 */ /* 0x001fc600078e0007 */
[----:B-1----:R-:W2:Y:S01]  /*4abc0*/  LDL R19, [R1+0x2ca4] ;  /* 0x002ca40001137983 */ /* 0x002ea20000100800 */
[----:B---3--:R-:W-:-:S03]  /*4abd0*/  @!P0 IMAD.MOV.U32 R4, RZ, RZ, R6 ;  /* 0x000000ffff048224 */ /* 0x008fc600078e0006 */
[----:B----4-:R0:W-:Y:S04]  /*4abe0*/  STL [R1+0x28], R17 ;  /* 0x0000281101007387 */ /* 0x0101e80000100800 */
[----:B------:R-:W3:Y:S04]  /*4abf0*/  LDL R7, [R1+0x2cac] ;  /* 0x002cac0001077983 */ /* 0x000ee80000100800 */
[----:B------:R-:W4:Y:S04]  /*4ac00*/  LDL R6, [R1+0x2cb8] ;  /* 0x002cb80001067983 */ /* 0x000f280000100800 */
[----:B0-----:R-:W3:Y:S01]  /*4ac10*/  LDL R17, [R1+0x2cb0] ;  /* 0x002cb00001117983 */ /* 0x001ee20000100800 */
[----:B------:R-:W-:-:S02]  /*4ac20*/  PRMT R25, RZ, 0x7610, R25 ;  /* 0x00007610ff197816 */ /* 0x000fc40000000019 */
[----:B------:R-:W-:-:S04]  /*4ac30*/  PRMT R22, RZ, 0x7610, R22 ;  /* 0x00007610ff167816 */ /* 0x000fc80000000016 */
[----:B------:R0:W4:Y:S01]  /*4ac40*/  @!P0 LDG.E.U16 R25, desc[UR8][R4.64] ;  /* 0x0000000804198981 */ /* 0x000122000c1e1500 */
[----:B------:R-:W-:Y:S01]  /*4ac50*/  PRMT R21, RZ, 0x7610, R21 ;  /* 0x00007610ff157816 */ /* 0x000fe20000000015 */
[----:B0-----:R-:W-:Y:S02]  /*4ac60*/  @!P2 IMAD.MOV.U32 R4, RZ, RZ, R23 ;  /* 0x000000ffff04a224 */ /* 0x001fe400078e0017 */
[----:B------:R-:W-:-:S05]  /*4ac70*/  @!P2 IMAD.MOV.U32 R5, RZ, RZ, R24 ;  /* 0x000000ffff05a224 */ /* 0x000fca00078e0018 */
[----:B------:R0:W4:Y:S01]  /*4ac80*/  @!P2 LDG.E.U16 R22, desc[UR8][R4.64] ;  /* 0x000000080416a981 */ /* 0x000122000c1e1500 */
[----:B------:R-:W-:Y:S01]  /*4ac90*/  PRMT R20, RZ, 0x7610, R20 ;  /* 0x00007610ff147816 */ /* 0x000fe20000000014 */
[----:B0-----:R-:W-:Y:S02]  /*4aca0*/  @!P1 IMAD.MOV.U32 R4, RZ, RZ, R8 ;  /* 0x000000ffff049224 */ /* 0x001fe400078e0008 */
[----:B------:R-:W-:Y:S01]  /*4acb0*/  @!P1 IMAD.MOV.U32 R5, RZ, RZ, R14 ;  /* 0x000000ffff059224 */ /* 0x000fe200078e000e */
[----:B------:R-:W-:Y:S02]  /*4acc0*/  PRMT R16, RZ, 0x7610, R16 ;  /* 0x00007610ff107816 */ /* 0x000fe40000000010 */
[----:B------:R-:W-:Y:S01]  /*4acd0*/  PRMT R15, RZ, 0x7610, R15 ;  /* 0x00007610ff0f7816 */ /* 0x000fe2000000000f */
[----:B------:R-:W4:Y:S04]  /*4ace0*/  LDL R14, [R1+0x2cbc] ;  /* 0x002cbc00010e7983 */ /* 0x000f280000100800 */
[----:B------:R0:W4:Y:S04]  /*4acf0*/  @!P1 LDG.E.U16 R21, desc[UR8][R4.64] ;  /* 0x0000000804159981 */ /* 0x000128000c1e1500 */
[----:B------:R-:W4:Y:S01]  /*4ad00*/  LDL R8, [R1+0x2cc8] ;  /* 0x002cc80001087983 */ /* 0x000f220000100800 */
[----:B0-----:R-:W-:-:S02]  /*4ad10*/  @!P0 IMAD.MOV.U32 R4, RZ, RZ, R9 ;  /* 0x000000ffff048224 */ /* 0x001fc400078e0009 */
[----:B------:R-:W-:Y:S01]  /*4ad20*/  @!P0 IMAD.MOV.U32 R5, RZ, RZ, R10 ;  /* 0x000000ffff058224 */ /* 0x000fe200078e000a */
[----:B------:R-:W4:Y:S04]  /*4ad30*/  LDL R9, [R1+0x2ce8] ;  /* 0x002ce80001097983 */ /* 0x000f280000100800 */
[----:B------:R-:W4:Y:S04]  /*4ad40*/  LDL R10, [R1+0x2cdc] ;  /* 0x002cdc00010a7983 */ /* 0x000f280000100800 */
[----:B------:R2:W4:Y:S02]  /*4ad50*/  @!P0 LDG.E.U16 R20, desc[UR8][R4.64] ;  /* 0x0000000804148981 */ /* 0x000524000c1e1500 */
[----:B--2---:R-:W-:-:S02]  /*4ad60*/  @!P2 IMAD.MOV.U32 R5, RZ, RZ, R19 ;  /* 0x000000ffff05a224 */ /* 0x004fc400078e0013 */
[----:B---3--:R-:W-:Y:S02]  /*4ad70*/  @!P2 IMAD.MOV.U32 R4, RZ, RZ, R17 ;  /* 0x000000ffff04a224 */ /* 0x008fe400078e0011 */
[----:B------:R-:W2:Y:S04]  /*4ad80*/  LDL R17, [R1+0x2ce4] ;  /* 0x002ce40001117983 */ /* 0x000ea80000100800 */
[----:B------:R4:W3:Y:S02]  /*4ad90*/  @!P2 LDG.E.U16 R16, desc[UR8][R4.64] ;  /* 0x000000080410a981 */ /* 0x0008e4000c1e1500 */
[----:B----4-:R-:W-:Y:S02]  /*4ada0*/  @!P1 IMAD.MOV.U32 R4, RZ, RZ, R6 ;  /* 0x000000ffff049224 */ /* 0x010fe400078e0006 */
[----:B------:R-:W-:Y:S01]  /*4adb0*/  @!P1 IMAD.MOV.U32 R5, RZ, RZ, R7 ;  /* 0x000000ffff059224 */ /* 0x000fe200078e0007 */
[----:B------:R-:W4:Y:S04]  /*4adc0*/  LDL R6, [R1+0x2cf0] ;  /* 0x002cf00001067983 */ /* 0x000f280000100800 */
[----:B------:R-:W2:Y:S04]  /*4add0*/  LDL R7, [R1+0x2cf8] ;  /* 0x002cf80001077983 */ /* 0x000ea80000100800 */
[----:B------:R0:W2:Y:S01]  /*4ade0*/  @!P1 LDG.E.U16 R15, desc[UR8][R4.64] ;  /* 0x00000008040f9981 */ /* 0x0000a2000c1e1500 */
[----:B------:R-:W-:Y:S01]  /*4adf0*/  PRMT R11, RZ, 0x7610, R11 ;  /* 0x00007610ff0b7816 */ /* 0x000fe2000000000b */
[----:B0-----:R-:W-:-:S02]  /*4ae00*/  @!P0 IMAD.MOV.U32 R5, RZ, RZ, R14 ;  /* 0x000000ffff058224 */ /* 0x001fc400078e000e */
[----:B------:R-:W-:-:S05]  /*4ae10*/  @!P0 IMAD.MOV.U32 R4, RZ, RZ, R8 ;  /* 0x000000ffff048224 */ /* 0x000fca00078e0008 */
[----:B------:R0:W3:Y:S04]  /*4ae20*/  @!P0 LDG.E.U16 R11, desc[UR8][R4.64] ;  /* 0x00000008040b8981 */ /* 0x0000e8000c1e1500 */
[----:B--2---:R1:W-:Y:S01]  /*4ae30*/  STL [R1+0x10], R15 ;  /* 0x0000100f01007387 */ /* 0x0043e20000100800 */
[----:B------:R-:W-:Y:S01]  /*4ae40*/  PRMT R18, RZ, 0x7610, R18 ;  /* 0x00007610ff127816 */ /* 0x000fe20000000012 */
[----:B0-----:R-:W-:Y:S02]  /*4ae50*/  @!P0 IMAD.MOV.U32 R4, RZ, RZ, R9 ;  /* 0x000000ffff048224 */ /* 0x001fe400078e0009 */
[----:B------:R-:W-:Y:S01]  /*4ae60*/  @!P0 IMAD.MOV.U32 R5, RZ, RZ, R10 ;  /* 0x000000ffff058224 */ /* 0x000fe200078e000a */
[----:B------:R-:W-:Y:S01]  /*4ae70*/  PRMT R60, RZ, 0x7610, R60 ;  /* 0x00007610ff3c7816 */ /* 0x000fe2000000003c */
[----:B------:R-:W2:Y:S04]  /*4ae80*/  LDL R14, [R1+0x2d5c] ;  /* 0x002d5c00010e7983 */ /* 0x000ea80000100800 */
[----:B------:R4:W2:Y:S04]  /*4ae90*/  @!P0 LDG.E.U16 R18, desc[UR8][R4.64] ;  /* 0x0000000804128981 */ /* 0x0008a8000c1e1500 */
[----:B------:R-:W2:Y:S04]  /*4aea0*/  LDL R8, [R1+0x2d68] ;  /* 0x002d680001087983 */ /* 0x000ea80000100800 */
[----:B-1----:R-:W2:Y:S04]  /*4aeb0*/  LDL R15, [R1+0x2cec] ;  /* 0x002cec00010f7983 */ /* 0x002ea80000100800 */
[----:B------:R-:W-:Y:S04]  /*4aec0*/  STL [R1+0x24], R25 ;  /* 0x0000241901007387 */ /* 0x000fe80000100800 */
[----:B---3--:R0:W-:Y:S04]  /*4aed0*/  STL [R1+0x14], R16 ;  /* 0x0000141001007387 */ /* 0x0081e80000100800 */
[----:B------:R-:W3:Y:S01]  /*4aee0*/  LDL R9, [R1+0x2d70] ;  /* 0x002d700001097983 */ /* 0x000ee20000100800 */
[----:B----4-:R-:W-:-:S02]  /*4aef0*/  @!P2 IMAD.MOV.U32 R4, RZ, RZ, R6 ;  /* 0x000000ffff04a224 */ /* 0x010fc400078e0006 */
[----:B------:R-:W-:Y:S01]  /*4af00*/  @!P2 IMAD.MOV.U32 R5, RZ, RZ, R17 ;  /* 0x000000ffff05a224 */ /* 0x000fe200078e0011 */
[----:B------:R-:W-:Y:S01]  /*4af10*/  PRMT R58, RZ, 0x7610, R58 ;  /* 0x00007610ff3a7816 */ /* 0x000fe2000000003a */
[----:B0-----:R-:W4:Y:S04]  /*4af20*/  LDL R16, [R1+0x2d64] ;  /* 0x002d640001107983 */ /* 0x001f280000100800 */
[----:B------:R0:W3:Y:S04]  /*4af30*/  @!P2 LDG.E.U16 R60, desc[UR8][R4.64] ;  /* 0x00000008043ca981 */ /* 0x0000e8000c1e1500 */
[----:B------:R-:W-:Y:S01]  /*4af40*/  STL [R1+0x20], R22 ;  /* 0x0000201601007387 */ /* 0x000fe20000100800 */
[----:B0-----:R-:W-:-:S03]  /*4af50*/  @!P1 IMAD.MOV.U32 R4, RZ, RZ, R7 ;  /* 0x000000ffff049224 */ /* 0x001fc600078e0007 */
[----:B------:R0:W-:Y:S04]  /*4af60*/  STL [R1+0xc], R11 ;  /* 0x00000c0b01007387 */ /* 0x0001e80000100800 */
[----:B------:R-:W4:Y:S04]  /*4af70*/  LDL R10, [R1+0x2d78] ;  /* 0x002d7800010a7983 */ /* 0x000f280000100800 */
[----:B0-----:R-:W4:Y:S01]  /*4af80*/  LDL R11, [R1+0x2d6c] ;  /* 0x002d6c00010b7983 */ /* 0x001f220000100800 */
[----:B--2---:R-:W-:-:S05]  /*4af90*/  @!P1 IMAD.MOV.U32 R5, RZ, RZ, R15 ;  /* 0x000000ffff059224 */ /* 0x004fca00078e000f */
[----:B------:R0:W2:Y:S01]  /*4afa0*/  @!P1 LDG.E.U16 R58, desc[UR8][R4.64] ;  /* 0x00000008043a9981 */ /* 0x0000a2000c1e1500 */
[----:B------:R-:W-:-:S03]  /*4afb0*/  PRMT R38, RZ, 0x7610, R38 ;  /* 0x00007610ff267816 */ /* 0x000fc60000000026 */
[----:B------:R1:W-:Y:S04]  /*4afc0*/  STL [R1+0x1c], R21 ;  /* 0x00001c1501007387 */ /* 0x0003e80000100800 */
[----:B------:R-:W2:Y:S01]  /*4afd0*/  LDL R6, [R1+0x2de8] ;  /* 0x002de80001067983 */ /* 0x000ea20000100800 */
[----:B------:R-:W-:Y:S01]  /*4afe0*/  PRMT R36, RZ, 0x7610, R36 ;  /* 0x00007610ff247816 */ /* 0x000fe20000000024 */
[----:B0-----:R-:W-:Y:S02]  /*4aff0*/  @!P0 IMAD.MOV.U32 R4, RZ, RZ, R8 ;  /* 0x000000ffff048224 */ /* 0x001fe400078e0008 */
[----:B------:R-:W-:Y:S01]  /*4b000*/  @!P0 IMAD.MOV.U32 R5, RZ, RZ, R14 ;  /* 0x000000ffff058224 */ /* 0x000fe200078e000e */
[----:B---3--:R-:W-:Y:S04]  /*4b010*/  STL [R1+0x2fb4], R60 ;  /* 0x002fb43c01007387 */ /* 0x008fe80000100800 */
[----:B------:R0:W-:Y:S04]  /*4b020*/  STL [R1+0x18], R20 ;  /* 0x0000181401007387 */ /* 0x0001e80000100800 */
[----:B------:R-:W3:Y:S04]  /*4b030*/  LDL R7, [R1+0x2ddc] ;  /* 0x002ddc0001077983 */ /* 0x000ee80000100800 */
[----:B------:R0:W3:Y:S02]  /*4b040*/  @!P0 LDG.E.U16 R38, desc[UR8][R4.64] ;  /* 0x0000000804268981 */ /* 0x0000e4000c1e1500 */
[----:B0-----:R-:W-:-:S02]  /*4b050*/  @!P2 IMAD.MOV.U32 R4, RZ, RZ, R9 ;  /* 0x000000ffff04a224 */ /* 0x001fc400078e0009 */
[----:B----4-:R-:W-:-:S05]  /*4b060*/  @!P2 IMAD.MOV.U32 R5, RZ, RZ, R16 ;  /* 0x000000ffff05a224 */ /* 0x010fca00078e0010 */
[----:B------:R0:W4:Y:S01]  /*4b070*/  @!P2 LDG.E.U16 R36, desc[UR8][R4.64] ;  /* 0x000000080424a981 */ /* 0x000122000c1e1500 */
[----:B------:R-:W-:Y:S01]  /*4b080*/  PRMT R34, RZ, 0x7610, R34 ;  /* 0x00007610ff227816 */ /* 0x000fe20000000022 */
[----:B0-----:R-:W-:Y:S02]  /*4b090*/  @!P1 IMAD.MOV.U32 R4, RZ, RZ, R10 ;  /* 0x000000ffff049224 */ /* 0x001fe400078e000a */
[----:B------:R-:W-:-:S05]  /*4b0a0*/  @!P1 IMAD.MOV.U32 R5, RZ, RZ, R11 ;  /* 0x000000ffff059224 */ /* 0x000fca00078e000b */
[----:B------:R0:W4:Y:S04]  /*4b0b0*/  @!P1 LDG.E.U16 R34, desc[UR8][R4.64] ;  /* 0x0000000804229981 */ /* 0x000128000c1e1500 */
[----:B--2---:R-:W-:Y:S04]  /*4b0c0*/  STL [R1+0x2fb8], R58 ;  /* 0x002fb83a01007387 */ /* 0x004fe80000100800 */
[----:B------:R-:W2:Y:S04]  /*4b0d0*/  LDL R15, [R1+0x2de4] ;  /* 0x002de400010f7983 */ /* 0x000ea80000100800 */
[----:B------:R-:W2:Y:S01]  /*4b0e0*/  LDL R14, [R1+0x2df0] ;  /* 0x002df000010e7983 */ /* 0x000ea20000100800 */
[----:B0-----:R-:W-:-:S03]  /*4b0f0*/  PRMT R4, RZ, 0x7610, R4 ;  /* 0x00007610ff047816 */ /* 0x001fc60000000004 */
[----:B------:R-:W2:Y:S01]  /*4b100*/  LDL R8, [R1+0x2df8] ;  /* 0x002df80001087983 */ /* 0x000ea20000100800 */
[----:B------:R-:W-:-:S03]  /*4b110*/  PRMT R5, RZ, 0x7610, R5 ;  /* 0x00007610ff057816 */ /* 0x000fc60000000005 */
[----:B---3--:R2:W3:Y:S04]  /*4b120*/  @!P0 LDG.E.U16 R4, desc[UR8][R6.64] ;  /* 0x0000000806048981 */ /* 0x0084e8000c1e1500 */
[----:B------:R-:W-:Y:S04]  /*4b130*/  STL [R1+0x2fbc], R38 ;  /* 0x002fbc2601007387 */ /* 0x000fe80000100800 */
[----:B------:R-:W3:Y:S04]  /*4b140*/  LDL R9, [R1+0x2dec] ;  /* 0x002dec0001097983 */ /* 0x000ee80000100800 */
[----:B----4-:R-:W-:Y:S04]  /*4b150*/  STL [R1+0x2fc0], R36 ;  /* 0x002fc02401007387 */ /* 0x010fe80000100800 */
[----:B-1----:R-:W4:Y:S04]  /*4b160*/  LDL R21, [R1+0x2e5c] ;  /* 0x002e5c0001157983 */ /* 0x002f280000100800 */
[----:B------:R-:W4:Y:S04]  /*4b170*/  LDL R20, [R1+0x2e68] ;  /* 0x002e680001147983 */ /* 0x000f280000100800 */
[----:B------:R-:W4:Y:S04]  /*4b180*/  LDL R11, [R1+0x2e64] ;  /* 0x002e6400010b7983 */ /* 0x000f280000100800 */
[----:B------:R-:W4:Y:S04]  /*4b190*/  LDL R10, [R1+0x2e70] ;  /* 0x002e7000010a7983 */ /* 0x000f280000100800 */
[----:B------:R-:W-:Y:S04]  /*4b1a0*/  STL [R1+0x2fc4], R34 ;  /* 0x002fc42201007387 */ /* 0x000fe80000100800 */
[----:B------:R0:W-:Y:S04]  /*4b1b0*/  STL [R1], R18 ;  /* 0x0000001201007387 */ /* 0x0001e80000100800 */
[----:B------:R-:W4:Y:S04]  /*4b1c0*/  LDL R17, [R1+0x2e78] ;  /* 0x002e780001117983 */ /* 0x000f280000100800 */
[----:B------:R-:W4:Y:S01]  /*4b1d0*/  LDL R19, [R1+0x2e6c] ;  /* 0x002e6c0001137983 */ /* 0x000f220000100800 */
[----:B--2---:R-:W-:-:S02]  /*4b1e0*/  @!P2 IMAD.MOV.U32 R7, RZ, RZ, R15 ;  /* 0x000000ffff07a224 */ /* 0x004fc400078e000f */
[----:B------:R-:W-:-:S05]  /*4b1f0*/  @!P2 IMAD.MOV.U32 R6, RZ, RZ, R14 ;  /* 0x000000ffff06a224 */ /* 0x000fca00078e000e */
[----:B------:R1:W2:Y:S04]  /*4b200*/  @!P2 LDG.E.U16 R5, desc[UR8][R6.64] ;  /* 0x000000080605a981 */ /* 0x0002a8000c1e1500 */
[----:B---3--:R3:W-:Y:S04]  /*4b210*/  STL [R1+0x2fc8], R4 ;  /* 0x002fc80401007387 */ /* 0x0087e80000100800 */
[----:B0-----:R-:W3:Y:S04]  /*4b220*/  LDL R18, [R1+0x2edc] ;  /* 0x002edc0001127983 */ /* 0x001ee80000100800 */
[----:B------:R-:W3:Y:S01]  /*4b230*/  LDL R16, [R1+0x2ee8] ;  /* 0x002ee80001107983 */ /* 0x000ee20000100800 */
[----:B-1----:R-:W-:-:S02]  /*4b240*/  PRMT R6, RZ, 0x7610, R6 ;  /* 0x00007610ff067816 */ /* 0x002fc40000000006 */
[----:B------:R-:W-:-:S04]  /*4b250*/  PRMT R7, RZ, 0x7610, R7 ;  /* 0x00007610ff077816 */ /* 0x000fc80000000007 */
[----:B------:R4:W3:Y:S02]  /*4b260*/  @!P1 LDG.E.U16 R6, desc[UR8][R8.64] ;  /* 0x0000000808069981 */ /* 0x0008e4000c1e1500 */
[----:B----4-:R-:W-:Y:S02]  /*4b270*/  @!P0 IMAD.MOV.U32 R9, RZ, RZ, R21 ;  /* 0x000000ffff098224 */ /* 0x010fe400078e0015 */
[----:B------:R-:W-:-:S05]  /*4b280*/  @!P0 IMAD.MOV.U32 R8, RZ, RZ, R20 ;  /* 0x000000ffff088224 */ /* 0x000fca00078e0014 */
[----:B------:R0:W4:Y:S02]  /*4b290*/  @!P0 LDG.E.U16 R7, desc[UR8][R8.64] ;  /* 0x0000000808078981 */ /* 0x000124000c1e1500 */
[----:B0-----:R-:W-:-:S06]  /*4b2a0*/  PRMT R8, RZ, 0x7610, R8 ;  /* 0x00007610ff087816 */ /* 0x001fcc0000000008 */
[----:B------:R0:W4:Y:S02]  /*4b2b0*/  @!P2 LDG.E.U16 R8, desc[UR8][R10.64] ;  /* 0x000000080a08a981 */ /* 0x000124000c1e1500 */
[----:B0-----:R-:W-:Y:S02]  /*4b2c0*/  @!P1 IMAD.MOV.U32 R10, RZ, RZ, R17 ;  /* 0x000000ffff0a9224 */ /* 0x001fe400078e0011 */
[----:B--2---:R0:W-:Y:S04]  /*4b2d0*/  STL [R1+0x2fcc], R5 ;  /* 0x002fcc0501007387 */ /* 0x0041e80000100800 */
[----:B------:R-:W2:Y:S04]  /*4b2e0*/  LDL R15, [R1+0x2ee4] ;  /* 0x002ee400010f7983 */ /* 0x000ea80000100800 */
[----:B------:R-:W2:Y:S04]  /*4b2f0*/  LDL R14, [R1+0x2ef0] ;  /* 0x002ef000010e7983 */ /* 0x000ea80000100800 */
[----:B------:R-:W4:Y:S04]  /*4b300*/  LDL R20, [R1+0x2eec] ;  /* 0x002eec0001147983 */ /* 0x000f280000100800 */
[----:B---3--:R-:W3:Y:S04]  /*4b310*/  LDL R4, [R1+0x2ef8] ;  /* 0x002ef80001047983 */ /* 0x008ee80000100800 */
[----:B------:R-:W4:Y:S01]  /*4b320*/  LDL R17, [R1+0x2cc4] ;  /* 0x002cc40001117983 */ /* 0x000f220000100800 */
[----:B------:R-:W-:Y:S01]  /*4b330*/  PRMT R9, RZ, 0x7610, R9 ;  /* 0x00007610ff097816 */ /* 0x000fe20000000009 */
[----:B------:R-:W-:Y:S01]  /*4b340*/  @!P1 IMAD.MOV.U32 R11, RZ, RZ, R19 ;  /* 0x000000ffff0b9224 */ /* 0x000fe200078e0013 */
[----:B------:R-:W-:Y:S01]  /*4b350*/  PRMT R12, RZ, 0x7610, R12 ;  /* 0x00007610ff0c7816 */ /* 0x000fe2000000000c */
[----:B------:R-:W4:Y:S04]  /*4b360*/  LDL R22, [R1+0x2ccc] ;  /* 0x002ccc0001167983 */ /* 0x000f280000100800 */
[----:B0-----:R-:W4:Y:S04]  /*4b370*/  LDL R5, [R1+0x2cd0] ;  /* 0x002cd00001057983 */ /* 0x001f280000100800 */
[----:B------:R0:W4:Y:S01]  /*4b380*/  @!P1 LDG.E.U16 R9, desc[UR8][R10.64] ;  /* 0x000000080a099981 */ /* 0x000122000c1e1500 */
[----:B------:R-:W-:-:S03]  /*4b390*/  PRMT R0, RZ, 0x7610, R0 ;  /* 0x00007610ff007816 */ /* 0x000fc60000000000 */
[----:B------:R-:W4:Y:S04]  /*4b3a0*/  LDL R21, [R1+0x2cfc] ;  /* 0x002cfc0001157983 */ /* 0x000f280000100800 */
[----:B------:R-:W4:Y:S01]  /*4b3b0*/  LDL R19, [R1+0x2d10] ;  /* 0x002d100001137983 */ /* 0x000f220000100800 */
[----:B0-----:R-:W-:Y:S02]  /*4b3c0*/  @!P0 IMAD.MOV.U32 R10, RZ, RZ, R16 ;  /* 0x000000ffff0a8224 */ /* 0x001fe400078e0010 */
[----:B------:R-:W-:Y:S01]  /*4b3d0*/  @!P0 IMAD.MOV.U32 R11, RZ, RZ, R18 ;  /* 0x000000ffff0b8224 */ /* 0x000fe200078e0012 */
[----:B------:R-:W4:Y:S04]  /*4b3e0*/  LDL R16, [R1+0x2cd8] ;  /* 0x002cd80001107983 */ /* 0x000f280000100800 */
[----:B------:R-:W4:Y:S04]  /*4b3f0*/  LDL R18, [R1+0x2d08] ;  /* 0x002d080001127983 */ /* 0x000f280000100800 */
[----:B------:R0:W4:Y:S02]  /*4b400*/  @!P0 LDG.E.U16 R12, desc[UR8][R10.64] ;  /* 0x000000080a0c8981 */ /* 0x000124000c1e1500 */
[----:B0-----:R-:W-:-:S02]  /*4b410*/  PRMT R11, RZ, 0x7610, R11 ;  /* 0x00007610ff0b7816 */ /* 0x001fc4000000000b */
[----:B------:R-:W-:-:S04]  /*4b420*/  PRMT R10, RZ, 0x7610, R10 ;  /* 0x00007610ff0a7816 */ /* 0x000fc8000000000a */
[----:B--2---:R3:W2:Y:S02]  /*4b430*/  @!P2 LDG.E.U16 R11, desc[UR8][R14.64] ;  /* 0x000000080e0ba981 */ /* 0x0046a4000c1e1500 */
[----:B---3--:R-:W-:Y:S02]  /*4b440*/  @!P1 IMAD.MOV.U32 R14, RZ, RZ, R4 ;  /* 0x000000ffff0e9224 */ /* 0x008fe400078e0004 */
[----:B----4-:R-:W-:Y:S01]  /*4b450*/  @!P1 IMAD.MOV.U32 R15, RZ, RZ, R20 ;  /* 0x000000ffff0f9224 */ /* 0x010fe200078e0014 */
[----:B------:R-:W3:Y:S04]  /*4b460*/  LDL R4, [R1+0x2d18] ;  /* 0x002d180001047983 */ /* 0x000ee80000100800 */
[----:B------:R-:W4:Y:S04]  /*4b470*/  LDL R20, [R1+0x2d04] ;  /* 0x002d040001147983 */ /* 0x000f280000100800 */
[----:B------:R0:W2:Y:S02]  /*4b480*/  @!P1 LDG.E.U16 R10, desc[UR8][R14.64] ;  /* 0x000000080e0a9981 */ /* 0x0000a4000c1e1500 */
[----:B0-----:R-:W-:-:S02]  /*4b490*/  @!P2 IMAD.MOV.U32 R14, RZ, RZ, R5 ;  /* 0x000000ffff0ea224 */ /* 0x001fc400078e0005 */
[----:B------:R-:W-:Y:S01]  /*4b4a0*/  @!P2 IMAD.MOV.U32 R15, RZ, RZ, R17 ;  /* 0x000000ffff0fa224 */ /* 0x000fe200078e0011 */
[----:B------:R-:W-:Y:S01]  /*4b4b0*/  PRMT R2, RZ, 0x7610, R2 ;  /* 0x00007610ff027816 */ /* 0x000fe20000000002 */
[----:B------:R-:W2:Y:S04]  /*4b4c0*/  LDL R17, [R1+0x2d0c] ;  /* 0x002d0c0001117983 */ /* 0x000ea80000100800 */
[----:B------:R0:W2:Y:S04]  /*4b4d0*/  @!P2 LDG.E.U16 R0, desc[UR8][R14.64] ;  /* 0x000000080e00a981 */ /* 0x0000a8000c1e1500 */
[----:B------:R-:W3:Y:S01]  /*4b4e0*/  LDL R5, [R1+0x2d28] ;  /* 0x002d280001057983 */ /* 0x000ee20000100800 */
[----:B0-----:R-:W-:-:S02]  /*4b4f0*/  @!P1 IMAD.MOV.U32 R14, RZ, RZ, R16 ;  /* 0x000000ffff0e9224 */ /* 0x001fc400078e0010 */
[----:B------:R-:W-:-:S05]  /*4b500*/  @!P1 IMAD.MOV.U32 R15, RZ, RZ, R22 ;  /* 0x000000ffff0f9224 */ /* 0x000fca00078e0016 */
[----:B------:R0:W3:Y:S01]  /*4b510*/  @!P1 LDG.E.U16 R2, desc[UR8][R14.64] ;  /* 0x000000080e029981 */ /* 0x0000e2000c1e1500 */
[----:B------:R-:W-:Y:S01]  /*4b520*/  PRMT R56, RZ, 0x7610, R56 ;  /* 0x00007610ff387816 */ /* 0x000fe20000000038 */
[----:B0-----:R-:W-:Y:S02]  /*4b530*/  @!P0 IMAD.MOV.U32 R14, RZ, RZ, R18 ;  /* 0x000000ffff0e8224 */ /* 0x001fe400078e0012 */
[----:B------:R-:W-:-:S05]  /*4b540*/  @!P0 IMAD.MOV.U32 R15, RZ, RZ, R21 ;  /* 0x000000ffff0f8224 */ /* 0x000fca00078e0015 */
[----:B------:R0:W3:Y:S01]  /*4b550*/  @!P0 LDG.E.U16 R56, desc[UR8][R14.64] ;  /* 0x000000080e388981 */ /* 0x0000e2000c1e1500 */
[----:B------:R-:W-:Y:S01]  /*4b560*/  PRMT R54, RZ, 0x7610, R54 ;  /* 0x00007610ff367816 */ /* 0x000fe20000000036 */
[----:B0-----:R-:W-:Y:S01]  /*4b570*/  @!P2 IMAD.MOV.U32 R14, RZ, RZ, R19 ;  /* 0x000000ffff0ea224 */ /* 0x001fe200078e0013 */
[----:B------:R-:W-:Y:S01]  /*4b580*/  PRMT R52, RZ, 0x7610, R52 ;  /* 0x00007610ff347816 */ /* 0x000fe20000000034 */
[----:B----4-:R-:W-:-:S05]  /*4b590*/  @!P2 IMAD.MOV.U32 R15, RZ, RZ, R20 ;  /* 0x000000ffff0fa224 */ /* 0x010fca00078e0014 */
[----:B------:R3:W4:Y:S04]  /*4b5a0*/  @!P2 LDG.E.U16 R54, desc[UR8][R14.64] ;  /* 0x000000080e36a981 */ /* 0x000728000c1e1500 */
[----:B--2---:R0:W-:Y:S01]  /*4b5b0*/  STL [R1+0x2f84], R0 ;  /* 0x002f840001007387 */ /* 0x0041e20000100800 */
[----:B---3--:R-:W-:Y:S02]  /*4b5c0*/  @!P1 IMAD.MOV.U32 R14, RZ, RZ, R4 ;  /* 0x000000ffff0e9224 */ /* 0x008fe400078e0004 */
[----:B------:R-:W-:Y:S01]  /*4b5d0*/  @!P1 IMAD.MOV.U32 R15, RZ, RZ, R17 ;  /* 0x000000ffff0f9224 */ /* 0x000fe200078e0011 */
[----:B------:R-:W2:Y:S04]  /*4b5e0*/  LDL R16, [R1+0x2d30] ;  /* 0x002d300001107983 */ /* 0x000ea80000100800 */
[----:B------:R1:W3:Y:S04]  /*4b5f0*/  @!P1 LDG.E.U16 R52, desc[UR8][R14.64] ;  /* 0x000000080e349981 */ /* 0x0002e8000c1e1500 */
[----:B0-----:R-:W2:Y:S01]  /*4b600*/  LDL R0, [R1+0x2d1c] ;  /* 0x002d1c0001007983 */ /* 0x001ea20000100800 */
[----:B------:R-:W-:-:S03]  /*4b610*/  PRMT R50, RZ, 0x7610, R50 ;  /* 0x00007610ff327816 */ /* 0x000fc60000000032 */
[----:B------:R0:W-:Y:S04]  /*4b620*/  STL [R1+0x2f88], R2 ;  /* 0x002f880201007387 */ /* 0x0001e80000100800 */
[----:B------:R-:W3:Y:S04]  /*4b630*/  LDL R21, [R1+0x2d2c] ;  /* 0x002d2c0001157983 */ /* 0x000ee80000100800 */
[----:B------:R-:W3:Y:S01]  /*4b640*/  LDL R18, [R1+0x2d38] ;  /* 0x002d380001127983 */ /* 0x000ee20000100800 */
[----:B-1----:R-:W-:-:S03]  /*4b650*/  @!P0 IMAD.MOV.U32 R14, RZ, RZ, R5 ;  /* 0x000000ffff0e8224 */ /* 0x002fc600078e0005 */
[----:B0-----:R-:W3:Y:S04]  /*4b660*/  LDL R2, [R1+0x2d24] ;  /* 0x002d240001027983 */ /* 0x001ee80000100800 */
[----:B------:R-:W-:Y:S04]  /*4b670*/  STL [R1+0x2f8c], R56 ;  /* 0x002f8c3801007387 */ /* 0x000fe80000100800 */
[----:B------:R-:W3:Y:S04]  /*4b680*/  LDL R20, [R1+0x2d3c] ;  /* 0x002d3c0001147983 */ /* 0x000ee80000100800 */
[----:B------:R-:W3:Y:S04]  /*4b690*/  LDL R19, [R1+0x2d48] ;  /* 0x002d480001137983 */ /* 0x000ee80000100800 */
[----:B----4-:R-:W-:Y:S04]  /*4b6a0*/  STL [R1+0x2f90], R54 ;  /* 0x002f903601007387 */ /* 0x010fe80000100800 */
[----:B------:R-:W4:Y:S04]  /*4b6b0*/  LDL R17, [R1+0x2d7c] ;  /* 0x002d7c0001117983 */ /* 0x000f280000100800 */
[----:B------:R-:W4:Y:S01]  /*4b6c0*/  LDL R4, [R1+0x2d88] ;  /* 0x002d880001047983 */ /* 0x000f220000100800 */
[----:B--2---:R-:W-:-:S05]  /*4b6d0*/  @!P0 IMAD.MOV.U32 R15, RZ, RZ, R0 ;  /* 0x000000ffff0f8224 */ /* 0x004fca00078e0000 */
[----:B------:R0:W2:Y:S04]  /*4b6e0*/  @!P0 LDG.E.U16 R50, desc[UR8][R14.64] ;  /* 0x000000080e328981 */ /* 0x0000a8000c1e1500 */
[----:B---3--:R-:W-:Y:S04]  /*4b6f0*/  STL [R1+0x2f94], R52 ;  /* 0x002f943401007387 */ /* 0x008fe80000100800 */
[----:B------:R-:W3:Y:S04]  /*4b700*/  LDL R5, [R1+0x2d84] ;  /* 0x002d840001057983 */ /* 0x000ee80000100800 */
[----:B------:R-:W3:Y:S01]  /*4b710*/  LDL R0, [R1+0x2d90] ;  /* 0x002d900001007983 */ /* 0x000ee20000100800 */
[----:B------:R-:W-:Y:S01]  /*4b720*/  PRMT R48, RZ, 0x7610, R48 ;  /* 0x00007610ff307816 */ /* 0x000fe20000000030 */
[----:B0-----:R-:W-:-:S02]  /*4b730*/  @!P2 IMAD.MOV.U32 R14, RZ, RZ, R16 ;  /* 0x000000ffff0ea224 */ /* 0x001fc400078e0010 */
[----:B------:R-:W-:Y:S01]  /*4b740*/  @!P2 IMAD.MOV.U32 R15, RZ, RZ, R2 ;  /* 0x000000ffff0fa224 */ /* 0x000fe200078e0002 */
[----:B------:R-:W-:-:S04]  /*4b750*/  PRMT R46, RZ, 0x7610, R46 ;  /* 0x00007610ff2e7816 */ /* 0x000fc8000000002e */
[----:B------:R0:W3:Y:S01]  /*4b760*/  @!P2 LDG.E.U16 R48, desc[UR8][R14.64] ;  /* 0x000000080e30a981 */ /* 0x0000e2000c1e1500 */
[----:B------:R-:W-:Y:S01]  /*4b770*/  PRMT R44, RZ, 0x7610, R44 ;  /* 0x00007610ff2c7816 */ /* 0x000fe2000000002c */
[----:B0-----:R-:W-:Y:S02]  /*4b780*/  @!P1 IMAD.MOV.U32 R14, RZ, RZ, R18 ;  /* 0x000000ffff0e9224 */ /* 0x001fe400078e0012 */
[----:B------:R-:W-:-:S05]  /*4b790*/  @!P1 IMAD.MOV.U32 R15, RZ, RZ, R21 ;  /* 0x000000ffff0f9224 */ /* 0x000fca00078e0015 */
[----:B------:R0:W3:Y:S02]  /*4b7a0*/  @!P1 LDG.E.U16 R46, desc[UR8][R14.64] ;  /* 0x000000080e2e9981 */ /* 0x0000e4000c1e1500 */
[----:B0-----:R-:W-:Y:S02]  /*4b7b0*/  @!P0 IMAD.MOV.U32 R14, RZ, RZ, R19 ;  /* 0x000000ffff0e8224 */ /* 0x001fe400078e0013 */
[----:B------:R-:W-:-:S05]  /*4b7c0*/  @!P0 IMAD.MOV.U32 R15, RZ, RZ, R20 ;  /* 0x000000ffff0f8224 */ /* 0x000fca00078e0014 */
[----:B------:R4:W3:Y:S01]  /*4b7d0*/  @!P0 LDG.E.U16 R44, desc[UR8][R14.64] ;  /* 0x000000080e2c8981 */ /* 0x0008e2000c1e1500 */
[----:B------:R-:W-:Y:S02]  /*4b7e0*/  PRMT R32, RZ, 0x7610, R32 ;  /* 0x00007610ff207816 */ /* 0x000fe40000000020 */
[----:B------:R-:W-:Y:S01]  /*4b7f0*/  PRMT R13, RZ, 0x7610, R13 ;  /* 0x00007610ff0d7816 */ /* 0x000fe2000000000d */
[----:B----4-:R-:W-:Y:S02]  /*4b800*/  @!P0 IMAD.MOV.U32 R15, RZ, RZ, R17 ;  /* 0x000000ffff0f8224 */ /* 0x010fe400078e0011 */
[----:B------:R-:W-:-:S05]  /*4b810*/  @!P0 IMAD.MOV.U32 R14, RZ, RZ, R4 ;  /* 0x000000ffff0e8224 */ /* 0x000fca00078e0004 */
[----:B------:R3:W4:Y:S04]  /*4b820*/  @!P0 LDG.E.U16 R32, desc[UR8][R14.64] ;  /* 0x000000080e208981 */ /* 0x000728000c1e1500 */
[----:B--2---:R-:W-:Y:S04]  /*4b830*/  STL [R1+0x2f98], R50 ;  /* 0x002f983201007387 */ /* 0x004fe80000100800 */
[----:B------:R-:W2:Y:S04]  /*4b840*/  LDL R16, [R1+0x2d8c] ;  /* 0x002d8c0001107983 */ /* 0x000ea80000100800 */
[----:B------:R-:W4:Y:S01]  /*4b850*/  LDL R2, [R1+0x2d98] ;  /* 0x002d980001027983 */ /* 0x000f220000100800 */
[----:B---3--:R-:W-:-:S02]  /*4b860*/  @!P2 IMAD.MOV.U32 R14, RZ, RZ, R0 ;  /* 0x000000ffff0ea224 */ /* 0x008fc400078e0000 */
[----:B------:R-:W-:-:S05]  /*4b870*/  @!P2 IMAD.MOV.U32 R15, RZ, RZ, R5 ;  /* 0x000000ffff0fa224 */ /* 0x000fca00078e0005 */
[----:B------:R0:W3:Y:S04]  /*4b880*/  @!P2 LDG.E.U16 R13, desc[UR8][R14.64] ;  /* 0x000000080e0da981 */ /* 0x0000e8000c1e1500 */
[----:B------:R-:W-:Y:S04]  /*4b890*/  STL [R1+0x2f9c], R48 ;  /* 0x002f9c3001007387 */ /* 0x000fe80000100800 */
[----:B------:R-:W3:Y:S04]  /*4b8a0*/  LDL R25, [R1+0x2dfc] ;  /* 0x002dfc0001197983 */ /* 0x000ee80000100800 */
[----:B------:R-:W3:Y:S01]  /*4b8b0*/  LDL R24, [R1+0x2e08] ;  /* 0x002e080001187983 */ /* 0x000ee20000100800 */
[----:B0-----:R-:W-:-:S03]  /*4b8c0*/  PRMT R14, RZ, 0x7610, R14 ;  /* 0x00007610ff0e7816 */ /* 0x001fc6000000000e */
[----:B------:R-:W3:Y:S04]  /*4b8d0*/  LDL R18, [R1+0x2e10] ;  /* 0x002e100001127983 */ /* 0x000ee80000100800 */
[----:B------:R-:W-:Y:S04]  /*4b8e0*/  STL [R1+0x2fa0], R46 ;  /* 0x002fa02e01007387 */ /* 0x000fe80000100800 */
[----:B------:R-:W3:Y:S04]  /*4b8f0*/  LDL R19, [R1+0x2e04] ;  /* 0x002e040001137983 */ /* 0x000ee80000100800 */
[----:B------:R-:W3:Y:S04]  /*4b900*/  LDL R21, [R1+0x2e18] ;  /* 0x002e180001157983 */ /* 0x000ee80000100800 */
[----:B------:R-:W-:Y:S04]  /*4b910*/  STL [R1+0x2fa4], R44 ;  /* 0x002fa42c01007387 */ /* 0x000fe80000100800 */
[----:B------:R-:W3:Y:S04]  /*4b920*/  LDL R23, [R1+0x2e0c] ;  /* 0x002e0c0001177983 */ /* 0x000ee80000100800 */
[----:B------:R-:W3:Y:S04]  /*4b930*/  LDL R20, [R1+0x2e7c] ;  /* 0x002e7c0001147983 */ /* 0x000ee80000100800 */
[----:B------:R-:W3:Y:S01]  /*4b940*/  LDL R4, [R1+0x2e88] ;  /* 0x002e880001047983 */ /* 0x000ee20000100800 */
[----:B--2---:R-:W-:-:S02]  /*4b950*/  @!P1 IMAD.MOV.U32 R17, RZ, RZ, R16 ;  /* 0x000000ffff119224 */ /* 0x004fc400078e0010 */
[----:B----4-:R-:W-:-:S05]  /*4b960*/  @!P1 IMAD.MOV.U32 R16, RZ, RZ, R2 ;  /* 0x000000ffff109224 */ /* 0x010fca00078e0002 */
[----:B------:R0:W2:Y:S04]  /*4b970*/  @!P1 LDG.E.U16 R14, desc[UR8][R16.64] ;  /* 0x00000008100e9981 */ /* 0x0000a8000c1e1500 */
[----:B------:R-:W-:Y:S04]  /*4b980*/  STL [R1+0x2fa8], R32 ;  /* 0x002fa82001007387 */ /* 0x000fe80000100800 */
[----:B------:R-:W4:Y:S04]  /*4b990*/  LDL R5, [R1+0x2e84] ;  /* 0x002e840001057983 */ /* 0x000f280000100800 */
[----:B------:R-:W4:Y:S04]  /*4b9a0*/  LDL R0, [R1+0x2e90] ;  /* 0x002e900001007983 */ /* 0x000f280000100800 */
[----:B---3--:R1:W-:Y:S04]  /*4b9b0*/  STL [R1+0x2fac], R13 ;  /* 0x002fac0d01007387 */ /* 0x0083e80000100800 */
[----:B------:R-:W3:Y:S04]  /*4b9c0*/  LDL R22, [R1+0x2e8c] ;  /* 0x002e8c0001167983 */ /* 0x000ee80000100800 */
[----:B------:R-:W3:Y:S01]  /*4b9d0*/  LDL R2, [R1+0x2e98] ;  /* 0x002e980001027983 */ /* 0x000ee20000100800 */
[----:B------:R-:W-:Y:S01]  /*4b9e0*/  PRMT R15, RZ, 0x7610, R15 ;  /* 0x00007610ff0f7816 */ /* 0x000fe2000000000f */
[----:B0-----:R-:W-:-:S02]  /*4b9f0*/  @!P0 IMAD.MOV.U32 R17, RZ, RZ, R25 ;  /* 0x000000ffff118224 */ /* 0x001fc400078e0019 */
[----:B------:R-:W-:-:S05]  /*4ba00*/  @!P0 IMAD.MOV.U32 R16, RZ, RZ, R24 ;  /* 0x000000ffff108224 */ /* 0x000fca00078e0018 */
[----:B------:R0:W3:Y:S02]  /*4ba10*/  @!P0 LDG.E.U16 R15, desc[UR8][R16.64] ;  /* 0x00000008100f8981 */ /* 0x0000e4000c1e1500 */
[----:B0-----:R-:W-:Y:S02]  /*4ba20*/  PRMT R16, RZ, 0x7610, R16 ;  /* 0x00007610ff107816 */ /* 0x001fe40000000010 */
[----:B------:R-:W-:-:S04]  /*4ba30*/  PRMT R17, RZ, 0x7610, R17 ;  /* 0x00007610ff117816 */ /* 0x000fc80000000011 */
[----:B------:R0:W3:Y:S02]  /*4ba40*/  @!P2 LDG.E.U16 R16, desc[UR8][R18.64] ;  /* 0x000000081210a981 */ /* 0x0000e4000c1e1500 */
[----:B0-----:R-:W-:Y:S02]  /*4ba50*/  @!P1 IMAD.MOV.U32 R18, RZ, RZ, R21 ;  /* 0x000000ffff129224 */ /* 0x001fe400078e0015 */
[----:B------:R-:W-:Y:S02]  /*4ba60*/  @!P1 IMAD.MOV.U32 R19, RZ, RZ, R23 ;  /* 0x000000ffff139224 */ /* 0x000fe400078e0017 */
[----:B------:R-:W-:Y:S02]  /*4ba70*/  @!P0 IMAD.MOV.U32 R21, RZ, RZ, R20 ;  /* 0x000000ffff158224 */ /* 0x000fe400078e0014 */
[----:B------:R-:W-:Y:S01]  /*4ba80*/  @!P0 IMAD.MOV.U32 R20, RZ, RZ, R4 ;  /* 0x000000ffff148224 */ /* 0x000fe200078e0004 */
[----:B------:R0:W3:Y:S02]  /*4ba90*/  @!P1 LDG.E.U16 R17, desc[UR8][R18.64] ;  /* 0x0000000812119981 */ /* 0x0000e4000c1e1500 */
[----:B0-----:R-:W-:-:S06]  /*4baa0*/  PRMT R18, RZ, 0x7610, R18 ;  /* 0x00007610ff127816 */ /* 0x001fcc0000000012 */
[----:B------:R4:W3:Y:S04]  /*4bab0*/  @!P0 LDG.E.U16 R18, desc[UR8][R20.64] ;  /* 0x0000000814128981 */ /* 0x0008e8000c1e1500 */
[----:B--2---:R0:W-:Y:S04]  /*4bac0*/  STL [R1+0x2fb0], R14 ;  /* 0x002fb00e01007387 */ /* 0x0041e80000100800 */
[----:B------:R-:W2:Y:S04]  /*4bad0*/  LDL R25, [R1+0x2efc] ;  /* 0x002efc0001197983 */ /* 0x000ea80000100800 */
[----:B-1----:R-:W2:Y:S04]  /*4bae0*/  LDL R13, [R1+0x2f08] ;  /* 0x002f0800010d7983 */ /* 0x002ea80000100800 */
[----:B------:R-:W2:Y:S01]  /*4baf0*/  LDL R24, [R1+0x2f04] ;  /* 0x002f040001187983 */ /* 0x000ea20000100800 */
[----:B----4-:R-:W-:-:S03]  /*4bb00*/  @!P2 IMAD.MOV.U32 R21, RZ, RZ, R5 ;  /* 0x000000ffff15a224 */ /* 0x010fc600078e0005 */
[----:B------:R-:W4:Y:S04]  /*4bb10*/  LDL R4, [R1+0x2f18] ;  /* 0x002f180001047983 */ /* 0x000f280000100800 */
[----:B------:R-:W4:Y:S01]  /*4bb20*/  LDL R5, [R1+0x2f0c] ;  /* 0x002f0c0001057983 */ /* 0x000f220000100800 */
[----:B------:R-:W-:-:S03]  /*4bb30*/  @!P2 IMAD.MOV.U32 R20, RZ, RZ, R0 ;  /* 0x000000ffff14a224 */ /* 0x000fc600078e0000 */
[----:B------:R-:W4:Y:S01]  /*4bb40*/  LDL R0, [R1+0x2d50] ;  /* 0x002d500001007983 */ /* 0x000f220000100800 */
[----:B---3--:R-:W-:-:S03]  /*4bb50*/  @!P1 IMAD.MOV.U32 R23, RZ, RZ, R22 ;  /* 0x000000ffff179224 */ /* 0x008fc600078e0016 */
[----:B0-----:R-:W3:Y:S01]  /*4bb60*/  LDL R14, [R1+0x2f10] ;  /* 0x002f1000010e7983 */ /* 0x001ee20000100800 */
[----:B------:R-:W-:-:S03]  /*4bb70*/  @!P1 IMAD.MOV.U32 R22, RZ, RZ, R2 ;  /* 0x000000ffff169224 */ /* 0x000fc600078e0002 */
[----:B------:R-:W4:Y:S01]  /*4bb80*/  LDL R2, [R1+0x2d44] ;  /* 0x002d440001027983 */ /* 0x000f220000100800 */
[----:B------:R-:W-:-:S03]  /*4bb90*/  PRMT R19, RZ, 0x7610, R19 ;  /* 0x00007610ff137816 */ /* 0x000fc60000000013 */
[----:B------:R-:W4:Y:S04]  /*4bba0*/  LDL R27, [R1+0x2d58] ;  /* 0x002d5800011b7983 */ /* 0x000f280000100800 */
[----:B------:R-:W4:Y:S04]  /*4bbb0*/  LDL R29, [R1+0x2d4c] ;  /* 0x002d4c00011d7983 */ /* 0x000f280000100800 */
[----:B------:R-:W4:Y:S04]  /*4bbc0*/  LDL R26, [R1+0x2d9c] ;  /* 0x002d9c00011a7983 */ /* 0x000f280000100800 */
[----:B------:R0:W4:Y:S04]  /*4bbd0*/  @!P2 LDG.E.U16 R19, desc[UR8][R20.64] ;  /* 0x000000081413a981 */ /* 0x000128000c1e1500 */
[----:B------:R-:W4:Y:S01]  /*4bbe0*/  LDL R28, [R1+0x2da4] ;  /* 0x002da400011c7983 */ /* 0x000f220000100800 */
[----:B------:R-:W-:-:S02]  /*4bbf0*/  PRMT R42, RZ, 0x7610, R42 ;  /* 0x00007610ff2a7816 */ /* 0x000fc4000000002a */
[----:B------:R-:W-:Y:S01]  /*4bc00*/  PRMT R40, RZ, 0x7610, R40 ;  /* 0x00007610ff287816 */ /* 0x000fe20000000028 */
[----:B------:R-:W4:Y:S04]  /*4bc10*/  LDL R38, [R1+0x2e1c] ;  /* 0x002e1c0001267983 */ /* 0x000f280000100800 */
[----:B------:R-:W4:Y:S04]  /*4bc20*/  LDL R36, [R1+0x2e28] ;  /* 0x002e280001247983 */ /* 0x000f280000100800 */
[----:B------:R-:W4:Y:S04]  /*4bc30*/  LDL R34, [R1+0x2e24] ;  /* 0x002e240001227983 */ /* 0x000f280000100800 */
[----:B------:R-:W4:Y:S01]  /*4bc40*/  LDL R32, [R1+0x2e30] ;  /* 0x002e300001207983 */ /* 0x000f220000100800 */
[----:B------:R-:W-:-:S02]  /*4bc50*/  PRMT R33, RZ, 0x7610, R33 ;  /* 0x00007610ff217816 */ /* 0x000fc40000000021 */
[----:B------:R-:W-:Y:S02]  /*4bc60*/  PRMT R35, RZ, 0x7610, R35 ;  /* 0x00007610ff237816 */ /* 0x000fe40000000023 */
[----:B0-----:R-:W-:Y:S02]  /*4bc70*/  PRMT R20, RZ, 0x7610, R20 ;  /* 0x00007610ff147816 */ /* 0x001fe40000000014 */
[----:B------:R-:W-:Y:S01]  /*4bc80*/  PRMT R21, RZ, 0x7610, R21 ;  /* 0x00007610ff157816 */ /* 0x000fe20000000015 */
[----:B------:R-:W4:Y:S04]  /*4bc90*/  LDL R46, [R1+0x2e9c] ;  /* 0x002e9c00012e7983 */ /* 0x000f280000100800 */
[----:B------:R-:W4:Y:S04]  /*4bca0*/  LDL R44, [R1+0x2ea8] ;  /* 0x002ea800012c7983 */ /* 0x000f280000100800 */
[----:B------:R2:W4:Y:S02]  /*4bcb0*/  @!P1 LDG.E.U16 R20, desc[UR8][R22.64] ;  /* 0x0000000816149981 */ /* 0x000524000c1e1500 */
[----:B--2---:R-:W-:-:S02]  /*4bcc0*/  @!P0 IMAD.MOV.U32 R23, RZ, RZ, R25 ;  /* 0x000000ffff178224 */ /* 0x004fc400078e0019 */
[----:B------:R-:W-:Y:S02]  /*4bcd0*/  @!P0 IMAD.MOV.U32 R22, RZ, RZ, R13 ;  /* 0x000000ffff168224 */ /* 0x000fe400078e000d */
[----:B------:R-:W2:Y:S04]  /*4bce0*/  LDL R13, [R1+0x2da8] ;  /* 0x002da800010d7983 */ /* 0x000ea80000100800 */
[----:B------:R0:W2:Y:S01]  /*4bcf0*/  @!P0 LDG.E.U16 R21, desc[UR8][R22.64] ;  /* 0x0000000816158981 */ /* 0x0000a2000c1e1500 */
[----:B------:R-:W-:Y:S02]  /*4bd00*/  @!P2 IMAD.MOV.U32 R25, RZ, RZ, R24 ;  /* 0x000000ffff19a224 */ /* 0x000fe400078e0018 */
[----:B---3--:R-:W-:Y:S02]  /*4bd10*/  @!P2 IMAD.MOV.U32 R24, RZ, RZ, R14 ;  /* 0x000000ffff18a224 */ /* 0x008fe400078e000e */
[----:B------:R-:W3:Y:S01]  /*4bd20*/  LDL R14, [R1+0x2db0] ;  /* 0x002db000010e7983 */ /* 0x000ee20000100800 */
[----:B0-----:R-:W-:-:S06]  /*4bd30*/  PRMT R22, RZ, 0x7610, R22 ;  /* 0x00007610ff167816 */ /* 0x001fcc0000000016 */
[----:B------:R4:W3:Y:S02]  /*4bd40*/  @!P2 LDG.E.U16 R22, desc[UR8][R24.64] ;  /* 0x000000081816a981 */ /* 0x0008e4000c1e1500 */
[----:B----4-:R-:W-:Y:S02]  /*4bd50*/  @!P1 IMAD.MOV.U32 R24, RZ, RZ, R4 ;  /* 0x000000ffff189224 */ /* 0x010fe400078e0004 */
[----:B------:R-:W-:Y:S01]  /*4bd60*/  @!P1 IMAD.MOV.U32 R25, RZ, RZ, R5 ;  /* 0x000000ffff199224 */ /* 0x000fe200078e0005 */
[----:B------:R-:W4:Y:S04]  /*4bd70*/  LDL R4, [R1+0x2db8] ;  /* 0x002db80001047983 */ /* 0x000f280000100800 */
[----:B------:R-:W4:Y:S01]  /*4bd80*/  LDL R5, [R1+0x2dac] ;  /* 0x002dac0001057983 */ /* 0x000f220000100800 */
[----:B------:R-:W-:-:S06]  /*4bd90*/  PRMT R23, RZ, 0x7610, R23 ;  /* 0x00007610ff177816 */ /* 0x000fcc0000000017 */
[----:B------:R0:W4:Y:S02]  /*4bda0*/  @!P1 LDG.E.U16 R23, desc[UR8][R24.64] ;  /* 0x0000000818179981 */ /* 0x000124000c1e1500 */
[----:B0-----:R-:W-:Y:S02]  /*4bdb0*/  @!P2 IMAD.MOV.U32 R24, RZ, RZ, R0 ;  /* 0x000000ffff18a224 */ /* 0x001fe400078e0000 */
[----:B------:R-:W4:Y:S01]  /*4bdc0*/  LDL R0, [R1+0x2dc8] ;  /* 0x002dc80001007983 */ /* 0x000f220000100800 */
[----:B------:R-:W-:-:S03]  /*4bdd0*/  @!P2 IMAD.MOV.U32 R25, RZ, RZ, R2 ;  /* 0x000000ffff19a224 */ /* 0x000fc600078e0002 */
[----:B------:R-:W4:Y:S04]  /*4bde0*/  LDL R2, [R1+0x2dbc] ;  /* 0x002dbc0001027983 */ /* 0x000f280000100800 */
[----:B------:R0:W4:Y:S02]  /*4bdf0*/  @!P2 LDG.E.U16 R42, desc[UR8][R24.64] ;  /* 0x00000008182aa981 */ /* 0x000124000c1e1500 */
[----:B0-----:R-:W-:Y:S02]  /*4be00*/  @!P1 IMAD.MOV.U32 R24, RZ, RZ, R27 ;  /* 0x000000ffff189224 */ /* 0x001fe400078e001b */
[----:B------:R-:W-:Y:S02]  /*4be10*/  @!P1 IMAD.MOV.U32 R25, RZ, RZ, R29 ;  /* 0x000000ffff199224 */ /* 0x000fe400078e001d */
[----:B------:R-:W-:-:S03]  /*4be20*/  @!P0 IMAD.MOV.U32 R27, RZ, RZ, R26 ;  /* 0x000000ffff1b8224 */ /* 0x000fc600078e001a */
[----:B------:R0:W4:Y:S02]  /*4be30*/  @!P1 LDG.E.U16 R40, desc[UR8][R24.64] ;  /* 0x0000000818289981 */ /* 0x000124000c1e1500 */
[----:B0-----:R-:W-:Y:S02]  /*4be40*/  PRMT R24, RZ, 0x7610, R24 ;  /* 0x00007610ff187816 */ /* 0x001fe40000000018 */
[----:B------:R-:W-:Y:S01]  /*4be50*/  PRMT R25, RZ, 0x7610, R25 ;  /* 0x00007610ff197816 */ /* 0x000fe20000000019 */
[----:B--2---:R-:W-:Y:S02]  /*4be60*/  @!P0 IMAD.MOV.U32 R26, RZ, RZ, R13 ;  /* 0x000000ffff1a8224 */ /* 0x004fe400078e000d */
[----:B------:R-:W2:Y:S04]  /*4be70*/  LDL R13, [R1+0x2dd0] ;  /* 0x002dd000010d7983 */ /* 0x000ea80000100800 */
[----:B------:R3:W2:Y:S02]  /*4be80*/  @!P0 LDG.E.U16 R24, desc[UR8][R26.64] ;  /* 0x000000081a188981 */ /* 0x0006a4000c1e1500 */
[----:B---3--:R-:W-:-:S02]  /*4be90*/  @!P2 IMAD.MOV.U32 R26, RZ, RZ, R14 ;  /* 0x000000ffff1aa224 */ /* 0x008fc400078e000e */
[----:B------:R-:W3:Y:S01]  /*4bea0*/  LDL R14, [R1+0x2dc4] ;  /* 0x002dc400010e7983 */ /* 0x000ee20000100800 */
[----:B------:R-:W-:-:S05]  /*4beb0*/  @!P2 IMAD.MOV.U32 R27, RZ, RZ, R28 ;  /* 0x000000ffff1ba224 */ /* 0x000fca00078e001c */
[----:B------:R0:W3:Y:S01]  /*4bec0*/  @!P2 LDG.E.U16 R25, desc[UR8][R26.64] ;  /* 0x000000081a19a981 */ /* 0x0000e2000c1e1500 */
[----:B----4-:R-:W-:Y:S02]  /*4bed0*/  @!P1 IMAD.MOV.U32 R28, RZ, RZ, R4 ;  /* 0x000000ffff1c9224 */ /* 0x010fe400078e0004 */
[----:B------:R-:W-:Y:S01]  /*4bee0*/  @!P1 IMAD.MOV.U32 R29, RZ, RZ, R5 ;  /* 0x000000ffff1d9224 */ /* 0x000fe200078e0005 */
[----:B------:R-:W4:Y:S04]  /*4bef0*/  LDL R4, [R1+0x2dd8] ;  /* 0x002dd80001047983 */ /* 0x000f280000100800 */
[----:B------:R-:W4:Y:S01]  /*4bf00*/  LDL R5, [R1+0x2dcc] ;  /* 0x002dcc0001057983 */ /* 0x000f220000100800 */
[----:B0-----:R-:W-:-:S06]  /*4bf10*/  PRMT R26, RZ, 0x7610, R26 ;  /* 0x00007610ff1a7816 */ /* 0x001fcc000000001a */
[----:B------:R0:W4:Y:S02]  /*4bf20*/  @!P1 LDG.E.U16 R26, desc[UR8][R28.64] ;  /* 0x000000081c1a9981 */ /* 0x000124000c1e1500 */
[----:B0-----:R-:W-:Y:S02]  /*4bf30*/  @!P0 IMAD.MOV.U32 R28, RZ, RZ, R0 ;  /* 0x000000ffff1c8224 */ /* 0x001fe400078e0000 */
[----:B------:R-:W4:Y:S01]  /*4bf40*/  LDL R0, [R1+0x2e38] ;  /* 0x002e380001007983 */ /* 0x000f220000100800 */
[----:B------:R-:W-:-:S03]  /*4bf50*/  @!P0 IMAD.MOV.U32 R29, RZ, RZ, R2 ;  /* 0x000000ffff1d8224 */ /* 0x000fc600078e0002 */
[----:B------:R-:W4:Y:S01]  /*4bf60*/  LDL R2, [R1+0x2e2c] ;  /* 0x002e2c0001027983 */ /* 0x000f220000100800 */
[----:B------:R-:W-:-:S06]  /*4bf70*/  PRMT R27, RZ, 0x7610, R27 ;  /* 0x00007610ff1b7816 */ /* 0x000fcc000000001b */
[----:B------:R0:W4:Y:S02]  /*4bf80*/  @!P0 LDG.E.U16 R27, desc[UR8][R28.64] ;  /* 0x000000081c1b8981 */ /* 0x000124000c1e1500 */
[----:B0-----:R-:W-:Y:S02]  /*4bf90*/  PRMT R28, RZ, 0x7610, R28 ;  /* 0x00007610ff1c7816 */ /* 0x001fe4000000001c */
[----:B------:R-:W-:Y:S01]  /*4bfa0*/  PRMT R29, RZ, 0x7610, R29 ;  /* 0x00007610ff1d7816 */ /* 0x000fe2000000001d */
[----:B--2---:R-:W-:Y:S02]  /*4bfb0*/  @!P2 IMAD.MOV.U32 R30, RZ, RZ, R13 ;  /* 0x000000ffff1ea224 */ /* 0x004fe400078e000d */
[----:B------:R-:W2:Y:S01]  /*4bfc0*/  LDL R13, [R1+0x2e48] ;  /* 0x002e4800010d7983 */ /* 0x000ea20000100800 */
[----:B---3--:R-:W-:-:S03]  /*4bfd0*/  @!P2 IMAD.MOV.U32 R31, RZ, RZ, R14 ;  /* 0x000000ffff1fa224 */ /* 0x008fc600078e000e */
[----:B------:R-:W3:Y:S04]  /*4bfe0*/  LDL R14, [R1+0x2e3c] ;  /* 0x002e3c00010e7983 */ /* 0x000ee80000100800 */
[----:B------:R4:W3:Y:S02]  /*4bff0*/  @!P2 LDG.E.U16 R28, desc[UR8][R30.64] ;  /* 0x000000081e1ca981 */ /* 0x0008e4000c1e1500 */
[----:B----4-:R-:W-:Y:S02]  /*4c000*/  @!P1 IMAD.MOV.U32 R30, RZ, RZ, R4 ;  /* 0x000000ffff1e9224 */ /* 0x010fe400078e0004 */
        /* <DEDUP_REMOVED lines=9> */
[----:B0-----:R-:W-:-:S02]  /*4c0a0*/  @!P2 IMAD.MOV.U32 R30, RZ, RZ, R32 ;  /* 0x000000ffff1ea224 */ /* 0x001fc400078e0020 */
[----:B------:R-:W-:Y:S01]  /*4c0b0*/  @!P2 IMAD.MOV.U32 R31, RZ, RZ, R34 ;  /* 0x000000ffff1fa224 */ /* 0x000fe200078e0022 */
[----:B------:R-:W-:Y:S01]  /*4c0c0*/  PRMT R37, RZ, 0x7610, R37 ;  /* 0x00007610ff257816 */ /* 0x000fe20000000025 */
[----:B------:R-:W4:Y:S04]  /*4c0d0*/  LDL R34, [R1+0x2eac] ;  /* 0x002eac0001227983 */ /* 0x000f280000100800 */
[----:B------:R0:W4:Y:S04]  /*4c0e0*/  @!P2 LDG.E.U16 R35, desc[UR8][R30.64] ;  /* 0x000000081e23a981 */ /* 0x000128000c1e1500 */
[----:B------:R-:W4:Y:S01]  /*4c0f0*/  LDL R32, [R1+0x2eb8] ;  /* 0x002eb80001207983 */ /* 0x000f220000100800 */
[----:B0-----:R-:W-:-:S03]  /*4c100*/  @!P1 IMAD.MOV.U32 R30, RZ, RZ, R0 ;  /* 0x000000ffff1e9224 */ /* 0x001fc600078e0000 */
[----:B------:R-:W4:Y:S01]  /*4c110*/  LDL R0, [R1+0x2e58] ;  /* 0x002e580001007983 */ /* 0x000f220000100800 */
[----:B------:R-:W-:-:S03]  /*4c120*/  @!P1 IMAD.MOV.U32 R31, RZ, RZ, R2 ;  /* 0x000000ffff1f9224 */ /* 0x000fc600078e0002 */
[----:B------:R-:W4:Y:S01]  /*4c130*/  LDL R2, [R1+0x2e4c] ;  /* 0x002e4c0001027983 */ /* 0x000f220000100800 */
[----:B------:R-:W-:-:S03]  /*4c140*/  PRMT R39, RZ, 0x7610, R39 ;  /* 0x00007610ff277816 */ /* 0x000fc60000000027 */
[----:B------:R2:W4:Y:S01]  /*4c150*/  @!P1 LDG.E.U16 R37, desc[UR8][R30.64] ;  /* 0x000000081e259981 */ /* 0x000522000c1e1500 */
        /* <DEDUP_REMOVED lines=12> */
[----:B------:R-:W4:Y:S01]  /*4c220*/  LDL R0, [R1+0x2f28] ;  /* 0x002f280001007983 */ /* 0x000f220000100800 */
[----:B------:R-:W-:-:S03]  /*4c230*/  @!P1 IMAD.MOV.U32 R31, RZ, RZ, R2 ;  /* 0x000000ffff1f9224 */ /* 0x000fc600078e0002 */
[----:B------:R-:W4:Y:S01]  /*4c240*/  LDL R2, [R1+0x2f1c] ;  /* 0x002f1c0001027983 */ /* 0x000f220000100800 */
[----:B------:R-:W-:Y:S02]  /*4c250*/  PRMT R43, RZ, 0x7610, R43 ;  /* 0x00007610ff2b7816 */ /* 0x000fe4000000002b */
        /* <DEDUP_REMOVED lines=14> */
[----:B------:R-:W-:Y:S02]  /*4c340*/  PRMT R53, RZ, 0x7610, R53 ;  /* 0x00007610ff357816 */ /* 0x000fe40000000035 */
[----:B------:R-:W-:Y:S01]  /*4c350*/  PRMT R55, RZ, 0x7610, R55 ;  /* 0x00007610ff377816 */ /* 0x000fe20000000037 */
[----:B--2---:R-:W-:Y:S02]  /*4c360*/  @!P0 IMAD.MOV.U32 R30, RZ, RZ, R13 ;  /* 0x000000ffff1e8224 */ /* 0x004fe400078e000d */
[----:B---3--:R-:W-:-:S05]  /*4c370*/  @!P0 IMAD.MOV.U32 R31, RZ, RZ, R14 ;  /* 0x000000ffff1f8224 */ /* 0x008fca00078e000e */
[----:B------:R4:W2:Y:S02]  /*4c380*/  @!P0 LDG.E.U16 R51, desc[UR8][R30.64] ;  /* 0x000000081e338981 */ /* 0x0008a4000c1e1500 */
[----:B----4-:R-:W-:Y:S02]  /*4c390*/  @!P2 IMAD.MOV.U32 R30, RZ, RZ, R4 ;  /* 0x000000ffff1ea224 */ /* 0x010fe400078e0004 */
[----:B------:R-:W-:-:S05]  /*4c3a0*/  @!P2 IMAD.MOV.U32 R31, RZ, RZ, R5 ;  /* 0x000000ffff1fa224 */ /* 0x000fca00078e0005 */
[----:B------:R0:W3:Y:S02]  /*4c3b0*/  @!P2 LDG.E.U16 R53, desc[UR8][R30.64] ;  /* 0x000000081e35a981 */ /* 0x0000e4000c1e1500 */
[----:B0-----:R-:W-:Y:S02]  /*4c3c0*/  @!P0 IMAD.MOV.U32 R30, RZ, RZ, R0 ;  /* 0x000000ffff1e8224 */ /* 0x001fe400078e0000 */
[----:B------:R-:W4:Y:S04]  /*4c3d0*/  LDL R0, [R1+0x2f30] ;  /* 0x002f300001007983 */ /* 0x000f280000100800 */
        /* <DEDUP_REMOVED lines=12> */
[----:B------:R-:W-:-:S03]  /*4c4a0*/  @!P0 IMAD.MOV.U32 R31, RZ, RZ, R2 ;  /* 0x000000ffff1f8224 */ /* 0x000fc600078e0002 */
[----:B------:R-:W2:Y:S04]  /*4c4b0*/  LDL.LU R46, [R1+0x5e8] ;  /* 0x0005e800012e7983 */ /* 0x000ea80000300800 */
[----:B------:R-:W2:Y:S04]  /*4c4c0*/  LDL.LU R48, [R1+0x30] ;  /* 0x0000300001307983 */ /* 0x000ea80000300800 */
[----:B------:R-:W2:Y:S04]  /*4c4d0*/  LDL.LU R56, [R1+0x2c] ;  /* 0x00002c0001387983 */ /* 0x000ea80000300800 */
[----:B------:R-:W2:Y:S04]  /*4c4e0*/  LDL.LU R50, [R1+0x28] ;  /* 0x0000280001327983 */ /* 0x000ea80000300800 */
[----:B------:R-:W2:Y:S04]  /*4c4f0*/  LDL.LU R52, [R1+0x600] ;  /* 0x0006000001347983 */ /* 0x000ea80000300800 */
[----:B------:R-:W2:Y:S04]  /*4c500*/  LDL.LU R2, [R1] ;  /* 0x0000000001027983 */ /* 0x000ea80000300800 */
[----:B------:R4:W2:Y:S04]  /*4c510*/  @!P0 LDG.E.U16 R55, desc[UR8][R30.64] ;  /* 0x000000081e378981 */ /* 0x0008a8000c1e1500 */
[----:B------:R-:W2:Y:S01]  /*4c520*/  LDL R31, [R1+0x2f24] ;  /* 0x002f2400011f7983 */ /* 0x000ea20000100800 */
[----:B------:R-:W-:Y:S01]  /*4c530*/  PRMT R57, RZ, 0x7610, R57 ;  /* 0x00007610ff397816 */ /* 0x000fe20000000039 */
[----:B----4-:R-:W-:-:S02]  /*4c540*/  @!P2 IMAD.MOV.U32 R30, RZ, RZ, R0 ;  /* 0x000000ffff1ea224 */ /* 0x010fc400078e0000 */
[----:B------:R-:W4:Y:S04]  /*4c550*/  LDL.LU R0, [R1+0x618] ;  /* 0x0006180001007983 */ /* 0x000f280000300800 */
[----:B--2---:R0:W2:Y:S04]  /*4c560*/  @!P2 LDG.E.U16 R57, desc[UR8][R30.64] ;  /* 0x000000081e39a981 */ /* 0x0040a8000c1e1500 */
[----:B------:R-:W0:Y:S04]  /*4c570*/  LDL R30, [R1+0x2f2c] ;  /* 0x002f2c00011e7983 */ /* 0x000e280000100800 */
[----:B------:R-:W0:Y:S01]  /*4c580*/  LDL R31, [R1+0x2f38] ;  /* 0x002f3800011f7983 */ /* 0x000e220000100800 */
[----:B------:R-:W-:Y:S01]  /*4c590*/  PRMT R59, RZ, 0x7610, R59 ;  /* 0x00007610ff3b7816 */ /* 0x000fe2000000003b */
[----:B------:R-:W1:Y:S01]  /*4c5a0*/  S2R R3, SR_TID.X ;  /* 0x0000000000037919 */ /* 0x000e620000002100 */
[----:B0-----:R-:W-:-:S04]  /*4c5b0*/  @!P1 LOP3.LUT R31, R31, R30, RZ, 0x3c, !PT ;  /* 0x0000001e1f1f9212 */ /* 0x001fc800078e3cff */
[----:B------:R-:W-:-:S04]  /*4c5c0*/  @!P1 LOP3.LUT R30, R31, R30, RZ, 0x3c, !PT ;  /* 0x0000001e1f1e9212 */ /* 0x000fc800078e3cff */
[----:B------:R-:W-:-:S05]  /*4c5d0*/  @!P1 LOP3.LUT R31, R31, R30, RZ, 0x3c, !PT ;  /* 0x0000001e1f1f9212 */ /* 0x000fca00078e3cff */
[----:B------:R0:W2:Y:S04]  /*4c5e0*/  @!P1 LDG.E.U16 R59, desc[UR8][R30.64] ;  /* 0x000000081e3b9981 */ /* 0x0000a8000c1e1500 */
[----:B------:R-:W0:Y:S04]  /*4c5f0*/  LDL R30, [R1+0x2ecc] ;  /* 0x002ecc00011e7983 */ /* 0x000e280000100800 */
[----:B------:R-:W0:Y:S01]  /*4c600*/  LDL R31, [R1+0x2ed8] ;  /* 0x002ed800011f7983 */ /* 0x000e220000100800 */
[----:B-1----:R-:W-:Y:S02]  /*4c610*/  LOP3.LUT R3, R3, 0x1f, RZ, 0xc0, !PT ;  /* 0x0000001f03037812 */ /* 0x002fe400078ec0ff */
[----:B------:R-:W-:-:S03]  /*4c620*/  PRMT R61, RZ, 0x7610, R61 ;  /* 0x00007610ff3d7816 */ /* 0x000fc6000000003d */
[----:B------:R-:W-:-:S05]  /*4c630*/  IMAD.SHL.U32 R3, R3, 0x2, RZ ;  /* 0x0000000203037824 */ /* 0x000fca00078e00ff */
[----:B------:R1:W-:Y:S04]  /*4c640*/  STS.U16 [R3+UR5+0xd840], R5 ;  /* 0x00d8400503007988 */ /* 0x0003e80008000405 */
[----:B------:R0:W-:Y:S04]  /*4c650*/  STS.U16 [R3+UR5+0xd880], R4 ;  /* 0x00d8800403007988 */ /* 0x0001e80008000405 */
[----:B------:R0:W-:Y:S04]  /*4c660*/  STS.U16 [R3+UR5+0xd8c0], R34 ;  /* 0x00d8c02203007988 */ /* 0x0001e80008000405 */
[----:B------:R0:W-:Y:S04]  /*4c670*/  STS.U16 [R3+UR5+0xdc40], R36 ;  /* 0x00dc402403007988 */ /* 0x0001e80008000405 */
[----:B------:R0:W-:Y:S04]  /*4c680*/  STS.U16 [R3+UR5+0xdc00], R38 ;  /* 0x00dc002603007988 */ /* 0x0001e80008000405 */
[----:B------:R0:W-:Y:S04]  /*4c690*/  STS.U16 [R3+UR5+0xdcc0], R58 ;  /* 0x00dcc03a03007988 */ /* 0x0001e80008000405 */
[----:B------:R0:W-:Y:S04]  /*4c6a0*/  STS.U16 [R3+UR5+0xdc80], R60 ;  /* 0x00dc803c03007988 */ /* 0x0001e80008000405 */
[----:B------:R0:W-:Y:S04]  /*4c6b0*/  STS.U16 [R3+UR5+0xe400], R54 ;  /* 0x00e4003603007988 */ /* 0x0001e80008000405 */
[----:B------:R0:W-:Y:S02]  /*4c6c0*/  STS.U16 [R3+UR5+0xe840], R56 ;  /* 0x00e8403803007988 */ /* 0x0001e40008000405 */
[----:B0-----:R-:W-:-:S04]  /*4c6d0*/  @!P1 LOP3.LUT R31, R31, R30, RZ, 0x3c, !PT ;  /* 0x0000001e1f1f9212 */ /* 0x001fc800078e3cff */
[----:B------:R-:W-:-:S04]  /*4c6e0*/  @!P1 LOP3.LUT R30, R31, R30, RZ, 0x3c, !PT ;  /* 0x0000001e1f1e9212 */ /* 0x000fc800078e3cff */
[----:B------:R-:W-:-:S05]  /*4c6f0*/  @!P1 LOP3.LUT R31, R31, R30, RZ, 0x3c, !PT ;  /* 0x0000001e1f1f9212 */ /* 0x000fca00078e3cff */
[----:B------:R0:W2:Y:S04]  /*4c700*/  @!P1 LDG.E.U16 R61, desc[UR8][R30.64] ;  /* 0x000000081e3d9981 */ /* 0x0000a8000c1e1500 */
[----:B------:R-:W2:Y:S04]  /*4c710*/  LDL.LU R30, [R1+0x90] ;  /* 0x00009000011e7983 */ /* 0x000ea80000300800 */
        /* <DEDUP_REMOVED lines=20> */
[----:B--2---:R-:W-:Y:S04]  /*4c860*/  STS.U16 [R3+UR5+0xe000], R30 ;  /* 0x00e0001e03007988 */ /* 0x004fe80008000405 */
[----:B---3--:R-:W-:Y:S04]  /*4c870*/  STS.U16 [R3+UR5+0xe040], R31 ;  /* 0x00e0401f03007988 */ /* 0x008fe80008000405 */
[----:B------:R1:W-:Y:S04]  /*4c880*/  STS.U16 [R3+UR5+0xecc0], R58 ;  /* 0x00ecc03a03007988 */ /* 0x0003e80008000405 */
[----:B------:R2:W-:Y:S04]  /*4c890*/  STS.U16 [R3+UR5+0xec00], R60 ;  /* 0x00ec003c03007988 */ /* 0x0005e80008000405 */
[----:B-1----:R-:W3:Y:S04]  /*4c8a0*/  LDL.LU R58, [R1+0x3a4] ;  /* 0x0003a400013a7983 */ /* 0x002ee80000300800 */
[----:B--2---:R-:W2:Y:S04]  /*4c8b0*/  LDL.LU R60, [R1+0x3a0] ;  /* 0x0003a000013c7983 */ /* 0x004ea80000300800 */
[----:B------:R-:W4:Y:S04]  /*4c8c0*/  LDL.LU R30, [R1+0x708] ;  /* 0x00070800011e7983 */ /* 0x000f280000300800 */
        /* <DEDUP_REMOVED lines=13> */
[----:B-1----:R-:W2:Y:S04]  /*4c9a0*/  LDL.LU R38, [R1+0x6e8] ;  /* 0x0006e80001267983 */ /* 0x002ea80000300800 */
[----:B0-----:R-:W3:Y:S04]  /*4c9b0*/  LDL.LU R36, [R1+0x6f8] ;  /* 0x0006f80001247983 */ /* 0x001ee80000300800 */
[----:B------:R0:W-:Y:S04]  /*4c9c0*/  STS.U16 [R3+UR5+0xf0c0], R54 ;  /* 0x00f0c03603007988 */ /* 0x0001e80008000405 */
[----:B0-----:R-:W4:Y:S04]  /*4c9d0*/  LDL.LU R54, [R1+0x738] ;  /* 0x0007380001367983 */ /* 0x001f280000300800 */
[----:B------:R0:W-:Y:S04]  /*4c9e0*/  STS.U16 [R3+UR5+0xf480], R56 ;  /* 0x00f4803803007988 */ /* 0x0001e80008000405 */
[----:B0-----:R-:W4:Y:S04]  /*4c9f0*/  LDL.LU R56, [R1+0x3d4] ;  /* 0x0003d40001387983 */ /* 0x001f280000300800 */
        /* <DEDUP_REMOVED lines=11> */
[----:B---3--:R-:W-:Y:S01]  /*4cab0*/  STS.U16 [R3+UR5+0xfc80], R36 ;  /* 0x00fc802403007988 */ /* 0x008fe20008000405 */
[----:B0-----:R-:W-:-:S05]  /*4cac0*/  LOP3.LUT R38, R3, 0x10, RZ, 0x3c, !PT ;  /* 0x0000001003267812 */ /* 0x001fca00078e3cff */
[----:B------:R-:W-:Y:S04]  /*4cad0*/  STS.U16 [R38+UR5+0x8100], R58 ;  /* 0x0081003a26007988 */ /* 0x000fe80008000405 */
[----:B------:R-:W-:Y:S04]  /*4cae0*/  STS.U16 [R38+UR5+0x8140], R60 ;  /* 0x0081403c26007988 */ /* 0x000fe80008000405 */
[----:B----4-:R-:W-:Y:S04]  /*4caf0*/  STS.U16 [R38+UR5+0x8180], R30 ;  /* 0x0081801e26007988 */ /* 0x010fe80008000405 */
[----:B------:R-:W-:Y:S04]  /*4cb00*/  STS.U16 [R38+UR5+0x81c0], R31 ;  /* 0x0081c01f26007988 */ /* 0x000fe80008000405 */
[----:B------:R-:W-:Y:S04]  /*4cb10*/  STS.U16 [R38+UR5+0x8540], R14 ;  /* 0x0085400e26007988 */ /* 0x000fe80008000405 */
[----:B------:R-:W-:Y:S04]  /*4cb20*/  STS.U16 [R38+UR5+0x8500], R13 ;  /* 0x0085000d26007988 */ /* 0x000fe80008000405 */
[----:B------:R0:W-:Y:S04]  /*4cb30*/  STS.U16 [R38+UR5+0x85c0], R2 ;  /* 0x0085c00226007988 */ /* 0x0001e80008000405 */
[----:B------:R-:W-:Y:S04]  /*4cb40*/  STS.U16 [R38+UR5+0x8580], R32 ;  /* 0x0085802026007988 */ /* 0x000fe80008000405 */
[----:B------:R-:W-:Y:S04]  /*4cb50*/  STS.U16 [R38+UR5+0x8900], R44 ;  /* 0x0089002c26007988 */ /* 0x000fe80008000405 */
[----:B------:R-:W-:Y:S04]  /*4cb60*/  STS.U16 [R38+UR5+0x8940], R46 ;  /* 0x0089402e26007988 */ /* 0x000fe80008000405 */
[----:B------:R-:W-:Y:S04]  /*4cb70*/  STS.U16 [R38+UR5+0x8980], R48 ;  /* 0x0089803026007988 */ /* 0x000fe80008000405 */
[----:B------:R-:W-:Y:S04]  /*4cb80*/  STS.U16 [R38+UR5+0x89c0], R50 ;  /* 0x0089c03226007988 */ /* 0x000fe80008000405 */
[----:B------:R-:W-:Y:S04]  /*4cb90*/  STS.U16 [R38+UR5+0x8d40], R52 ;  /* 0x008d403426007988 */ /* 0x000fe80008000405 */
[----:B------:R1:W-:Y:S04]  /*4cba0*/  STS.U16 [R38+UR5+0x8d00], R0 ;  /* 0x008d000026007988 */ /* 0x0003e80008000405 */
[----:B0-----:R-:W2:Y:S04]  /*4cbb0*/  LDL.LU R2, [R1+0x344] ;  /* 0x0003440001027983 */ /* 0x001ea80000300800 */
[----:B-1----:R-:W3:Y:S04]  /*4cbc0*/  LDL.LU R0, [R1+0x340] ;  /* 0x0003400001007983 */ /* 0x002ee80000300800 */
[----:B------:R-:W4:Y:S04]  /*4cbd0*/  LDL.LU R3, [R1+0x748] ;  /* 0x0007480001037983 */ /* 0x000f280000300800 */
[----:B------:R-:W4:Y:S04]  /*4cbe0*/  LDL.LU R10, [R1+0x3d8] ;  /* 0x0003d800010a7983 */ /* 0x000f280000300800 */
[----:B------:R0:W-:Y:S04]  /*4cbf0*/  STS.U16 [R38+UR5+0x8dc0], R54 ;  /* 0x008dc03626007988 */ /* 0x0001e80008000405 */
        /* <DEDUP_REMOVED lines=25> */
[----:B--2---:R0:W-:Y:S04]  /*4cd90*/  STS.U16 [R38+UR5+0x9100], R2 ;  /* 0x0091000226007988 */ /* 0x0041e80008000405 */
[----:B---3--:R1:W-:Y:S04]  /*4cda0*/  STS.U16 [R38+UR5+0x9140], R0 ;  /* 0x0091400026007988 */ /* 0x0083e80008000405 */
[----:B0-----:R-:W2:Y:S04]  /*4cdb0*/  LDL.LU R2, [R1+0x278] ;  /* 0x0002780001027983 */ /* 0x001ea80000300800 */
[----:B-1----:R-:W3:Y:S04]  /*4cdc0*/  LDL.LU R0, [R1+0x274] ;  /* 0x0002740001007983 */ /* 0x002ee80000300800 */
[----:B----4-:R-:W-:Y:S04]  /*4cdd0*/  STS.U16 [R38+UR5+0x9180], R3 ;  /* 0x0091800326007988 */ /* 0x010fe80008000405 */
        /* <DEDUP_REMOVED lines=29> */
[----:B------:R-:W2:Y:S04]  /*4cfb0*/  LDL.LU R3, [R1+0x250] ;  /* 0x0002500001037983 */ /* 0x000ea80000300800 */
[----:B------:R-:W2:Y:S04]  /*4cfc0*/  LDL.LU R10, [R1+0x24c] ;  /* 0x00024c00010a7983 */ /* 0x000ea80000300800 */
[----:B---3--:R0:W-:Y:S04]  /*4cfd0*/  STS.U16 [R38+UR5+0xad00], R0 ;  /* 0x00ad000026007988 */ /* 0x0081e80008000405 */
        /* <DEDUP_REMOVED lines=25> */
[----:B0-----:R-:W4:Y:S04]  /*4d170*/  LDL.LU R54, [R1+0x174] ;  /* 0x0001740001367983 */ /* 0x001f280000300800 */
[----:B-1----:R-:W4:Y:S04]  /*4d180*/  LDL.LU R56, [R1+0x580] ;  /* 0x0005800001387983 */ /* 0x002f280000300800 */
[----:B--2---:R0:W-:Y:S04]  /*4d190*/  STS.U16 [R38+UR5+0xb100], R2 ;  /* 0x00b1000226007988 */ /* 0x0041e80008000405 */
[----:B------:R-:W-:Y:S04]  /*4d1a0*/  STS.U16 [R38+UR5+0xb140], R3 ;  /* 0x00b1400326007988 */ /* 0x000fe80008000405 */
[----:B------:R-:W-:Y:S04]  /*4d1b0*/  STS.U16 [R38+UR5+0xb180], R10 ;  /* 0x00b1800a26007988 */ /* 0x000fe80008000405 */
[----:B---3--:R-:W-:Y:S04]  /*4d1c0*/  STS.U16 [R38+UR5+0xb1c0], R11 ;  /* 0x00b1c00b26007988 */ /* 0x008fe80008000405 */
[----:B0-----:R-:W2:Y:S04]  /*4d1d0*/  LDL.LU R2, [R1+0x158] ;  /* 0x0001580001027983 */ /* 0x001ea80000300800 */
[----:B------:R0:W-:Y:S04]  /*4d1e0*/  STS.U16 [R38+UR5+0xb540], R0 ;  /* 0x00b5400026007988 */ /* 0x0001e80008000405 */
[----:B------:R-:W-:Y:S04]  /*4d1f0*/  STS.U16 [R38+UR5+0xb500], R12 ;  /* 0x00b5000c26007988 */ /* 0x000fe80008000405 */
[----:B0-----:R-:W3:Y:S04]  /*4d200*/  LDL.LU R0, [R1+0x154] ;  /* 0x0001540001007983 */ /* 0x001ee80000300800 */
        /* <DEDUP_REMOVED lines=16> */
[----:B0-----:R-:W3:Y:S04]  /*4d310*/  LDL.LU R31, [R1+0x150] ;  /* 0x00015000011f7983 */ /* 0x001ee80000300800 */
[----:B------:R-:W3:Y:S04]  /*4d320*/  LDL.LU R60, [R1+0x594] ;  /* 0x00059400013c7983 */ /* 0x000ee80000300800 */
        /* <DEDUP_REMOVED lines=8> */
[----:B----4-:R4:W-:Y:S04]  /*4d3b0*/  STS.U16 [R38+UR5+0xc940], R52 ;  /* 0x00c9403426007988 */ /* 0x0109e80008000405 */
[----:B------:R1:W-:Y:S04]  /*4d3c0*/  STS.U16 [R38+UR5+0xc980], R54 ;  /* 0x00c9803626007988 */ /* 0x0003e80008000405 */
[----:B------:R4:W-:Y:S04]  /*4d3d0*/  STS.U16 [R38+UR5+0xc9c0], R56 ;  /* 0x00c9c03826007988 */ /* 0x0009e80008000405 */
[----:B0-----:R-:W3:Y:S04]  /*4d3e0*/  LDL.LU R46, [R1+0x10c] ;  /* 0x00010c00012e7983 */ /* 0x001ee80000300800 */
[----:B-1----:R-:W3:Y:S04]  /*4d3f0*/  LDL.LU R48, [R1+0x108] ;  /* 0x0001080001307983 */ /* 0x002ee80000300800 */
[----:B------:R-:W3:Y:S04]  /*4d400*/  LDL.LU R50, [R1+0x5ac] ;  /* 0x0005ac0001327983 */ /* 0x000ee80000300800 */
[----:B----4-:R-:W4:Y:S04]  /*4d410*/  LDL.LU R52, [R1+0xe4] ;  /* 0x0000e40001347983 */ /* 0x010f280000300800 */
[----:B------:R-:W4:Y:S04]  /*4d420*/  LDL.LU R54, [R1+0xe0] ;  /* 0x0000e00001367983 */ /* 0x000f280000300800 */
[----:B------:R-:W4:Y:S04]  /*4d430*/  LDL.LU R56, [R1+0xdc] ;  /* 0x0000dc0001387983 */ /* 0x000f280000300800 */
[----:B--2---:R0:W-:Y:S04]  /*4d440*/  STS.U16 [R38+UR5+0xcd40], R2 ;  /* 0x00cd400226007988 */ /* 0x0041e80008000405 */
[----:B0-----:R-:W2:Y:S04]  /*4d450*/  LDL.LU R2, [R1+0x5bc] ;  /* 0x0005bc0001027983 */ /* 0x001ea80000300800 */
[----:B---3--:R0:W-:Y:S04]  /*4d460*/  STS.U16 [R38+UR5+0xcd00], R0 ;  /* 0x00cd000026007988 */ /* 0x0081e80008000405 */
        /* <DEDUP_REMOVED lines=27> */
[----:B------:R1:W-:Y:S04]  /*4d620*/  STS.U16 [R38+UR5+0xd500], R46 ;  /* 0x00d5002e26007988 */ /* 0x0003e80008000405 */
[----:B------:R0:W-:Y:S04]  /*4d630*/  STS.U16 [R38+UR5+0xd5c0], R48 ;  /* 0x00d5c03026007988 */ /* 0x0001e80008000405 */
[----:B------:R0:W-:Y:S04]  /*4d640*/  STS.U16 [R38+UR5+0xd580], R50 ;  /* 0x00d5803226007988 */ /* 0x0001e80008000405 */
[----:B----4-:R4:W-:Y:S04]  /*4d650*/  STS.U16 [R38+UR5+0xd900], R52 ;  /* 0x00d9003426007988 */ /* 0x0109e80008000405 */
[----:B------:R4:W-:Y:S04]  /*4d660*/  STS.U16 [R38+UR5+0xd940], R54 ;  /* 0x00d9403626007988 */ /* 0x0009e80008000405 */
[----:B0-----:R-:W3:Y:S04]  /*4d670*/  LDL.LU R44, [R1+0x2fa4] ;  /* 0x002fa400012c7983 */ /* 0x001ee80000300800 */
[----:B-1----:R-:W3:Y:S04]  /*4d680*/  LDL.LU R46, [R1+0x2fa0] ;  /* 0x002fa000012e7983 */ /* 0x002ee80000300800 */
[----:B------:R-:W3:Y:S04]  /*4d690*/  LDL.LU R48, [R1+0x2f9c] ;  /* 0x002f9c0001307983 */ /* 0x000ee80000300800 */
[----:B------:R-:W3:Y:S04]  /*4d6a0*/  LDL.LU R50, [R1+0x2f98] ;  /* 0x002f980001327983 */ /* 0x000ee80000300800 */
[----:B----4-:R-:W4:Y:S04]  /*4d6b0*/  LDL.LU R52, [R1+0x2f94] ;  /* 0x002f940001347983 */ /* 0x010f280000300800 */
[----:B------:R-:W4:Y:S04]  /*4d6c0*/  LDL.LU R54, [R1+0x2f90] ;  /* 0x002f900001367983 */ /* 0x000f280000300800 */
[----:B------:R0:W-:Y:S04]  /*4d6d0*/  STS.U16 [R38+UR5+0xd980], R56 ;  /* 0x00d9803826007988 */ /* 0x0001e80008000405 */
[----:B0-----:R-:W4:Y:S04]  /*4d6e0*/  LDL.LU R56, [R1+0x2f8c] ;  /* 0x002f8c0001387983 */ /* 0x001f280000300800 */
[----:B--2---:R0:W-:Y:S04]  /*4d6f0*/  STS.U16 [R38+UR5+0xd9c0], R2 ;  /* 0x00d9c00226007988 */ /* 0x0041e80008000405 */
[----:B0-----:R-:W2:Y:S04]  /*4d700*/  LDL.LU R2, [R1+0x2f88] ;  /* 0x002f880001027983 */ /* 0x001ea80000300800 */
[----:B---3--:R0:W-:Y:S04]  /*4d710*/  STS.U16 [R38+UR5+0xdd40], R0 ;  /* 0x00dd400026007988 */ /* 0x0081e80008000405 */
        /* <DEDUP_REMOVED lines=8> */
[----:B-1----:R-:W2:Y:S04]  /*4d7a0*/  LDL.LU R58, [R1+0x62c] ;  /* 0x00062c00013a7983 */ /* 0x002ea80000300800 */
        /* <DEDUP_REMOVED lines=8> */
[----:B0-----:R-:W3:Y:S04]  /*4d830*/  LDL.LU R31, [R1+0x6dc] ;  /* 0x0006dc00011f7983 */ /* 0x001ee80000300800 */
[----:B-1----:R-:W3:Y:S04]  /*4d840*/  LDL.LU R60, [R1+0x6ec] ;  /* 0x0006ec00013c7983 */ /* 0x002ee80000300800 */
[----:B----4-:R-:W-:Y:S04]  /*4d850*/  STS.U16 [R38+UR5+0xed40], R56 ;  /* 0x00ed403826007988 */ /* 0x010fe80008000405 */
[----:B------:R-:W-:Y:S04]  /*4d860*/  STS.U16 [R38+UR5+0xed00], R54 ;  /* 0x00ed003626007988 */ /* 0x000fe80008000405 */
[----:B------:R0:W-:Y:S04]  /*4d870*/  STS.U16 [R38+UR5+0xedc0], R52 ;  /* 0x00edc03426007988 */ /* 0x0001e80008000405 */
        /* <DEDUP_REMOVED lines=12> */
[----:B0-----:R-:W4:Y:S01]  /*4d940*/  LDL.LU R30, [R1+0x72c] ;  /* 0x00072c00011e7983 */ /* 0x001f220000300800 */
[----:B------:R-:W0:Y:S03]  /*4d950*/  S2R R3, SR_TID.X ;  /* 0x0000000000037919 */ /* 0x000e260000002100 */
[----:B------:R1:W-:Y:S04]  /*4d960*/  STS.U16 [R38+UR5+0xf100], R32 ;  /* 0x00f1002026007988 */ /* 0x0003e80008000405 */
[----:B------:R-:W4:Y:S04]  /*4d970*/  LDL.LU R34, [R1+0x3c8] ;  /* 0x0003c80001227983 */ /* 0x000f280000300800 */
[----:B------:R-:W4:Y:S04]  /*4d980*/  LDL.LU R36, [R1+0x354] ;  /* 0x0003540001247983 */ /* 0x000f280000300800 */
[----:B-1----:R-:W4:Y:S01]  /*4d990*/  LDL.LU R38, [R1+0x350] ;  /* 0x0003500001267983 */ /* 0x002f220000300800 */
[----:B0-----:R-:W-:-:S05]  /*4d9a0*/  LOP3.LUT R3, R3, 0x1f, RZ, 0xc0, !PT ;  /* 0x0000001f03037812 */ /* 0x001fca00078ec0ff */
[----:B------:R-:W-:-:S05]  /*4d9b0*/  IMAD.SHL.U32 R3, R3, 0x2, RZ ;  /* 0x0000000203037824 */ /* 0x000fca00078e00ff */
[----:B------:R-:W-:-:S05]  /*4d9c0*/  LOP3.LUT R32, R3, 0x10, RZ, 0x3c, !PT ;  /* 0x0000001003207812 */ /* 0x000fca00078e3cff */
[----:B------:R-:W-:Y:S04]  /*4d9d0*/  STS.U16 [R32+UR5+0xf140], R13 ;  /* 0x00f1400d20007988 */ /* 0x000fe80008000405 */
[----:B------:R-:W-:Y:S01]  /*4d9e0*/  STS.U16 [R32+UR5+0xf180], R14 ;  /* 0x00f1800e20007988 */ /* 0x000fe20008000405 */
[----:B------:R-:W-:-:S03]  /*4d9f0*/  LOP3.LUT R54, R3, 0x20, RZ, 0x3c, !PT ;  /* 0x0000002003367812 */ /* 0x000fc600078e3cff */
[----:B--2---:R0:W-:Y:S04]  /*4da00*/  STS.U16 [R32+UR5+0xf1c0], R58 ;  /* 0x00f1c03a20007988 */ /* 0x0041e80008000405 */
[----:B0-----:R-:W2:Y:S04]  /*4da10*/  LDL.LU R58, [R1+0x73c] ;  /* 0x00073c00013a7983 */ /* 0x001ea80000300800 */
[----:B------:R-:W-:Y:S04]  /*4da20*/  STS.U16 [R32+UR5+0xf540], R15 ;  /* 0x00f5400f20007988 */ /* 0x000fe80008000405 */
[----:B------:R-:W-:Y:S04]  /*4da30*/  STS.U16 [R32+UR5+0xf500], R16 ;  /* 0x00f5001020007988 */ /* 0x000fe80008000405 */
[----:B------:R-:W-:Y:S04]  /*4da40*/  STS.U16 [R32+UR5+0xf5c0], R17 ;  /* 0x00f5c01120007988 */ /* 0x000fe80008000405 */
[----:B---3--:R0:W-:Y:S04]  /*4da50*/  STS.U16 [R32+UR5+0xf580], R31 ;  /* 0x00f5801f20007988 */ /* 0x0081e80008000405 */
[----:B------:R-:W-:Y:S04]  /*4da60*/  STS.U16 [R32+UR5+0xf900], R18 ;  /* 0x00f9001220007988 */ /* 0x000fe80008000405 */
[----:B------:R-:W-:Y:S04]  /*4da70*/  STS.U16 [R32+UR5+0xf940], R19 ;  /* 0x00f9401320007988 */ /* 0x000fe80008000405 */
[----:B------:R-:W-:Y:S04]  /*4da80*/  STS.U16 [R32+UR5+0xf980], R20 ;  /* 0x00f9801420007988 */ /* 0x000fe80008000405 */
[----:B0-----:R-:W3:Y:S04]  /*4da90*/  LDL.LU R31, [R1+0x3d0] ;  /* 0x0003d000011f7983 */ /* 0x001ee80000300800 */
[----:B------:R0:W-:Y:S04]  /*4daa0*/  STS.U16 [R32+UR5+0xf9c0], R60 ;  /* 0x00f9c03c20007988 */ /* 0x0001e80008000405 */
[----:B------:R-:W-:Y:S04]  /*4dab0*/  STS.U16 [R32+UR5+0xfd40], R21 ;  /* 0x00fd401520007988 */ /* 0x000fe80008000405 */
[----:B------:R-:W-:Y:S04]  /*4dac0*/  STS.U16 [R32+UR5+0xfd00], R22 ;  /* 0x00fd001620007988 */ /* 0x000fe80008000405 */
[----:B------:R-:W-:Y:S04]  /*4dad0*/  STS.U16 [R32+UR5+0xfdc0], R23 ;  /* 0x00fdc01720007988 */ /* 0x000fe80008000405 */
[----:B0-----:R-:W3:Y:S04]  /*4dae0*/  LDL.LU R60, [R1+0x33c] ;  /* 0x00033c00013c7983 */ /* 0x001ee80000300800 */
        /* <DEDUP_REMOVED lines=12> */
[----:B0-----:R-:W4:Y:S04]  /*4dbb0*/  LDL.LU R30, [R1+0x338] ;  /* 0x00033800011e7983 */ /* 0x001f280000300800 */
[----:B------:R-:W-:Y:S04]  /*4dbc0*/  STS.U16 [R54+UR5+0x8ac0], R34 ;  /* 0x008ac02236007988 */ /* 0x000fe80008000405 */
[----:B------:R-:W-:Y:S04]  /*4dbd0*/  STS.U16 [R54+UR5+0x8e40], R36 ;  /* 0x008e402436007988 */ /* 0x000fe80008000405 */
[----:B------:R-:W4:Y:S04]  /*4dbe0*/  LDL.LU R21, [R1+0x74c] ;  /* 0x00074c0001157983 */ /* 0x000f280000300800 */
[----:B------:R-:W-:Y:S04]  /*4dbf0*/  STS.U16 [R54+UR5+0x8e00], R38 ;  /* 0x008e002636007988 */ /* 0x000fe80008000405 */
[----:B------:R-:W4:Y:S04]  /*4dc00*/  LDL.LU R20, [R1+0x3e8] ;  /* 0x0003e80001147983 */ /* 0x000f280000300800 */
[----:B------:R-:W4:Y:S04]  /*4dc10*/  LDL.LU R19, [R1+0x324] ;  /* 0x0003240001137983 */ /* 0x000f280000300800 */
[----:B--2---:R0:W-:Y:S04]  /*4dc20*/  STS.U16 [R54+UR5+0x8ec0], R58 ;  /* 0x008ec03a36007988 */ /* 0x0041e80008000405 */
[----:B0-----:R-:W2:Y:S04]  /*4dc30*/  LDL.LU R58, [R1+0x320] ;  /* 0x00032000013a7983 */ /* 0x001ea80000300800 */
[----:B------:R-:W2:Y:S04]  /*4dc40*/  LDL.LU R18, [R1+0x758] ;  /* 0x0007580001127983 */ /* 0x000ea80000300800 */
[----:B------:R-:W2:Y:S04]  /*4dc50*/  LDL.LU R17, [R1+0x3ec] ;  /* 0x0003ec0001117983 */ /* 0x000ea80000300800 */
        /* <DEDUP_REMOVED lines=19> */
[----:B0-----:R-:W3:Y:S04]  /*4dd90*/  LDL.LU R60, [R1+0x28c] ;  /* 0x00028c00013c7983 */ /* 0x001ee80000300800 */
[----:B------:R-:W3:Y:S04]  /*4dda0*/  LDL.LU R34, [R1+0x288] ;  /* 0x0002880001227983 */ /* 0x000ee80000300800 */
[----:B------:R-:W3:Y:S04]  /*4ddb0*/  LDL.LU R36, [R1+0x44c] ;  /* 0x00044c0001247983 */ /* 0x000ee80000300800 */
[----:B------:R-:W3:Y:S04]  /*4ddc0*/  LDL.LU R38, [R1+0x26c] ;  /* 0x00026c0001267983 */ /* 0x000ee80000300800 */
[----:B----4-:R0:W-:Y:S04]  /*4ddd0*/  STS.U16 [R54+UR5+0x9240], R30 ;  /* 0x0092401e36007988 */ /* 0x0101e80008000405 */
[----:B0-----:R-:W4:Y:S04]  /*4dde0*/  LDL.LU R30, [R1+0x268] ;  /* 0x00026800011e7983 */ /* 0x001f280000300800 */
[----:B------:R-:W-:Y:S04]  /*4ddf0*/  STS.U16 [R54+UR5+0x9280], R21 ;  /* 0x0092801536007988 */ /* 0x000fe80008000405 */
[----:B------:R-:W-:Y:S04]  /*4de00*/  STS.U16 [R54+UR5+0x92c0], R20 ;  /* 0x0092c01436007988 */ /* 0x000fe80008000405 */
[----:B------:R-:W-:Y:S04]  /*4de10*/  STS.U16 [R54+UR5+0x9640], R19 ;  /* 0x0096401336007988 */ /* 0x000fe80008000405 */
[----:B--2---:R0:W-:Y:S04]  /*4de20*/  STS.U16 [R54+UR5+0x9600], R58 ;  /* 0x0096003a36007988 */ /* 0x0041e80008000405 */
[----:B------:R-:W-:Y:S04]  /*4de30*/  STS.U16 [R54+UR5+0x96c0], R18 ;  /* 0x0096c01236007988 */ /* 0x000fe80008000405 */
[----:B0-----:R-:W2:Y:S04]  /*4de40*/  LDL.LU R58, [R1+0x264] ;  /* 0x00026400013a7983 */ /* 0x001ea80000300800 */
[----:B------:R-:W-:Y:S04]  /*4de50*/  STS.U16 [R54+UR5+0x9680], R17 ;  /* 0x0096801136007988 */ /* 0x000fe80008000405 */
[----:B------:R-:W-:Y:S04]  /*4de60*/  STS.U16 [R54+UR5+0x9a00], R16 ;  /* 0x009a001036007988 */ /* 0x000fe80008000405 */
[----:B------:R-:W-:Y:S04]  /*4de70*/  STS.U16 [R54+UR5+0x9a40], R15 ;  /* 0x009a400f36007988 */ /* 0x000fe80008000405 */
[----:B---3--:R-:W-:Y:S04]  /*4de80*/  STS.U16 [R54+UR5+0x9a80], R14 ;  /* 0x009a800e36007988 */ /* 0x008fe80008000405 */
[----:B------:R0:W-:Y:S04]  /*4de90*/  STS.U16 [R54+UR5+0x9ac0], R31 ;  /* 0x009ac01f36007988 */ /* 0x0001e80008000405 */
[----:B------:R-:W-:Y:S04]  /*4dea0*/  STS.U16 [R54+UR5+0x9e40], R13 ;  /* 0x009e400d36007988 */ /* 0x000fe80008000405 */
[----:B------:R-:W-:Y:S04]  /*4deb0*/  STS.U16 [R54+UR5+0x9e00], R32 ;  /* 0x009e002036007988 */ /* 0x000fe80008000405 */
[----:B------:R-:W-:Y:S04]  /*4dec0*/  STS.U16 [R54+UR5+0x9ec0], R52 ;  /* 0x009ec03436007988 */ /* 0x000fe80008000405 */
        /* <DEDUP_REMOVED lines=14> */
[----:B------:R-:W-:Y:S04]  /*4dfb0*/  STS.U16 [R54+UR5+0xae40], R38 ;  /* 0x00ae402636007988 */ /* 0x000fe80008000405 */
[----:B0-----:R-:W3:Y:S04]  /*4dfc0*/  LDL.LU R60, [R1+0x248] ;  /* 0x00024800013c7983 */ /* 0x001ee80000300800 */
[----:B------:R-:W3:Y:S04]  /*4dfd0*/  LDL.LU R21, [R1+0x244] ;  /* 0x0002440001157983 */ /* 0x000ee80000300800 */
[----:B------:R-:W3:Y:S04]  /*4dfe0*/  LDL.LU R20, [R1+0x240] ;  /* 0x0002400001147983 */ /* 0x000ee80000300800 */
[----:B------:R-:W3:Y:S04]  /*4dff0*/  LDL.LU R19, [R1+0x474] ;  /* 0x0004740001137983 */ /* 0x000ee80000300800 */
[----:B----4-:R0:W-:Y:S04]  /*4e000*/  STS.U16 [R54+UR5+0xae00], R30 ;  /* 0x00ae001e36007988 */ /* 0x0101e80008000405 */
[----:B0-----:R-:W4:Y:S04]  /*4e010*/  LDL.LU R30, [R1+0x224] ;  /* 0x00022400011e7983 */ /* 0x001f280000300800 */
[----:B------:R-:W4:Y:S04]  /*4e020*/  LDL.LU R18, [R1+0x220] ;  /* 0x0002200001127983 */ /* 0x000f280000300800 */
[----:B------:R-:W4:Y:S04]  /*4e030*/  LDL.LU R17, [R1+0x21c] ;  /* 0x00021c0001117983 */ /* 0x000f280000300800 */
[----:B------:R-:W4:Y:S04]  /*4e040*/  LDL.LU R16, [R1+0x540] ;  /* 0x0005400001107983 */ /* 0x000f280000300800 */
        /* <DEDUP_REMOVED lines=22> */
[----:B------:R0:W-:Y:S04]  /*4e1b0*/  STS.U16 [R54+UR5+0xb200], R60 ;  /* 0x00b2003c36007988 */ /* 0x0001e80008000405 */
[----:B------:R-:W-:Y:S04]  /*4e1c0*/  STS.U16 [R54+UR5+0xb240], R21 ;  /* 0x00b2401536007988 */ /* 0x000fe80008000405 */
[----:B------:R-:W-:Y:S04]  /*4e1d0*/  STS.U16 [R54+UR5+0xb280], R20 ;  /* 0x00b2801436007988 */ /* 0x000fe80008000405 */
[----:B------:R-:W-:Y:S04]  /*4e1e0*/  STS.U16 [R54+UR5+0xb2c0], R19 ;  /* 0x00b2c01336007988 */ /* 0x000fe80008000405 */
[----:B0-----:R-:W3:Y:S04]  /*4e1f0*/  LDL.LU R60, [R1+0x14c] ;  /* 0x00014c00013c7983 */ /* 0x001ee80000300800 */
[----:B----4-:R0:W-:Y:S04]  /*4e200*/  STS.U16 [R54+UR5+0xb640], R30 ;  /* 0x00b6401e36007988 */ /* 0x0101e80008000405 */
[----:B0-----:R-:W4:Y:S04]  /*4e210*/  LDL.LU R30, [R1+0x148] ;  /* 0x00014800011e7983 */ /* 0x001f280000300800 */
[----:B------:R-:W-:Y:S04]  /*4e220*/  STS.U16 [R54+UR5+0xb600], R18 ;  /* 0x00b6001236007988 */ /* 0x000fe80008000405 */
[----:B------:R-:W-:Y:S04]  /*4e230*/  STS.U16 [R54+UR5+0xb6c0], R17 ;  /* 0x00b6c01136007988 */ /* 0x000fe80008000405 */
[----:B------:R-:W-:Y:S04]  /*4e240*/  STS.U16 [R54+UR5+0xb680], R16 ;  /* 0x00b6801036007988 */ /* 0x000fe80008000405 */
[----:B------:R-:W-:Y:S04]  /*4e250*/  STS.U16 [R54+UR5+0xba00], R15 ;  /* 0x00ba000f36007988 */ /* 0x000fe80008000405 */
[----:B------:R-:W-:Y:S04]  /*4e260*/  STS.U16 [R54+UR5+0xba40], R14 ;  /* 0x00ba400e36007988 */ /* 0x000fe80008000405 */
[----:B--2---:R0:W-:Y:S04]  /*4e270*/  STS.U16 [R54+UR5+0xba80], R58 ;  /* 0x00ba803a36007988 */ /* 0x0041e80008000405 */
        /* <DEDUP_REMOVED lines=12> */
[----:B---3--:R-:W-:Y:S04]  /*4e340*/  STS.U16 [R54+UR5+0xc680], R4 ;  /* 0x00c6800436007988 */ /* 0x008fe80008000405 */
[----:B0-----:R-:W2:Y:S04]  /*4e350*/  LDL.LU R58, [R1+0x144] ;  /* 0x00014400013a7983 */ /* 0x001ea80000300800 */
[----:B------:R0:W-:Y:S04]  /*4e360*/  STS.U16 [R54+UR5+0xca00], R31 ;  /* 0x00ca001f36007988 */ /* 0x0001e80008000405 */
[----:B0-----:R-:W3:Y:S04]  /*4e370*/  LDL.LU R31, [R1+0x598] ;  /* 0x00059800011f7983 */ /* 0x001ee80000300800 */
[----:B------:R-:W-:Y:S04]  /*4e380*/  STS.U16 [R54+UR5+0xca40], R34 ;  /* 0x00ca402236007988 */ /* 0x000fe80008000405 */
[----:B------:R-:W-:Y:S04]  /*4e390*/  STS.U16 [R54+UR5+0xca80], R36 ;  /* 0x00ca802436007988 */ /* 0x000fe80008000405 */
[----:B------:R-:W3:Y:S04]  /*4e3a0*/  LDL.LU R21, [R1+0x128] ;  /* 0x0001280001157983 */ /* 0x000ee80000300800 */
[----:B------:R-:W-:Y:S04]  /*4e3b0*/  STS.U16 [R54+UR5+0xcac0], R38 ;  /* 0x00cac02636007988 */ /* 0x000fe80008000405 */
[----:B------:R-:W3:Y:S04]  /*4e3c0*/  LDL.LU R20, [R1+0x124] ;  /* 0x0001240001147983 */ /* 0x000ee80000300800 */
[----:B------:R0:W-:Y:S04]  /*4e3d0*/  STS.U16 [R54+UR5+0xce40], R60 ;  /* 0x00ce403c36007988 */ /* 0x0001e80008000405 */
[----:B------:R-:W3:Y:S04]  /*4e3e0*/  LDL.LU R19, [R1+0x120] ;  /* 0x0001200001137983 */ /* 0x000ee80000300800 */
[----:B0-----:R-:W3:Y:S04]  /*4e3f0*/  LDL.LU R60, [R1+0x5a4] ;  /* 0x0005a400013c7983 */ /* 0x001ee80000300800 */
[----:B------:R-:W3:Y:S04]  /*4e400*/  LDL.LU R18, [R1+0x104] ;  /* 0x0001040001127983 */ /* 0x000ee80000300800 */
[----:B------:R-:W3:Y:S04]  /*4e410*/  LDL.LU R17, [R1+0x100] ;  /* 0x0001000001117983 */ /* 0x000ee80000300800 */
        /* <DEDUP_REMOVED lines=22> */
[----:B0-----:R-:W2:Y:S04]  /*4e580*/  LDL.LU R58, [R1+0x10] ;  /* 0x00001000013a7983 */ /* 0x001ea80000300800 */
[----:B---3--:R0:W-:Y:S04]  /*4e590*/  STS.U16 [R54+UR5+0xce80], R31 ;  /* 0x00ce801f36007988 */ /* 0x0081e80008000405 */
[----:B0-----:R-:W3:Y:S04]  /*4e5a0*/  LDL.LU R31, [R1+0x60c] ;  /* 0x00060c00011f7983 */ /* 0x001ee80000300800 */
        /* <DEDUP_REMOVED lines=29> */
[----:B--2---:R-:W-:Y:S04]  /*4e780*/  STS.U16 [R54+UR5+0xea80], R58 ;  /* 0x00ea803a36007988 */ /* 0x004fe80008000405 */
[----:B---3--:R0:W-:Y:S04]  /*4e790*/  STS.U16 [R54+UR5+0xeac0], R31 ;  /* 0x00eac01f36007988 */ /* 0x0081e80008000405 */
[----:B0-----:R-:W2:Y:S04]  /*4e7a0*/  LDL.LU R31, [R1+0x6f0] ;  /* 0x0006f000011f7983 */ /* 0x001ea80000300800 */
        /* <DEDUP_REMOVED lines=9> */
[----:B------:R-:W3:Y:S04]  /*4e840*/  LDL.LU R8, [R1+0x3bc] ;  /* 0x0003bc0001087983 */ /* 0x000ee80000300800 */
[----:B------:R-:W-:Y:S04]  /*4e850*/  STS.U16 [R54+UR5+0xee00], R48 ;  /* 0x00ee003036007988 */ /* 0x000fe80008000405 */
[----:B------:R-:W3:Y:S04]  /*4e860*/  LDL.LU R7, [R1+0x364] ;  /* 0x0003640001077983 */ /* 0x000ee80000300800 */
[----:B------:R-:W-:Y:S04]  /*4e870*/  STS.U16 [R54+UR5+0xeec0], R46 ;  /* 0x00eec02e36007988 */ /* 0x000fe80008000405 */
[----:B------:R-:W3:Y:S04]  /*4e880*/  LDL.LU R4, [R1+0x360] ;  /* 0x0003600001047983 */ /* 0x000ee80000300800 */
[----:B------:R0:W-:Y:S04]  /*4e890*/  STS.U16 [R54+UR5+0xee80], R60 ;  /* 0x00ee803c36007988 */ /* 0x0001e80008000405 */
[----:B------:R-:W3:Y:S04]  /*4e8a0*/  LDL.LU R34, [R1+0x730] ;  /* 0x0007300001227983 */ /* 0x000ee80000300800 */
        /* <DEDUP_REMOVED lines=9> */
[----:B------:R-:W4:Y:S04]  /*4e940*/  LDL.LU R36, [R1+0x348] ;  /* 0x0003480001247983 */ /* 0x000f280000300800 */
[----:B------:R0:W-:Y:S04]  /*4e950*/  STS.U16 [R54+UR5+0xf680], R38 ;  /* 0x00f6802636007988 */ /* 0x0001e80008000405 */
[----:B------:R-:W-:Y:S04]  /*4e960*/  STS.U16 [R54+UR5+0xfa00], R45 ;  /* 0x00fa002d36007988 */ /* 0x000fe80008000405 */
[----:B------:R-:W-:Y:S04]  /*4e970*/  STS.U16 [R54+UR5+0xfa40], R47 ;  /* 0x00fa402f36007988 */ /* 0x000fe80008000405 */
[----:B------:R-:W-:Y:S04]  /*4e980*/  STS.U16 [R54+UR5+0xfa80], R49 ;  /* 0x00fa803136007988 */ /* 0x000fe80008000405 */
[----:B0-----:R-:W4:Y:S04]  /*4e990*/  LDL.LU R38, [R1+0x744] ;  /* 0x0007440001267983 */ /* 0x001f280000300800 */
[----:B--2---:R0:W-:Y:S04]  /*4e9a0*/  STS.U16 [R54+UR5+0xfac0], R31 ;  /* 0x00fac01f36007988 */ /* 0x0041e80008000405 */
[----:B------:R-:W-:Y:S04]  /*4e9b0*/  STS.U16 [R54+UR5+0xfe40], R55 ;  /* 0x00fe403736007988 */ /* 0x000fe80008000405 */
[----:B------:R-:W-:Y:S04]  /*4e9c0*/  STS.U16 [R54+UR5+0xfe00], R57 ;  /* 0x00fe003936007988 */ /* 0x000fe80008000405 */
[----:B------:R-:W-:Y:S04]  /*4e9d0*/  STS.U16 [R54+UR5+0xfec0], R59 ;  /* 0x00fec03b36007988 */ /* 0x000fe80008000405 */
[----:B---3--:R1:W-:Y:S01]  /*4e9e0*/  STS.U16 [R54+UR5+0xfe80], R6 ;  /* 0x00fe800636007988 */ /* 0x0083e20008000405 */
[----:B0-----:R-:W-:-:S03]  /*4e9f0*/  LOP3.LUT R31, R3, 0x30, RZ, 0x3c, !PT ;  /* 0x00000030031f7812 */ /* 0x001fc600078e3cff */
[----:B-1----:R-:W2:Y:S04]  /*4ea00*/  LDL.LU R6, [R1+0x3dc] ;  /* 0x0003dc0001067983 */ /* 0x002ea80000300800 */
[----:B------:R0:W-:Y:S04]  /*4ea10*/  STS.U16 [R31+UR5+0x8300], R5 ;  /* 0x008300051f007988 */ /* 0x0001e80008000405 */
        /* <DEDUP_REMOVED lines=8> */
[----:B0-----:R-:W3:Y:S04]  /*4eaa0*/  LDL.LU R5, [R1+0x334] ;  /* 0x0003340001057983 */ /* 0x001ee80000300800 */
[----:B-1----:R-:W3:Y:S04]  /*4eab0*/  LDL.LU R58, [R1+0x330] ;  /* 0x00033000013a7983 */ /* 0x002ee80000300800 */
[----:B------:R-:W-:Y:S04]  /*4eac0*/  STS.U16 [R31+UR5+0x8b40], R4 ;  /* 0x008b40041f007988 */ /* 0x000fe80008000405 */
[----:B------:R-:W-:Y:S04]  /*4ead0*/  STS.U16 [R31+UR5+0x8b80], R34 ;  /* 0x008b80221f007988 */ /* 0x000fe80008000405 */
[----:B------:R0:W-:Y:S04]  /*4eae0*/  STS.U16 [R31+UR5+0x8bc0], R60 ;  /* 0x008bc03c1f007988 */ /* 0x0001e80008000405 */
[----:B------:R-:W3:Y:S04]  /*4eaf0*/  LDL.LU R18, [R1+0x750] ;  /* 0x0007500001127983 */ /* 0x000ee80000300800 */
[----:B0-----:R-:W3:Y:S04]  /*4eb00*/  LDL.LU R60, [R1+0x3e4] ;  /* 0x0003e400013c7983 */ /* 0x001ee80000300800 */
        /* <DEDUP_REMOVED lines=26> */
[----:B------:R0:W-:Y:S04]  /*4ecb0*/  STS.U16 [R31+UR5+0x9340], R58 ;  /* 0x0093403a1f007988 */ /* 0x0001e80008000405 */
[----:B------:R-:W-:Y:S04]  /*4ecc0*/  STS.U16 [R31+UR5+0x9380], R18 ;  /* 0x009380121f007988 */ /* 0x000fe80008000405 */
[----:B-1----:R-:W3:Y:S04]  /*4ecd0*/  LDL.LU R5, [R1+0x280] ;  /* 0x0002800001057983 */ /* 0x002ee80000300800 */
[----:B0-----:R-:W3:Y:S04]  /*4ece0*/  LDL.LU R58, [R1+0x27c] ;  /* 0x00027c00013a7983 */ /* 0x001ee80000300800 */
[----:B------:R0:W-:Y:S04]  /*4ecf0*/  STS.U16 [R31+UR5+0x93c0], R60 ;  /* 0x0093c03c1f007988 */ /* 0x0001e80008000405 */
[----:B------:R-:W-:Y:S04]  /*4ed00*/  STS.U16 [R31+UR5+0x9740], R17 ;  /* 0x009740111f007988 */ /* 0x000fe80008000405 */
[----:B------:R-:W-:Y:S04]  /*4ed10*/  STS.U16 [R31+UR5+0x9700], R16 ;  /* 0x009700101f007988 */ /* 0x000fe80008000405 */
[----:B0-----:R-:W3:Y:S04]  /*4ed20*/  LDL.LU R60, [R1+0x450] ;  /* 0x00045000013c7983 */ /* 0x001ee80000300800 */
[----:B----4-:R0:W-:Y:S04]  /*4ed30*/  STS.U16 [R31+UR5+0x97c0], R30 ;  /* 0x0097c01e1f007988 */ /* 0x0101e80008000405 */
[----:B------:R-:W-:Y:S04]  /*4ed40*/  STS.U16 [R31+UR5+0x9780], R15 ;  /* 0x0097800f1f007988 */ /* 0x000fe80008000405 */
[----:B------:R-:W-:Y:S04]  /*4ed50*/  STS.U16 [R31+UR5+0x9b00], R14 ;  /* 0x009b000e1f007988 */ /* 0x000fe80008000405 */
[----:B------:R-:W-:Y:S04]  /*4ed60*/  STS.U16 [R31+UR5+0x9b40], R13 ;  /* 0x009b400d1f007988 */ /* 0x000fe80008000405 */
[----:B------:R-:W-:Y:S04]  /*4ed70*/  STS.U16 [R31+UR5+0x9b80], R32 ;  /* 0x009b80201f007988 */ /* 0x000fe80008000405 */
[----:B0-----:R-:W4:Y:S04]  /*4ed80*/  LDL.LU R30, [R1+0x260] ;  /* 0x00026000011e7983 */ /* 0x001f280000300800 */
[----:B------:R-:W-:Y:S04]  /*4ed90*/  STS.U16 [R31+UR5+0x9bc0], R52 ;  /* 0x009bc0341f007988 */ /* 0x000fe80008000405 */
[----:B------:R-:W-:Y:S04]  /*4eda0*/  STS.U16 [R31+UR5+0x9f40], R54 ;  /* 0x009f40361f007988 */ /* 0x000fe80008000405 */
[----:B------:R0:W-:Y:S04]  /*4edb0*/  STS.U16 [R31+UR5+0x9f00], R4 ;  /* 0x009f00041f007988 */ /* 0x0001e80008000405 */
[----:B0-----:R-:W4:Y:S04]  /*4edc0*/  LDL.LU R4, [R1+0x25c] ;  /* 0x00025c0001047983 */ /* 0x001f280000300800 */
[----:B------:R0:W-:Y:S04]  /*4edd0*/  STS.U16 [R31+UR5+0x9fc0], R34 ;  /* 0x009fc0221f007988 */ /* 0x0001e80008000405 */
        /* <DEDUP_REMOVED lines=8> */
[----:B0-----:R-:W4:Y:S04]  /*4ee60*/  LDL.LU R34, [R1+0x258] ;  /* 0x0002580001227983 */ /* 0x001f280000300800 */
[----:B------:R-:W-:Y:S04]  /*4ee70*/  STS.U16 [R31+UR5+0xa780], R7 ;  /* 0x00a780071f007988 */ /* 0x000fe80008000405 */
[----:B-1----:R-:W4:Y:S04]  /*4ee80*/  LDL.LU R36, [R1+0x468] ;  /* 0x0004680001247983 */ /* 0x002f280000300800 */
[----:B------:R-:W4:Y:S04]  /*4ee90*/  LDL.LU R38, [R1+0x23c] ;  /* 0x00023c0001267983 */ /* 0x000f280000300800 */
[----:B------:R-:W4:Y:S04]  /*4eea0*/  LDL.LU R18, [R1+0x238] ;  /* 0x0002380001127983 */ /* 0x000f280000300800 */
[----:B--2---:R-:W-:Y:S04]  /*4eeb0*/  STS.U16 [R31+UR5+0xab00], R6 ;  /* 0x00ab00061f007988 */ /* 0x004fe80008000405 */
[----:B---3--:R-:W-:Y:S04]  /*4eec0*/  STS.U16 [R31+UR5+0xab40], R5 ;  /* 0x00ab40051f007988 */ /* 0x008fe80008000405 */
[----:B------:R0:W-:Y:S04]  /*4eed0*/  STS.U16 [R31+UR5+0xab80], R58 ;  /* 0x00ab803a1f007988 */ /* 0x0001e80008000405 */
[----:B0-----:R-:W2:Y:S04]  /*4eee0*/  LDL.LU R58, [R1+0x234] ;  /* 0x00023400013a7983 */ /* 0x001ea80000300800 */
        /* <DEDUP_REMOVED lines=24> */
[----:B------:R-:W4:Y:S04]  /*4f070*/  LDL.LU R7, [R1+0x180] ;  /* 0x0001800001077983 */ /* 0x000f280000300800 */
[----:B------:R1:W-:Y:S04]  /*4f080*/  STS.U16 [R31+UR5+0xb300], R38 ;  /* 0x00b300261f007988 */ /* 0x0003e80008000405 */
[----:B------:R-:W-:Y:S04]  /*4f090*/  STS.U16 [R31+UR5+0xb340], R18 ;  /* 0x00b340121f007988 */ /* 0x000fe80008000405 */
[----:B0-----:R-:W4:Y:S04]  /*4f0a0*/  LDL.LU R34, [R1+0x57c] ;  /* 0x00057c0001227983 */ /* 0x001f280000300800 */
[----:B-1----:R-:W4:Y:S04]  /*4f0b0*/  LDL.LU R36, [R1+0x164] ;  /* 0x0001640001247983 */ /* 0x002f280000300800 */
[----:B------:R-:W4:Y:S04]  /*4f0c0*/  LDL.LU R38, [R1+0x160] ;  /* 0x0001600001267983 */ /* 0x000f280000300800 */
[----:B--2---:R0:W-:Y:S04]  /*4f0d0*/  STS.U16 [R31+UR5+0xb380], R58 ;  /* 0x00b3803a1f007988 */ /* 0x0041e80008000405 */
[----:B---3--:R-:W-:Y:S04]  /*4f0e0*/  STS.U16 [R31+UR5+0xb3c0], R17 ;  /* 0x00b3c0111f007988 */ /* 0x008fe80008000405 */
[----:B------:R-:W-:Y:S04]  /*4f0f0*/  STS.U16 [R31+UR5+0xb740], R16 ;  /* 0x00b740101f007988 */ /* 0x000fe80008000405 */
[----:B0-----:R-:W2:Y:S04]  /*4f100*/  LDL.LU R58, [R1+0x15c] ;  /* 0x00015c00013a7983 */ /* 0x001ea80000300800 */
[----:B------:R0:W-:Y:S04]  /*4f110*/  STS.U16 [R31+UR5+0xb700], R60 ;  /* 0x00b7003c1f007988 */ /* 0x0001e80008000405 */
[----:B------:R-:W-:Y:S04]  /*4f120*/  STS.U16 [R31+UR5+0xb7c0], R15 ;  /* 0x00b7c00f1f007988 */ /* 0x000fe80008000405 */
[----:B------:R-:W-:Y:S04]  /*4f130*/  STS.U16 [R31+UR5+0xb780], R14 ;  /* 0x00b7800e1f007988 */ /* 0x000fe80008000405 */
[----:B------:R-:W-:Y:S04]  /*4f140*/  STS.U16 [R31+UR5+0xbb00], R13 ;  /* 0x00bb000d1f007988 */ /* 0x000fe80008000405 */
[----:B------:R-:W-:Y:S04]  /*4f150*/  STS.U16 [R31+UR5+0xbb40], R32 ;  /* 0x00bb40201f007988 */ /* 0x000fe80008000405 */
[----:B------:R-:W-:Y:S04]  /*4f160*/  STS.U16 [R31+UR5+0xbb80], R52 ;  /* 0x00bb80341f007988 */ /* 0x000fe80008000405 */
[----:B------:R-:W-:Y:S04]  /*4f170*/  STS.U16 [R31+UR5+0xbbc0], R54 ;  /* 0x00bbc0361f007988 */ /* 0x000fe80008000405 */
[----:B0-----:R-:W3:Y:S04]  /*4f180*/  LDL.LU R60, [R1+0x58c] ;  /* 0x00058c00013c7983 */ /* 0x001ee80000300800 */
[----:B----4-:R0:W-:Y:S04]  /*4f190*/  STS.U16 [R31+UR5+0xbf40], R30 ;  /* 0x00bf401e1f007988 */ /* 0x0101e80008000405 */
[----:B------:R1:W-:Y:S04]  /*4f1a0*/  STS.U16 [R31+UR5+0xbf00], R6 ;  /* 0x00bf00061f007988 */ /* 0x0003e80008000405 */
[----:B------:R4:W-:Y:S04]  /*4f1b0*/  STS.U16 [R31+UR5+0xbfc0], R5 ;  /* 0x00bfc0051f007988 */ /* 0x0009e80008000405 */
[----:B0-----:R-:W3:Y:S04]  /*4f1c0*/  LDL.LU R30, [R1+0x140] ;  /* 0x00014000011e7983 */ /* 0x001ee80000300800 */
[----:B-1----:R-:W3:Y:S04]  /*4f1d0*/  LDL.LU R6, [R1+0x13c] ;  /* 0x00013c0001067983 */ /* 0x002ee80000300800 */
[----:B------:R0:W-:Y:S04]  /*4f1e0*/  STS.U16 [R31+UR5+0xbf80], R4 ;  /* 0x00bf80041f007988 */ /* 0x0001e80008000405 */
[----:B----4-:R-:W4:Y:S04]  /*4f1f0*/  LDL.LU R5, [R1+0x138] ;  /* 0x0001380001057983 */ /* 0x010f280000300800 */
        /* <DEDUP_REMOVED lines=9> */
[----:B------:R-:W4:Y:S04]  /*4f290*/  LDL.LU R18, [R1+0x11c] ;  /* 0x00011c0001127983 */ /* 0x000f280000300800 */
[----:B------:R1:W-:Y:S04]  /*4f2a0*/  STS.U16 [R31+UR5+0xcb00], R36 ;  /* 0x00cb00241f007988 */ /* 0x0003e80008000405 */
[----:B0-----:R-:W4:Y:S04]  /*4f2b0*/  LDL.LU R34, [R1+0x118] ;  /* 0x0001180001227983 */ /* 0x001f280000300800 */
        /* <DEDUP_REMOVED lines=11> */
[----:B--2---:R0:W-:Y:S04]  /*4f370*/  STS.U16 [R31+UR5+0xcb80], R58 ;  /* 0x00cb803a1f007988 */ /* 0x0041e80008000405 */
[----:B0-----:R-:W2:Y:S04]  /*4f380*/  LDL.LU R58, [R1+0x9c] ;  /* 0x00009c00013a7983 */ /* 0x001ea80000300800 */
[----:B---3--:R0:W-:Y:S04]  /*4f390*/  STS.U16 [R31+UR5+0xcbc0], R60 ;  /* 0x00cbc03c1f007988 */ /* 0x0081e80008000405 */
[----:B0-----:R-:W3:Y:S04]  /*4f3a0*/  LDL.LU R60, [R1+0x98] ;  /* 0x00009800013c7983 */ /* 0x001ee80000300800 */
[----:B------:R0:W-:Y:S04]  /*4f3b0*/  STS.U16 [R31+UR5+0xcf40], R30 ;  /* 0x00cf401e1f007988 */ /* 0x0001e80008000405 */
[----:B------:R1:W-:Y:S04]  /*4f3c0*/  STS.U16 [R31+UR5+0xcf00], R6 ;  /* 0x00cf00061f007988 */ /* 0x0003e80008000405 */
[----:B----4-:R4:W-:Y:S04]  /*4f3d0*/  STS.U16 [R31+UR5+0xcfc0], R5 ;  /* 0x00cfc0051f007988 */ /* 0x0109e80008000405 */
        /* <DEDUP_REMOVED lines=8> */
[----:B-1----:R-:W3:Y:S04]  /*4f460*/  LDL.LU R6, [R1+0x34] ;  /* 0x0000340001067983 */ /* 0x002ee80000300800 */
[----:B------:R0:W-:Y:S04]  /*4f470*/  STS.U16 [R31+UR5+0xcf80], R4 ;  /* 0x00cf80041f007988 */ /* 0x0001e80008000405 */
[----:B----4-:R-:W4:Y:S04]  /*4f480*/  LDL.LU R5, [R1+0x5fc] ;  /* 0x0005fc0001057983 */ /* 0x010f280000300800 */
[----:B0-----:R-:W4:Y:S04]  /*4f490*/  LDL.LU R4, [R1+0xc] ;  /* 0x00000c0001047983 */ /* 0x001f280000300800 */
[----:B------:R-:W-:Y:S04]  /*4f4a0*/  STS.U16 [R31+UR5+0xd300], R18 ;  /* 0x00d300121f007988 */ /* 0x000fe80008000405 */
[----:B------:R0:W-:Y:S04]  /*4f4b0*/  STS.U16 [R31+UR5+0xd340], R34 ;  /* 0x00d340221f007988 */ /* 0x0001e80008000405 */
        /* <DEDUP_REMOVED lines=10> */
[----:B-1----:R-:W4:Y:S04]  /*4f560*/  LDL.LU R36, [R1+0x624] ;  /* 0x0006240001247983 */ /* 0x002f280000300800 */
[----:B------:R0:W-:Y:S04]  /*4f570*/  STS.U16 [R31+UR5+0xdbc0], R38 ;  /* 0x00dbc0261f007988 */ /* 0x0001e80008000405 */
[----:B0-----:R-:W4:Y:S04]  /*4f580*/  LDL.LU R38, [R1+0x6e4] ;  /* 0x0006e40001267983 */ /* 0x001f280000300800 */
[----:B--2---:R0:W-:Y:S04]  /*4f590*/  STS.U16 [R31+UR5+0xdf40], R58 ;  /* 0x00df403a1f007988 */ /* 0x0041e80008000405 */
[----:B0-----:R-:W2:Y:S04]  /*4f5a0*/  LDL.LU R58, [R1+0x6f4] ;  /* 0x0006f400013a7983 */ /* 0x001ea80000300800 */
[----:B---3--:R0:W-:Y:S04]  /*4f5b0*/  STS.U16 [R31+UR5+0xdf00], R60 ;  /* 0x00df003c1f007988 */ /* 0x0081e80008000405 */
[----:B0-----:R-:W3:Y:S04]  /*4f5c0*/  LDL.LU R60, [R1+0x778] ;  /* 0x00077800013c7983 */ /* 0x001ee80000300800 */
        /* <DEDUP_REMOVED lines=10> */
[----:B0-----:R-:W4:Y:S04]  /*4f670*/  LDL.LU R30, [R1+0x3e0] ;  /* 0x0003e000011e7983 */ /* 0x001f280000300800 */
[----:B------:R-:W-:Y:S04]  /*4f680*/  STS.U16 [R31+UR5+0xeb00], R4 ;  /* 0x00eb00041f007988 */ /* 0x000fe80008000405 */
[----:B------:R0:W-:Y:S04]  /*4f690*/  STS.U16 [R31+UR5+0xeb40], R0 ;  /* 0x00eb40001f007988 */ /* 0x0001e80008000405 */
        /* <DEDUP_REMOVED lines=11> */
[----:B--2---:R0:W-:Y:S04]  /*4f750*/  STS.U16 [R31+UR5+0xf3c0], R0 ;  /* 0x00f3c0001f007988 */ /* 0x0041e80008000405 */
[----:B0-----:R-:W2:Y:S04]  /*4f760*/  LDL.LU R0, [R1+0x2f78] ;  /* 0x002f780001007983 */ /* 0x001ea80000300800 */
        /* <DEDUP_REMOVED lines=9> */
[----:B----4-:R-:W-:Y:S04]  /*4f800*/  STS.U16 [R31+UR5+0xff00], R30 ;  /* 0x00ff001e1f007988 */ /* 0x010fe80008000405 */
[----:B------:R0:W-:Y:S04]  /*4f810*/  STS.U16 [R31+UR5+0xffc0], R2 ;  /* 0x00ffc0021f007988 */ /* 0x0001e80008000405 */
[----:B0-----:R-:W3:Y:S04]  /*4f820*/  LDL.LU R2, [R1+0x2f74] ;  /* 0x002f740001027983 */ /* 0x001ee80000300800 */
[----:B--2---:R0:W-:Y:S04]  /*4f830*/  STS.U16 [R31+UR5+0xff80], R0 ;  /* 0x00ff80001f007988 */ /* 0x0041e80008000405 */
[----:B0-----:R-:W2:Y:S01]  /*4f840*/  LDL.LU R0, [R1+0x2f70] ;  /* 0x002f700001007983 */ /* 0x001ea20000300800 */
[----:B------:R-:W0:Y:S01]  /*4f850*/  S2R R31, SR_TID.X ;  /* 0x00000000001f7919 */ /* 0x000e220000002100 */
[----:B------:R-:W1:Y:S01]  /*4f860*/  S2R R30, SR_TID.X ;  /* 0x00000000001e7919 */ /* 0x000e620000002100 */
[----:B------:R-:W-:Y:S06]  /*4f870*/  BAR.SYNC.DEFER_BLOCKING 0x0 ;  /* 0x0000000000007b1d */ /* 0x000fec0000010000 */
[----:B------:R-:W4:Y:S01]  /*4f880*/  S2R R61, SR_TID.X ;  /* 0x00000000003d7919 */ /* 0x000f220000002100 */
[----:B0-----:R-:W-:-:S02]  /*4f890*/  LOP3.LUT R31, R31, 0x7, RZ, 0xc0, !PT ;  /* 0x000000071f1f7812 */ /* 0x001fc400078ec0ff */
[----:B-1----:R-:W-:-:S03]  /*4f8a0*/  LOP3.LUT R48, R30, 0x7, RZ, 0xc0, !PT ;  /* 0x000000071e307812 */ /* 0x002fc600078ec0ff */
[----:B------:R-:W-:Y:S02]  /*4f8b0*/  IMAD R31, R31, 0x110, RZ ;  /* 0x000001101f1f7824 */ /* 0x000fe400078e02ff */
[----:B------:R-:W-:Y:S02]  /*4f8c0*/  IMAD.SHL.U32 R30, R30, 0x2, RZ ;  /* 0x000000021e1e7824 */ /* 0x000fe400078e00ff */
[----:B------:R-:W-:-:S03]  /*4f8d0*/  IMAD R55, R48, 0x110, RZ ;  /* 0x0000011030377824 */ /* 0x000fc600078e02ff */
[----:B------:R-:W-:Y:S01]  /*4f8e0*/  LOP3.LUT R8, R31, 0x30, R30, 0x78, !PT ;  /* 0x000000301f087812 */ /* 0x000fe200078e781e */
[----:B----4-:R-:W-:-:S04]  /*4f8f0*/  IMAD.SHL.U32 R53, R61, 0x2, RZ ;  /* 0x000000023d357824 */ /* 0x010fc800078e00ff */
[----:B------:R-:W0:Y:S01]  /*4f900*/  LDSM.16.M88.4 R36, [R8+UR5+0x8000] ;  /* 0x008000050824783b */ /* 0x000e220008000200 */
[----:B------:R-:W-:-:S03]  /*4f910*/  IMAD.SHL.U32 R54, R61, 0x80, RZ ;  /* 0x000000803d367824 */ /* 0x000fc600078e00ff */
[----:B------:R-:W1:Y:S01]  /*4f920*/  LDSM.16.M88.4 R24, [R8+UR5+0x9800] ;  /* 0x009800050818783b */ /* 0x000e620008000200 */
[----:B------:R-:W-:-:S03]  /*4f930*/  LOP3.LUT R52, R55, 0x10, R53, 0x78, !PT ;  /* 0x0000001037347812 */ /* 0x000fc600078e7835 */
[----:B------:R-:W4:Y:S01]  /*4f940*/  LDSM.16.M88.4 R20, [R8+UR5+0xa000] ;  /* 0x00a000050814783b */ /* 0x000f220008000200 */
[----:B------:R-:W-:-:S03]  /*4f950*/  LOP3.LUT R52, R52, 0x800, R54, 0xf8, !PT ;  /* 0x0000080034347812 */ /* 0x000fc600078ef836 */
[----:B------:R-:W0:Y:S04]  /*4f960*/  LDSM.16.M88.4 R16, [R8+UR5+0xa800] ;  /* 0x00a800050810783b */ /* 0x000e280008000200 */
[----:B------:R-:W0:Y:S04]  /*4f970*/  LDSM.16.M88.4 R44, [R8+UR5+0xb000] ;  /* 0x00b00005082c783b */ /* 0x000e280008000200 */
[----:B------:R-:W0:Y:S04]  /*4f980*/  LDSM.16.M88.4 R4, [R8+UR5+0xb800] ;  /* 0x00b800050804783b */ /* 0x000e280008000200 */
[----:B------:R-:W-:Y:S04]  /*4f990*/  STL [R1+0x5a38], R53 ;  /* 0x005a383501007387 */ /* 0x000fe80000100800 */
[----:B---3--:R-:W-:Y:S04]  /*4f9a0*/  STL [R1+0x3090], R2 ;  /* 0x0030900201007387 */ /* 0x008fe80000100800 */
[----:B--2---:R-:W-:Y:S04]  /*4f9b0*/  STL [R1+0x2f74], R0 ;  /* 0x002f740001007387 */ /* 0x004fe80000100800 */
[----:B------:R-:W2:Y:S04]  /*4f9c0*/  LDSM.16.M88.4 R56, [R8+UR5+0xc000] ;  /* 0x00c000050838783b */ /* 0x000ea80008000200 */
[----:B0-----:R-:W-:Y:S04]  /*4f9d0*/  STL [R1+0x57d4], R38 ;  /* 0x0057d42601007387 */ /* 0x001fe80000100800 */
[----:B------:R-:W-:Y:S04]  /*4f9e0*/  STL [R1+0x57d0], R39 ;  /* 0x0057d02701007387 */ /* 0x000fe80000100800 */
[----:B-1----:R-:W-:Y:S04]  /*4f9f0*/  STL [R1+0x57b4], R26 ;  /* 0x0057b41a01007387 */ /* 0x002fe80000100800 */
[----:B------:R-:W-:Y:S04]  /*4fa00*/  STL [R1+0x57b0], R27 ;  /* 0x0057b01b01007387 */ /* 0x000fe80000100800 */
[----:B----4-:R-:W-:Y:S04]  /*4fa10*/  STL [R1+0x57d8], R22 ;  /* 0x0057d81601007387 */ /* 0x010fe80000100800 */
[----:B------:R-:W-:Y:S04]  /*4fa20*/  STL [R1+0x57b8], R23 ;  /* 0x0057b81701007387 */ /* 0x000fe80000100800 */
[----:B------:R-:W-:Y:S04]  /*4fa30*/  STL [R1+0x57f0], R18 ;  /* 0x0057f01201007387 */ /* 0x000fe80000100800 */
[----:B------:R-:W-:Y:S04]  /*4fa40*/  STL [R1+0x57dc], R19 ;  /* 0x0057dc1301007387 */ /* 0x000fe80000100800 */
[----:B------:R-:W-:Y:S04]  /*4fa50*/  STL [R1+0x578c], R46 ;  /* 0x00578c2e01007387 */ /* 0x000fe80000100800 */
[----:B------:R-:W-:Y:S04]  /*4fa60*/  STL [R1+0x5788], R47 ;  /* 0x0057882f01007387 */ /* 0x000fe80000100800 */
[----:B------:R-:W0:Y:S04]  /*4fa70*/  LDSM.16.M88.4 R40, [R8+UR5+0xc800] ;  /* 0x00c800050828783b */ /* 0x000e280008000200 */
[----:B------:R-:W-:Y:S04]  /*4fa80*/  STL.64 [R1+0x50], R4 ;  /* 0x0000500401007387 */ /* 0x000fe80000100a00 */
[----:B------:R-:W-:Y:S04]  /*4fa90*/  STL.64 [R1+0x58], R6 ;  /* 0x0000580601007387 */ /* 0x000fe80000100a00 */
[----:B------:R-:W1:Y:S04]  /*4faa0*/  LDSM.16.M88.4 R4, [R8+UR5+0xd000] ;  /* 0x00d000050804783b */ /* 0x000e680008000200 */
[----:B--2---:R-:W-:Y:S04]  /*4fab0*/  STL.64 [R1+0x40], R56 ;  /* 0x0000403801007387 */ /* 0x004fe80000100a00 */
[----:B------:R-:W-:Y:S04]  /*4fac0*/  STL.64 [R1+0x48], R58 ;  /* 0x0000483a01007387 */ /* 0x000fe80000100a00 */
[----:B------:R-:W-:Y:S04]  /*4fad0*/  LDSM.16.M88.4 R56, [R8+UR5+0xe800] ;  /* 0x00e800050838783b */ /* 0x000fe80008000200 */
[----:B------:R-:W-:Y:S04]  /*4fae0*/  LDSM.16.M88.4 R32, [R8+UR5+0x8800] ;  /* 0x008800050820783b */ /* 0x000fe80008000200 */
[----:B------:R-:W-:Y:S04]  /*4faf0*/  LDSM.16.M88.4 R28, [R8+UR5+0x9000] ;  /* 0x00900005081c783b */ /* 0x000fe80008000200 */
[----:B------:R-:W-:Y:S04]  /*4fb00*/  LDSM.16.MT88.4 R12, [R52+UR5] ;  /* 0x00000005340c783b */ /* 0x000fe80008004200 */
[----:B0-----:R-:W-:Y:S04]  /*4fb10*/  STL.64 [R1+0x30], R40 ;  /* 0x0000302801007387 */ /* 0x001fe80000100a00 */
[----:B------:R-:W-:Y:S04]  /*4fb20*/  STL.64 [R1+0x38], R42 ;  /* 0x0000382a01007387 */ /* 0x000fe80000100a00 */
[----:B------:R-:W0:Y:S04]  /*4fb30*/  LDSM.16.M88.4 R40, [R8+UR5+0xd800] ;  /* 0x00d800050828783b */ /* 0x000e280008000200 */
[----:B-1----:R-:W-:Y:S01]  /*4fb40*/  STL.64 [R1+0x20], R4 ;  /* 0x0000200401007387 */ /* 0x002fe20000100a00 */
[----:B------:R-:W-:-:S02]  /*4fb50*/  IMAD.MOV.U32 R2, RZ, RZ, R4 ;  /* 0x000000ffff027224 */ /* 0x000fc400078e0004 */
[----:B------:R-:W-:Y:S01]  /*4fb60*/  IMAD.MOV.U32 R0, RZ, RZ, R5 ;  /* 0x000000ffff007224 */ /* 0x000fe200078e0005 */
[----:B------:R-:W-:Y:S04]  /*4fb70*/  STL.64 [R1+0x28], R6 ;  /* 0x0000280601007387 */ /* 0x000fe80000100a00 */
[----:B------:R-:W1:Y:S04]  /*4fb80*/  LDSM.16.M88.4 R4, [R8+UR5+0xe000] ;  /* 0x00e000050804783b */ /* 0x000e680008000200 */
[----:B0-----:R-:W-:Y:S04]  /*4fb90*/  STL.64 [R1+0x10], R40 ;  /* 0x0000102801007387 */ /* 0x001fe80000100a00 */
[----:B------:R-:W-:Y:S04]  /*4fba0*/  STL.64 [R1+0x18], R42 ;  /* 0x0000182a01007387 */ /* 0x000fe80000100a00 */
[----:B------:R-:W-:Y:S04]  /*4fbb0*/  STL.64 [R1+0x5c10], R58 ;  /* 0x005c103a01007387 */ /* 0x000fe80000100a00 */
[----:B-1----:R-:W-:Y:S04]  /*4fbc0*/  STL.64 [R1], R4 ;  /* 0x0000000401007387 */ /* 0x002fe80000100a00 */
[----:B------:R-:W-:Y:S04]  /*4fbd0*/  STL.64 [R1+0x8], R6 ;  /* 0x0000080601007387 */ /* 0x000fe80000100a00 */
[----:B------:R-:W0:Y:S04]  /*4fbe0*/  LDSM.16.M88.4 R4, [R8+UR5+0xf000] ;  /* 0x00f000050804783b */ /* 0x000e280008000200 */
[----:B------:R-:W1:Y:S04]  /*4fbf0*/  LDSM.16.M88.4 R8, [R8+UR5+0xf800] ;  /* 0x00f800050808783b */ /* 0x000e680008000200 */
[----:B------:R2:W-:Y:S04]  /*4fc00*/  STL.64 [R1+0x5c08], R56 ;  /* 0x005c083801007387 */ /* 0x0005e80000100a00 */
[----:B------:R-:W3:Y:S04]  /*4fc10*/  LDSM.16.MT88.4 R40, [R52+UR5+0x80] ;  /* 0x000080053428783b */ /* 0x000ee80008004200 */
[----:B--2---:R-:W2:Y:S04]  /*4fc20*/  LDL.LU.64 R56, [R1+0xd90] ;  /* 0x000d900001387983 */ /* 0x004ea80000300a00 */
[----:B------:R-:W2:Y:S04]  /*4fc30*/  LDL.LU.64 R58, [R1+0xd98] ;  /* 0x000d9800013a7983 */ /* 0x000ea80000300a00 */
[----:B0-----:R-:W-:Y:S04]  /*4fc40*/  STL [R1+0x572c], R6 ;  /* 0x00572c0601007387 */ /* 0x001fe80000100800 */
[----:B------:R-:W-:Y:S04]  /*4fc50*/  STL [R1+0x5728], R7 ;  /* 0x0057280701007387 */ /* 0x000fe80000100800 */
[----:B------:R0:W-:Y:S04]  /*4fc60*/  STL.64 [R1+0x5c28], R4 ;  /* 0x005c280401007387 */ /* 0x0001e80000100a00 */
[----:B0-----:R-:W4:Y:S04]  /*4fc70*/  LDL.LU.64 R4, [R1+0xe00] ;  /* 0x000e000001047983 */ /* 0x001f280000300a00 */
[----:B------:R-:W4:Y:S04]  /*4fc80*/  LDL.LU.64 R6, [R1+0xe08] ;  /* 0x000e080001067983 */ /* 0x000f280000300a00 */
[----:B-1----:R-:W-:Y:S04]  /*4fc90*/  STL [R1+0x5714], R10 ;  /* 0x0057140a01007387 */ /* 0x002fe80000100800 */
[----:B------:R-:W-:Y:S04]  /*4fca0*/  STL [R1+0x5710], R11 ;  /* 0x0057100b01007387 */ /* 0x000fe80000100800 */
[----:B------:R0:W-:Y:S04]  /*4fcb0*/  STL.64 [R1+0x5c38], R8 ;  /* 0x005c380801007387 */ /* 0x0001e80000100a00 */
[----:B0-----:R-:W2:Y:S04]  /*4fcc0*/  LDL.LU.64 R8, [R1+0xe80] ;  /* 0x000e800001087983 */ /* 0x001ea80000300a00 */
[----:B------:R-:W2:Y:S04]  /*4fcd0*/  LDL.LU.64 R10, [R1+0xe88] ;  /* 0x000e8800010a7983 */ /* 0x000ea80000300a00 */
[----:B---3--:R-:W-:Y:S04]  /*4fce0*/  STL.64 [R1+0x5bf0], R42 ;  /* 0x005bf02a01007387 */ /* 0x008fe80000100a00 */
[----:B------:R0:W-:Y:S04]  /*4fcf0*/  STL.64 [R1+0x5be8], R40 ;  /* 0x005be82801007387 */ /* 0x0001e80000100a00 */
[----:B------:R-:W-:Y:S04]  /*4fd00*/  STL [R1+0x5900], R52 ;  /* 0x0059003401007387 */ /* 0x000fe80000100800 */
[----:B------:R-:W-:Y:S04]  /*4fd10*/  STL.64 [R1+0x5aa0], R54 ;  /* 0x005aa03601007387 */ /* 0x000fe80000100a00 */
[----:B0-----:R-:W3:Y:S01]  /*4fd20*/  LDL.LU.64 R40, [R1+0xd10] ;  /* 0x000d100001287983 */ /* 0x001ee20000300a00 */
[C---:B----4-:R-:W-:Y:S08]  /*4fd30*/  HMMA.16816.F32 R4, R12.reuse, R32, R4 ;  /* 0x000000200c04723c */ /* 0x050ff00000001804 */
[----:B--2---:R-:W-:-:S15]  /*4fd40*/  HMMA.16816.F32 R8, R12, R36, R8 ;  /* 0x000000240c08723c */ /* 0x004fde0000001808 */
[----:B------:R-:W-:-:S04]  /*4fd50*/  NOP ;  /* 0x0000000000007918 */ /* 0x000fc80000000000 */
[----:B------:R-:W-:Y:S04]  /*4fd60*/  STL.64 [R1+0x470], R8 ;  /* 0x0004700801007387 */ /* 0x000fe80000100a00 */
[----:B------:R-:W-:Y:S04]  /*4fd70*/  STL.64 [R1+0x478], R10 ;  /* 0x0004780a01007387 */ /* 0x000fe80000100a00 */
[----:B------:R-:W3:Y:S04]  /*4fd80*/  LDL.LU.64 R42, [R1+0xd18] ;  /* 0x000d1800012a7983 */ /* 0x000ee80000300a00 */
[----:B------:R-:W-:Y:S04]  /*4fd90*/  STL.64 [R1+0x460], R4 ;  /* 0x0004600401007387 */ /* 0x000fe80000100a00 */
[----:B------:R0:W-:Y:S02]  /*4fda0*/  STL.64 [R1+0x468], R6 ;  /* 0x0004680601007387 */ /* 0x0001e40000100a00 */
[----:B0-----:R-:W-:Y:S02]  /*4fdb0*/  HMMA.16816.F32 R4, R12, R28, R56 ;  /* 0x0000001c0c04723c */ /* 0x001fe40000001838 */
[----:B------:R-:W-:Y:S04]  /*4fdc0*/  STL.64 [R1+0x5be0], R34 ;  /* 0x005be02201007387 */ /* 0x000fe80000100a00 */
[----:B------:R-:W-:Y:S04]  /*4fdd0*/  STL.64 [R1+0x5bd8], R32 ;  /* 0x005bd82001007387 */ /* 0x000fe80000100a00 */
[----:B------:R-:W2:Y:S04]  /*4fde0*/  LDL.LU.64 R8, [R1+0xc90] ;  /* 0x000c900001087983 */ /* 0x000ea80000300a00 */
[----:B------:R-:W2:Y:S05]  /*4fdf0*/  LDL.LU.64 R10, [R1+0xc98] ;  /* 0x000c9800010a7983 */ /* 0x000eaa0000300a00 */
[----:B------:R-:W-:-:S02]  /*4fe00*/  IMAD.MOV.U32 R23, RZ, RZ, R4 ;  /* 0x000000ffff177224 */ /* 0x000fc400078e0004 */
[----:B------:R-:W-:Y:S02]  /*4fe10*/  IMAD.MOV.U32 R26, RZ, RZ, R5 ;  /* 0x000000ffff1a7224 */ /* 0x000fe400078e0005 */
[----:B------:R-:W-:Y:S01]  /*4fe20*/  IMAD.MOV.U32 R27, RZ, RZ, R6 ;  /* 0x000000ffff1b7224 */ /* 0x000fe200078e0006 */
[----:B------:R-:W4:Y:S01]  /*4fe30*/  LDL.LU.64 R4, [R1+0xc10] ;  /* 0x000c100001047983 */ /* 0x000f220000300a00 */
[----:B------:R-:W-:-:S03]  /*4fe40*/  IMAD.MOV.U32 R60, RZ, RZ, R7 ;  /* 0x000000ffff3c7224 */ /* 0x000fc600078e0007 */
[----:B------:R-:W4:Y:S04]  /*4fe50*/  LDL.LU.64 R6, [R1+0xc18] ;  /* 0x000c180001067983 */ /* 0x000f280000300a00 */
[----:B------:R-:W-:Y:S04]  /*4fe60*/  STL.64 [R1+0x5c00], R30 ;  /* 0x005c001e01007387 */ /* 0x000fe80000100a00 */
[----:B------:R-:W-:Y:S04]  /*4fe70*/  STL.64 [R1+0x5bf8], R28 ;  /* 0x005bf81c01007387 */ /* 0x000fe80000100a00 */
[----:B------:R-:W2:Y:S04]  /*4fe80*/  LDL.64 R52, [R1+0x40] ;  /* 0x0000400001347983 */ /* 0x000ea80000100a00 */
[----:B--2---:R0:W-:Y:S04]  /*4fe90*/  STL.64 [R1+0x5c30], R52 ;  /* 0x005c303401007387 */ /* 0x0041e80000100a00 */
[----:B------:R-:W-:Y:S04]  /*4fea0*/  STL [R1+0x5858], R60 ;  /* 0x0058583c01007387 */ /* 0x000fe80000100800 */
[----:B------:R1:W-:Y:S04]  /*4feb0*/  STL [R1+0x57fc], R27 ;  /* 0x0057fc1b01007387 */ /* 0x0003e80000100800 */
[----:B------:R2:W-:Y:S04]  /*4fec0*/  STL [R1+0x57f8], R26 ;  /* 0x0057f81a01007387 */ /* 0x0005e80000100800 */
[----:B------:R1:W-:Y:S04]  /*4fed0*/  STL [R1+0x57f4], R23 ;  /* 0x0057f41701007387 */ /* 0x0003e80000100800 */
[----:B0-----:R-:W4:Y:S01]  /*4fee0*/  LDL.64 R52, [R1+0x50] ;  /* 0x0000500001347983 */ /* 0x001f220000100a00 */
[C---:B---3--:R-:W-:Y:S08]  /*4fef0*/  HMMA.16816.F32 R32, R12.reuse, R24, R40 ;  /* 0x000000180c20723c */ /* 0x048ff00000001828 */
[----:B------:R-:W-:Y:S11]  /*4ff00*/  HMMA.16816.F32 R8, R12, R20, R8 ;  /* 0x000000140c08723c */ /* 0x000ff60000001808 */
[----:B------:R-:W-:-:S02]  /*4ff10*/  IMAD.MOV.U32 R22, RZ, RZ, R33 ;  /* 0x000000ffff167224 */ /* 0x000fc400078e0021 */
[----:B------:R-:W-:Y:S02]  /*4ff20*/  IMAD.MOV.U32 R39, RZ, RZ, R35 ;  /* 0x000000ffff277224 */ /* 0x000fe400078e0023 */
[----:B------:R-:W-:Y:S02]  /*4ff30*/  IMAD.MOV.U32 R38, RZ, RZ, R34 ;  /* 0x000000ffff267224 */ /* 0x000fe400078e0022 */
[----:B------:R-:W-:Y:S02]  /*4ff40*/  IMAD.MOV.U32 R19, RZ, RZ, R32 ;  /* 0x000000ffff137224 */ /* 0x000fe400078e0020 */
[----:B-1----:R-:W-:Y:S02]  /*4ff50*/  IMAD.MOV.U32 R27, RZ, RZ, R8 ;  /* 0x000000ffff1b7224 */ /* 0x002fe400078e0008 */
[----:B--2---:R-:W-:Y:S02]  /*4ff60*/  IMAD.MOV.U32 R26, RZ, RZ, R9 ;  /* 0x000000ffff1a7224 */ /* 0x004fe400078e0009 */
[----:B------:R-:W-:-:S02]  /*4ff70*/  IMAD.MOV.U32 R23, RZ, RZ, R10 ;  /* 0x000000ffff177224 */ /* 0x000fc400078e000a */
[----:B------:R-:W-:Y:S01]  /*4ff80*/  IMAD.MOV.U32 R18, RZ, RZ, R11 ;  /* 0x000000ffff127224 */ /* 0x000fe200078e000b */
[----:B------:R-:W0:Y:S01]  /*4ff90*/  S2R R50, SR_TID.X ;  /* 0x0000000000327919 */ /* 0x000e220000002100 */
[----:B----4-:R-:W-:Y:S04]  /*4ffa0*/  STL.64 [R1+0x5c40], R52 ;  /* 0x005c403401007387 */ /* 0x010fe80000100a00 */
[----:B------:R-:W-:Y:S04]  /*4ffb0*/  STL [R1+0x586c], R22 ;  /* 0x00586c1601007387 */ /* 0x000fe80000100800 */
[----:B------:R-:W-:Y:S04]  /*4ffc0*/  STL [R1+0x5864], R39 ;  /* 0x0058642701007387 */ /* 0x000fe80000100800 */
[----:B------:R-:W-:Y:S04]  /*4ffd0*/  STL [R1+0x5860], R38 ;  /* 0x0058602601007387 */ /* 0x000fe80000100800 */
[----:B------:R-:W-:Y:S04]  /*4ffe0*/  STL [R1+0x585c], R19 ;  /* 0x00585c1301007387 */ /* 0x000fe80000100800 */
[----:B------:R-:W2:Y:S04]  /*4fff0*/  LDL.64 R28, [R1+0x30] ;  /* 0x00003000011c7983 */ /* 0x000ea80000100a00 */
[----:B------:R-:W3:Y:S04]  /*50000*/  LDL.64 R40, [R1+0x10] ;  /* 0x0000100001287983 */ /* 0x000ee80000100a00 */
[----:B------:R-:W-:Y:S04]  /*50010*/  STL.64 [R1+0x5c20], R26 ;  /* 0x005c201a01007387 */ /* 0x000fe80000100a00 */
[----:B------:R1:W-:Y:S04]  /*50020*/  STL.64 [R1+0x5c18], R24 ;  /* 0x005c181801007387 */ /* 0x0003e80000100a00 */
[----:B------:R-:W-:Y:S04]  /*50030*/  STL [R1+0x5870], R23 ;  /* 0x0058701701007387 */ /* 0x000fe80000100800 */
[----:B------:R-:W-:Y:S04]  /*50040*/  STL [R1+0x5868], R18 ;  /* 0x0058681201007387 */ /* 0x000fe80000100800 */
[----:B-1----:R-:W4:Y:S04]  /*50050*/  LDL.64 R24, [R1] ;  /* 0x0000000001187983 */ /* 0x002f280000100a00 */
[----:B------:R-:W2:Y:S04]  /*50060*/  LDL.LU.64 R52, [R1+0xba0] ;  /* 0x000ba00001347983 */ /* 0x000ea80000300a00 */
[----:B------:R-:W2:Y:S01]  /*50070*/  LDL.LU.64 R54, [R1+0xba8] ;  /* 0x000ba80001367983 */ /* 0x000ea20000300a00 */
[----:B------:R-:W-:-:S02]  /*50080*/  IMAD R48, R48, 0x110, RZ ;  /* 0x0000011030307824 */ /* 0x000fc400078e02ff */
[C---:B0-----:R-:W-:Y:S01]  /*50090*/  IMAD.SHL.U32 R49, R50.reuse, 0x2, RZ ;  /* 0x0000000232317824 */ /* 0x041fe200078e00ff */
[----:B------:R-:W-:Y:S01]  /*500a0*/  HMMA.16816.F32 R4, R12, R16, R4 ;  /* 0x000000100c04723c */ /* 0x000fe20000001804 */
[----:B------:R-:W-:Y:S01]  /*500b0*/  IMAD.SHL.U32 R50, R50, 0x80, RZ ;  /* 0x0000008032327824 */ /* 0x000fe200078e00ff */
[----:B------:R-:W3:Y:S02]  /*500c0*/  LDL.LU.64 R8, [R1+0xae0] ;  /* 0x000ae00001087983 */ /* 0x000ee40000300a00 */
[----:B------:R-:W-:Y:S02]  /*500d0*/  LOP3.LUT R22, R48, 0x10, R49, 0x78, !PT ;  /* 0x0000001030167812 */ /* 0x000fe400078e7831 */
[----:B------:R-:W3:Y:S02]  /*500e0*/  LDL.LU.64 R10, [R1+0xae8] ;  /* 0x000ae800010a7983 */ /* 0x000ee40000300a00 */
[----:B------:R-:W-:Y:S02]  /*500f0*/  LOP3.LUT R22, R22, 0x800, R50, 0xf8, !PT ;  /* 0x0000080016167812 */ /* 0x000fe400078ef832 */
[----:B------:R-:W3:Y:S02]  /*50100*/  LDL.LU.64 R56, [R1+0xa60] ;  /* 0x000a600001387983 */ /* 0x000ee40000300a00 */
[----:B------:R-:W-:-:S02]  /*50110*/  LOP3.LUT R22, R22, 0x20, RZ, 0x3c, !PT ;  /* 0x0000002016167812 */ /* 0x000fc400078e3cff */
[----:B------:R-:W3:Y:S04]  /*50120*/  LDL.LU.64 R58, [R1+0xa68] ;  /* 0x000a6800013a7983 */ /* 0x000ee80000300a00 */
[----:B------:R-:W0:Y:S01]  /*50130*/  LDSM.16.MT88.4 R48, [R22+UR5] ;  /* 0x000000051630783b */ /* 0x000e220008004200 */
[----:B------:R-:W-:Y:S02]  /*50140*/  IMAD.MOV.U32 R39, RZ, RZ, R4 ;  /* 0x000000ffff277224 */ /* 0x000fe400078e0004 */
[----:B------:R-:W-:Y:S02]  /*50150*/  IMAD.MOV.U32 R38, RZ, RZ, R5 ;  /* 0x000000ffff267224 */ /* 0x000fe400078e0005 */
[----:B------:R-:W-:Y:S01]  /*50160*/  IMAD.MOV.U32 R19, RZ, RZ, R6 ;  /* 0x000000ffff137224 */ /* 0x000fe200078e0006 */
[----:B------:R-:W3:Y:S01]  /*50170*/  LDL.LU.64 R4, [R1+0x9e0] ;  /* 0x0009e00001047983 */ /* 0x000ee20000300a00 */
[----:B------:R-:W-:-:S03]  /*50180*/  IMAD.MOV.U32 R60, RZ, RZ, R7 ;  /* 0x000000ffff3c7224 */ /* 0x000fc600078e0007 */
[----:B------:R-:W3:Y:S04]  /*50190*/  LDL.LU.64 R6, [R1+0x9e8] ;  /* 0x0009e80001067983 */ /* 0x000ee80000300a00 */
[----:B------:R-:W3:Y:S04]  /*501a0*/  LDL.LU.64 R32, [R1+0x900] ;  /* 0x0009000001207983 */ /* 0x000ee80000300a00 */
[----:B------:R-:W3:Y:S04]  /*501b0*/  LDL.LU.64 R34, [R1+0x908] ;  /* 0x0009080001227983 */ /* 0x000ee80000300a00 */
[----:B------:R-:W-:Y:S04]  /*501c0*/  STL [R1+0x5874], R39 ;  /* 0x0058742701007387 */ /* 0x000fe80000100800 */
[----:B0-----:R-:W-:Y:S04]  /*501d0*/  STL.64 [R1+0x5b50], R50 ;  /* 0x005b503201007387 */ /* 0x001fe80000100a00 */
[----:B------:R-:W-:Y:S01]  /*501e0*/  STL.64 [R1+0x5b48], R48 ;  /* 0x005b483001007387 */ /* 0x000fe20000100a00 */
[----:B--2---:R-:W-:-:S15]  /*501f0*/  HMMA.16816.F32 R52, R12, R44, R52 ;  /* 0x0000002c0c34723c */ /* 0x004fde0000001834 */
[----:B------:R-:W-:-:S04]  /*50200*/  NOP ;  /* 0x0000000000007918 */ /* 0x000fc80000000000 */
[----:B------:R0:W-:Y:S04]  /*50210*/  STL.64 [R1+0x7a0], R52 ;  /* 0x0007a03401007387 */ /* 0x0001e80000100a00 */
[----:B------:R-:W-:Y:S04]  /*50220*/  STL.64 [R1+0x7a8], R54 ;  /* 0x0007a83601007387 */ /* 0x000fe80000100a00 */
[----:B0-----:R-:W3:Y:S02]  /*50230*/  LDL.LU.64 R52, [R1+0x5c40] ;  /* 0x005c400001347983 */ /* 0x001ee40000300a00 */
[----:B---3--:R-:W-:-:S15]  /*50240*/  HMMA.16816.F32 R8, R12, R52, R8 ;  /* 0x000000340c08723c */ /* 0x008fde0000001808 */
[----:B------:R-:W-:-:S04]  /*50250*/  NOP ;  /* 0x0000000000007918 */ /* 0x000fc80000000000 */
[----:B------:R0:W-:Y:S04]  /*50260*/  STL.64 [R1+0x790], R8 ;  /* 0x0007900801007387 */ /* 0x0001e80000100a00 */
[----:B------:R1:W-:Y:S04]  /*50270*/  STL.64 [R1+0x798], R10 ;  /* 0x0007980a01007387 */ /* 0x0003e80000100a00 */
[----:B0-----:R-:W2:Y:S01]  /*50280*/  LDL.LU.64 R8, [R1+0x5c38] ;  /* 0x005c380001087983 */ /* 0x001ea20000300a00 */
[----:B-1----:R-:W-:Y:S02]  /*50290*/  IMAD.MOV.U32 R11, RZ, RZ, R52 ;  /* 0x000000ffff0b7224 */ /* 0x002fe400078e0034 */
[----:B------:R-:W-:-:S02]  /*502a0*/  IMAD.MOV.U32 R10, RZ, RZ, R53 ;  /* 0x000000ffff0a7224 */ /* 0x000fc400078e0035 */
[----:B------:R-:W3:Y:S02]  /*502b0*/  LDL.LU.64 R52, [R1+0x5c30] ;  /* 0x005c300001347983 */ /* 0x000ee40000300a00 */
[----:B---3--:R-:W-:-:S15]  /*502c0*/  HMMA.16816.F32 R56, R12, R52, R56 ;  /* 0x000000340c38723c */ /* 0x008fde0000001838 */
[----:B------:R-:W-:-:S04]  /*502d0*/  NOP ;  /* 0x0000000000007918 */ /* 0x000fc80000000000 */
[----:B------:R0:W-:Y:S04]  /*502e0*/  STL.64 [R1+0x780], R56 ;  /* 0x0007803801007387 */ /* 0x0001e80000100a00 */
[----:B------:R1:W-:Y:S04]  /*502f0*/  STL.64 [R1+0x788], R58 ;  /* 0x0007883a01007387 */ /* 0x0003e80000100a00 */
[----:B0-----:R-:W3:Y:S04]  /*50300*/  LDL.LU.64 R56, [R1+0x8c0] ;  /* 0x0008c00001387983 */ /* 0x001ee80000300a00 */
[----:B-1----:R-:W3:Y:S04]  /*50310*/  LDL.LU.64 R58, [R1+0x8c8] ;  /* 0x0008c800013a7983 */ /* 0x002ee80000300a00 */
[----:B------:R0:W-:Y:S04]  /*50320*/  STL.64 [R1+0x5bc0], R52 ;  /* 0x005bc03401007387 */ /* 0x0001e80000100a00 */
[----:B0-----:R-:W2:Y:S04]  /*50330*/  LDL.LU.64 R52, [R1+0x960] ;  /* 0x0009600001347983 */ /* 0x001ea80000300a00 */
[----:B------:R-:W2:Y:S01]  /*50340*/  LDL.LU.64 R54, [R1+0x968] ;  /* 0x0009680001367983 */ /* 0x000ea20000300a00 */
[----:B------:R-:W-:-:S02]  /*50350*/  IMAD.MOV.U32 R48, RZ, RZ, R2 ;  /* 0x000000ffff307224 */ /* 0x000fc400078e0002 */
[----:B------:R-:W-:Y:S01]  /*50360*/  IMAD.MOV.U32 R49, RZ, RZ, R0 ;  /* 0x000000ffff317224 */ /* 0x000fe200078e0000 */
[C---:B------:R-:W-:Y:S08]  /*50370*/  HMMA.16816.F32 R4, R12.reuse, R28, R4 ;  /* 0x0000001c0c04723c */ /* 0x040ff00000001804 */
[----:B------:R-:W-:Y:S01]  /*50380*/  HMMA.16816.F32 R32, R12, R40, R32 ;  /* 0x000000280c20723c */ /* 0x000fe20000001820 */
[----:B------:R-:W-:-:S10]  /*50390*/  IMAD.MOV.U32 R23, RZ, RZ, R41 ;  /* 0x000000ffff177224 */ /* 0x000fd400078e0029 */
[----:B------:R0:W-:Y:S04]  /*503a0*/  STL.64 [R1+0x770], R4 ;  /* 0x0007700401007387 */ /* 0x0001e80000100a00 */
[----:B------:R1:W-:Y:S04]  /*503b0*/  STL.64 [R1+0x778], R6 ;  /* 0x0007780601007387 */ /* 0x0003e80000100a00 */
[----:B0-----:R-:W2:Y:S01]  /*503c0*/  LDL.LU.64 R4, [R1+0x5c28] ;  /* 0x005c280001047983 */ /* 0x001ea20000300a00 */
[----:B-1----:R-:W-:Y:S02]  /*503d0*/  IMAD.MOV.U32 R7, RZ, RZ, R28 ;  /* 0x000000ffff077224 */ /* 0x002fe400078e001c */
[----:B------:R-:W-:-:S02]  /*503e0*/  IMAD.MOV.U32 R6, RZ, RZ, R29 ;  /* 0x000000ffff067224 */ /* 0x000fc400078e001d */
[----:B------:R-:W2:Y:S04]  /*503f0*/  LDL.LU.64 R28, [R1+0x880] ;  /* 0x00088000011c7983 */ /* 0x000ea80000300a00 */
[----:B------:R-:W2:Y:S01]  /*50400*/  LDL.LU.64 R30, [R1+0x888] ;  /* 0x00088800011e7983 */ /* 0x000ea20000300a00 */
[----:B----4-:R-:W-:Y:S02]  /*50410*/  IMAD.MOV.U32 R18, RZ, RZ, R24 ;  /* 0x000000ffff127224 */ /* 0x010fe400078e0018 */
[----:B------:R-:W-:Y:S01]  /*50420*/  IMAD.MOV.U32 R0, RZ, RZ, R25 ;  /* 0x000000ffff007224 */ /* 0x000fe200078e0019 */
[C---:B---3--:R-:W-:Y:S08]  /*50430*/  HMMA.16816.F32 R56, R12.reuse, R24, R56 ;  /* 0x000000180c38723c */ /* 0x048ff00000001838 */
[----:B--2---:R-:W-:Y:S01]  /*50440*/  HMMA.16816.F32 R52, R12, R48, R52 ;  /* 0x000000300c34723c */ /* 0x004fe20000001834 */
[----:B------:R-:W-:-:S10]  /*50450*/  IMAD.MOV.U32 R48, RZ, RZ, R40 ;  /* 0x000000ffff307224 */ /* 0x000fd400078e0028 */
[----:B------:R-:W-:-:S08]  /*50460*/  IMAD.MOV.U32 R47, RZ, RZ, R56 ;  /* 0x000000ffff2f7224 */ /* 0x000fd000078e0038 */
[----:B------:R0:W-:Y:S04]  /*50470*/  STL.64 [R1+0x760], R52 ;  /* 0x0007603401007387 */ /* 0x0001e80000100a00 */
[----:B------:R1:W-:Y:S04]  /*50480*/  STL.64 [R1+0x768], R54 ;  /* 0x0007683601007387 */ /* 0x0003e80000100a00 */
[----:B------:R2:W-:Y:S04]  /*50490*/  STL.64 [R1+0x750], R32 ;  /* 0x0007502001007387 */ /* 0x0005e80000100a00 */
[----:B------:R3:W-:Y:S04]  /*504a0*/  STL.64 [R1+0x758], R34 ;  /* 0x0007582201007387 */ /* 0x0007e80000100a00 */
[----:B0-----:R-:W4:Y:S04]  /*504b0*/  LDL.LU.64 R52, [R1+0x510] ;  /* 0x0005100001347983 */ /* 0x001f280000300a00 */
[----:B-1----:R-:W4:Y:S04]  /*504c0*/  LDL.LU.64 R54, [R1+0x518] ;  /* 0x0005180001367983 */ /* 0x002f280000300a00 */
[----:B------:R-:W4:Y:S04]  /*504d0*/  LDL.LU.64 R40, [R1+0x4c0] ;  /* 0x0004c00001287983 */ /* 0x000f280000300a00 */
[----:B------:R-:W4:Y:S04]  /*504e0*/  LDL.LU.64 R42, [R1+0x4c8] ;  /* 0x0004c800012a7983 */ /* 0x000f280000300a00 */
[----:B--2---:R-:W2:Y:S04]  /*504f0*/  LDL.LU.64 R32, [R1+0xe40] ;  /* 0x000e400001207983 */ /* 0x004ea80000300a00 */
[----:B---3--:R-:W2:Y:S04]  /*50500*/  LDL.LU.64 R34, [R1+0xe48] ;  /* 0x000e480001227983 */ /* 0x008ea80000300a00 */
[----:B------:R-:W3:Y:S04]  /*50510*/  LDL.LU.64 R26, [R1+0x5c20] ;  /* 0x005c2000011a7983 */ /* 0x000ee80000300a00 */
[----:B------:R-:W2:Y:S04]  /*50520*/  LDL.LU.64 R24, [R1+0x5c18] ;  /* 0x005c180001187983 */ /* 0x000ea80000300a00 */
[----:B------:R-:W-:Y:S04]  /*50530*/  STL [R1+0x744], R57 ;  /* 0x0007443901007387 */ /* 0x000fe80000100800 */
[----:B------:R0:W-:Y:S04]  /*50540*/  STL.64 [R1+0x748], R58 ;  /* 0x0007483a01007387 */ /* 0x0001e80000100a00 */
[----:B0-----:R-:W2:Y:S04]  /*50550*/  LDL.LU.64 R58, [R1+0x5c10] ;  /* 0x005c1000013a7983 */ /* 0x001ea80000300a00 */
[----:B------:R-:W2:Y:S01]  /*50560*/  LDL.LU.64 R56, [R1+0x5c08] ;  /* 0x005c080001387983 */ /* 0x000ea20000300a00 */
[C---:B----4-:R-:W-:Y:S08]  /*50570*/  HMMA.16816.F32 R52, R12.reuse, R4, R52 ;  /* 0x000000040c34723c */ /* 0x050ff00000001834 */
[C---:B--2---:R-:W-:Y:S08]  /*50580*/  HMMA.16816.F32 R28, R12.reuse, R56, R28 ;  /* 0x000000380c1c723c */ /* 0x044ff0000000181c */
[----:B------:R-:W-:Y:S11]  /*50590*/  HMMA.16816.F32 R12, R12, R8, R40 ;  /* 0x000000080c0c723c */ /* 0x000ff60000001828 */
[----:B------:R-:W-:Y:S01]  /*505a0*/  STL.64 [R1+0x730], R28 ;  /* 0x0007301c01007387 */ /* 0x000fe20000100a00 */
[----:B------:R-:W-:-:S03]  /*505b0*/  IMAD.MOV.U32 R46, RZ, RZ, R31 ;  /* 0x000000ffff2e7224 */ /* 0x000fc600078e001f */
[----:B------:R0:W-:Y:S04]  /*505c0*/  STL [R1+0x738], R30 ;  /* 0x0007381e01007387 */ /* 0x0001e80000100800 */
[----:B0-----:R-:W2:Y:S04]  /*505d0*/  LDL.LU.64 R30, [R1+0x5c00] ;  /* 0x005c0000011e7983 */ /* 0x001ea80000300a00 */
[----:B------:R-:W4:Y:S04]  /*505e0*/  LDL.LU.64 R28, [R1+0x5bf8] ;  /* 0x005bf800011c7983 */ /* 0x000f280000300a00 */
[----:B------:R-:W-:Y:S04]  /*505f0*/  STL.64 [R1+0x5b70], R58 ;  /* 0x005b703a01007387 */ /* 0x000fe80000100a00 */
[----:B------:R0:W-:Y:S04]  /*50600*/  STL.64 [R1+0x5b68], R56 ;  /* 0x005b683801007387 */ /* 0x0001e80000100a00 */
[----:B0-----:R-:W4:Y:S04]  /*50610*/  LDL.LU.64 R56, [R1+0xd40] ;  /* 0x000d400001387983 */ /* 0x001f280000300a00 */
[----:B------:R-:W4:Y:S04]  /*50620*/  LDL.LU.64 R58, [R1+0xd48] ;  /* 0x000d4800013a7983 */ /* 0x000f280000300a00 */
[----:B------:R0:W-:Y:S04]  /*50630*/  STL.64 [R1+0x720], R52 ;  /* 0x0007203401007387 */ /* 0x0001e80000100a00 */
[----:B------:R1:W-:Y:S04]  /*50640*/  STL.64 [R1+0x728], R54 ;  /* 0x0007283601007387 */ /* 0x0003e80000100a00 */
[----:B0-----:R-:W2:Y:S04]  /*50650*/  LDL.LU.64 R52, [R1+0xcd0] ;  /* 0x000cd00001347983 */ /* 0x001ea80000300a00 */
[----:B-1----:R-:W2:Y:S04]  /*50660*/  LDL.LU.64 R54, [R1+0xcd8] ;  /* 0x000cd80001367983 */ /* 0x002ea80000300a00 */
[----:B------:R-:W2:Y:S04]  /*50670*/  LDL.LU.64 R42, [R1+0x5bf0] ;  /* 0x005bf000012a7983 */ /* 0x000ea80000300a00 */
[----:B------:R-:W2:Y:S04]  /*50680*/  LDL.LU.64 R40, [R1+0x5be8] ;  /* 0x005be80001287983 */ /* 0x000ea80000300a00 */
[----:B------:R0:W-:Y:S04]  /*50690*/  STL.64 [R1+0x410], R12 ;  /* 0x0004100c01007387 */ /* 0x0001e80000100a00 */
[----:B------:R1:W-:Y:S04]  /*506a0*/  STL.64 [R1+0x418], R14 ;  /* 0x0004180e01007387 */ /* 0x0003e80000100a00 */
[----:B0-----:R-:W3:Y:S04]  /*506b0*/  LDL.LU.64 R12, [R1+0xdc0] ;  /* 0x000dc000010c7983 */ /* 0x001ee80000300a00 */
[----:B-1----:R-:W3:Y:S01]  /*506c0*/  LDL.LU.64 R14, [R1+0xdc8] ;  /* 0x000dc800010e7983 */ /* 0x002ee20000300a00 */
[----:B--2---:R-:W-:-:S15]  /*506d0*/  HMMA.16816.F32 R32, R40, R36, R32 ;  /* 0x000000242820723c */ /* 0x004fde0000001820 */
[----:B------:R-:W-:-:S04]  /*506e0*/  NOP ;  /* 0x0000000000007918 */ /* 0x000fc80000000000 */
[----:B------:R-:W-:Y:S04]  /*506f0*/  STL.64 [R1+0x220], R32 ;  /* 0x0002202001007387 */ /* 0x000fe80000100a00 */
[----:B------:R0:W-:Y:S04]  /*50700*/  STL.64 [R1+0x228], R34 ;  /* 0x0002282201007387 */ /* 0x0001e80000100a00 */
[----:B0-----:R-:W2:Y:S04]  /*50710*/  LDL.LU.64 R34, [R1+0x5be0] ;  /* 0x005be00001227983 */ /* 0x001ea80000300a00 */
[----:B------:R-:W3:Y:S04]  /*50720*/  LDL.LU.64 R32, [R1+0x5bd8] ;  /* 0x005bd80001207983 */ /* 0x000ee80000300a00 */
[----:B------:R-:W-:Y:S04]  /*50730*/  STL [R1+0x5b60], R38 ;  /* 0x005b602601007387 */ /* 0x000fe80000100800 */
[----:B------:R-:W-:Y:S01]  /*50740*/  STL.64 [R1+0x5b58], R36 ;  /* 0x005b582401007387 */ /* 0x000fe20000100a00 */
[----:B---3--:R-:W-:Y:S03]  /*50750*/  HMMA.16816.F32 R12, R40, R32, R12 ;  /* 0x00000020280c723c */ /* 0x008fe6000000180c */
[----:B--2---:R-:W-:Y:S04]  /*50760*/  STL.64 [R1+0x5b80], R34 ;  /* 0x005b802201007387 */ /* 0x004fe80000100a00 */
[----:B------:R-:W-:-:S12]  /*50770*/  STL.64 [R1+0x5b78], R32 ;  /* 0x005b782001007387 */ /* 0x000fd80000100a00 */
[----:B------:R-:W-:Y:S04]  /*50780*/  STL.64 [R1+0x210], R12 ;  /* 0x0002100c01007387 */ /* 0x000fe80000100a00 */
[----:B------:R4:W-:Y:S02]  /*50790*/  STL.64 [R1+0x218], R14 ;  /* 0x0002180e01007387 */ /* 0x0009e40000100a00 */
[----:B----4-:R-:W-:-:S15]  /*507a0*/  HMMA.16816.F32 R12, R40, R28, R56 ;  /* 0x0000001c280c723c */ /* 0x010fde0000001838 */
[----:B------:R-:W-:-:S04]  /*507b0*/  NOP ;  /* 0x0000000000007918 */ /* 0x000fc80000000000 */
[----:B------:R-:W-:Y:S04]  /*507c0*/  STL.64 [R1+0x200], R12 ;  /* 0x0002000c01007387 */ /* 0x000fe80000100a00 */
[----:B------:R-:W2:Y:S04]  /*507d0*/  LDL.LU.64 R36, [R1+0xc50] ;  /* 0x000c500001247983 */ /* 0x000ea80000300a00 */
[----:B------:R-:W2:Y:S04]  /*507e0*/  LDL.LU.64 R38, [R1+0xc58] ;  /* 0x000c580001267983 */ /* 0x000ea80000300a00 */
[----:B------:R-:W-:Y:S04]  /*507f0*/  STL.64 [R1+0x5b90], R30 ;  /* 0x005b901e01007387 */ /* 0x000fe80000100a00 */
[----:B------:R0:W-:Y:S01]  /*50800*/  STL.64 [R1+0x5b88], R28 ;  /* 0x005b881c01007387 */ /* 0x0001e20000100a00 */
[----:B------:R-:W-:-:S02]  /*50810*/  IMAD.MOV.U32 R2, RZ, RZ, R15 ;  /* 0x000000ffff027224 */ /* 0x000fc400078e000f */
[----:B------:R-:W-:Y:S01]  /*50820*/  IMAD.MOV.U32 R3, RZ, RZ, R14 ;  /* 0x000000ffff037224 */ /* 0x000fe200078e000e */
[----:B0-----:R-:W-:Y:S02]  /*50830*/  HMMA.16816.F32 R28, R40, R24, R52 ;  /* 0x00000018281c723c */ /* 0x001fe40000001834 */
[----:B------:R-:W-:Y:S04]  /*50840*/  STL [R1+0x570c], R2 ;  /* 0x00570c0201007387 */ /* 0x000fe80000100800 */
[----:B------:R-:W-:Y:S04]  /*50850*/  STL [R1+0x5708], R3 ;  /* 0x0057080301007387 */ /* 0x000fe80000100800 */
[----:B------:R-:W3:Y:S04]  /*50860*/  LDL.LU.64 R12, [R1+0xbd0] ;  /* 0x000bd000010c7983 */ /* 0x000ee80000300a00 */
[----:B------:R-:W3:Y:S05]  /*50870*/  LDL.LU.64 R14, [R1+0xbd8] ;  /* 0x000bd800010e7983 */ /* 0x000eea0000300a00 */
[----:B------:R-:W-:Y:S04]  /*50880*/  STL.64 [R1+0x1f0], R28 ;  /* 0x0001f01c01007387 */ /* 0x000fe80000100a00 */
[----:B------:R-:W-:Y:S04]  /*50890*/  STL.64 [R1+0x1f8], R30 ;  /* 0x0001f81e01007387 */ /* 0x000fe80000100a00 */
[----:B------:R-:W-:Y:S04]  /*508a0*/  STL.64 [R1+0x5ba0], R26 ;  /* 0x005ba01a01007387 */ /* 0x000fe80000100a00 */
[----:B------:R0:W-:Y:S04]  /*508b0*/  STL.64 [R1+0x5b98], R24 ;  /* 0x005b981801007387 */ /* 0x0001e80000100a00 */
[----:B0-----:R-:W4:Y:S01]  /*508c0*/  LDL.64 R24, [R1+0x20] ;  /* 0x0000200001187983 */ /* 0x001f220000100a00 */
[----:B------:R-:W-:-:S02]  /*508d0*/  IMAD.MOV.U32 R52, RZ, RZ, R11 ;  /* 0x000000ffff347224 */ /* 0x000fc400078e000b */
[----:B------:R-:W-:Y:S02]  /*508e0*/  IMAD.MOV.U32 R53, RZ, RZ, R10 ;  /* 0x000000ffff357224 */ /* 0x000fe400078e000a */
[----:B------:R-:W-:Y:S02]  /*508f0*/  IMAD.MOV.U32 R32, RZ, RZ, R48 ;  /* 0x000000ffff207224 */ /* 0x000fe400078e0030 */
[----:B------:R-:W-:Y:S01]  /*50900*/  IMAD.MOV.U32 R33, RZ, RZ, R23 ;  /* 0x000000ffff217224 */ /* 0x000fe200078e0017 */
[----:B---3--:R-:W-:Y:S01]  /*50910*/  HMMA.16816.F32 R12, R40, R16, R12 ;  /* 0x00000010280c723c */ /* 0x008fe2000000180c */
[----:B----4-:R0:W-:Y:S04]  /*50920*/  STL.64 [R1+0x5bb0], R24 ;  /* 0x005bb01801007387 */ /* 0x0101e80000100a00 */
[----:B------:R1:W-:Y:S01]  /*50930*/  STL.64 [R1+0x5bd0], R52 ;  /* 0x005bd03401007387 */ /* 0x0003e20000100a00 */
[----:B0-----:R-:W-:-:S02]  /*50940*/  IMAD.MOV.U32 R24, RZ, RZ, R7 ;  /* 0x000000ffff187224 */ /* 0x001fc400078e0007 */
[----:B------:R-:W-:-:S05]  /*50950*/  IMAD.MOV.U32 R25, RZ, RZ, R6 ;  /* 0x000000ffff197224 */ /* 0x000fca00078e0006 */
[----:B------:R0:W-:Y:S04]  /*50960*/  STL.64 [R1+0x5bc8], R24 ;  /* 0x005bc81801007387 */ /* 0x0001e80000100a00 */
[----:B------:R-:W-:Y:S04]  /*50970*/  STL.64 [R1+0x5ba8], R32 ;  /* 0x005ba82001007387 */ /* 0x000fe80000100a00 */
[----:B------:R-:W-:Y:S04]  /*50980*/  STL.64 [R1+0x5bb8], R20 ;  /* 0x005bb81401007387 */ /* 0x000fe80000100a00 */
[----:B------:R-:W-:Y:S04]  /*50990*/  STL.64 [R1+0x1d0], R12 ;  /* 0x0001d00c01007387 */ /* 0x000fe80000100a00 */
[----:B-1----:R-:W3:Y:S04]  /*509a0*/  LDL.LU.64 R52, [R1+0xb20] ;  /* 0x000b200001347983 */ /* 0x002ee80000300a00 */
[----:B------:R-:W3:Y:S01]  /*509b0*/  LDL.LU.64 R54, [R1+0xb28] ;  /* 0x000b280001367983 */ /* 0x000ee20000300a00 */
[----:B------:R-:W-:-:S02]  /*509c0*/  IMAD.MOV.U32 R6, RZ, RZ, R14 ;  /* 0x000000ffff067224 */ /* 0x000fc400078e000e */
[----:B------:R-:W-:Y:S01]  /*509d0*/  IMAD.MOV.U32 R7, RZ, RZ, R15 ;  /* 0x000000ffff077224 */ /* 0x000fe200078e000f */
[----:B--2---:R-:W-:Y:S01]  /*509e0*/  HMMA.16816.F32 R28, R40, R20, R36 ;  /* 0x00000014281c723c */ /* 0x004fe20000001824 */
[----:B------:R-:W1:Y:S04]  /*509f0*/  LDSM.16.MT88.4 R12, [R22+UR5+0x80] ;  /* 0x00008005160c783b */ /* 0x000e680008004200 */
[----:B0-----:R-:W2:Y:S04]  /*50a00*/  LDL.LU.64 R24, [R1+0xaa0] ;  /* 0x000aa00001187983 */ /* 0x001ea80000300a00 */
[----:B------:R-:W2:Y:S04]  /*50a10*/  LDL.LU.64 R26, [R1+0xaa8] ;  /* 0x000aa800011a7983 */ /* 0x000ea80000300a00 */
[----:B------:R-:W4:Y:S04]  /*50a20*/  LDL.LU.64 R48, [R1+0xa20] ;  /* 0x000a200001307983 */ /* 0x000f280000300a00 */
[----:B------:R-:W4:Y:S02]  /*50a30*/  LDL.LU.64 R50, [R1+0xa28] ;  /* 0x000a280001327983 */ /* 0x000f240000300a00 */
[----:B------:R-:W-:-:S02]  /*50a40*/  IMAD.MOV.U32 R10, RZ, RZ, R28 ;  /* 0x000000ffff0a7224 */ /* 0x000fc400078e001c */
[----:B------:R-:W-:Y:S02]  /*50a50*/  IMAD.MOV.U32 R11, RZ, RZ, R29 ;  /* 0x000000ffff0b7224 */ /* 0x000fe400078e001d */
[----:B------:R-:W-:Y:S02]  /*50a60*/  IMAD.MOV.U32 R2, RZ, RZ, R30 ;  /* 0x000000ffff027224 */ /* 0x000fe400078e001e */
[----:B------:R-:W-:Y:S01]  /*50a70*/  IMAD.MOV.U32 R3, RZ, RZ, R31 ;  /* 0x000000ffff037224 */ /* 0x000fe200078e001f */
[----:B-1----:R-:W-:Y:S04]  /*50a80*/  STL.64 [R1+0x5ad0], R14 ;  /* 0x005ad00e01007387 */ /* 0x002fe80000100a00 */
[----:B------:R-:W-:Y:S04]  /*50a90*/  STL.64 [R1+0x5ac8], R12 ;  /* 0x005ac80c01007387 */ /* 0x000fe80000100a00 */
[----:B------:R-:W2:Y:S04]  /*50aa0*/  LDL.LU.64 R20, [R1+0x9a0] ;  /* 0x0009a00001147983 */ /* 0x000ea80000300a00 */
        /* <DEDUP_REMOVED lines=8> */
[----:B------:R-:W2:Y:S01]  /*50b30*/  LDL.LU.64 R38, [R1+0x538] ;  /* 0x0005380001267983 */ /* 0x000ea20000300a00 */
[----:B---3--:R-:W-:-:S15]  /*50b40*/  HMMA.16816.F32 R52, R40, R44, R52 ;  /* 0x0000002c2834723c */ /* 0x008fde0000001834 */
[----:B------:R-:W-:-:S04]  /*50b50*/  NOP ;  /* 0x0000000000007918 */ /* 0x000fc80000000000 */
[----:B------:R0:W-:Y:S04]  /*50b60*/  STL.64 [R1+0x600], R52 ;  /* 0x0006003401007387 */ /* 0x0001e80000100a00 */
[----:B------:R2:W-:Y:S04]  /*50b70*/  STL.64 [R1+0x608], R54 ;  /* 0x0006083601007387 */ /* 0x0005e80000100a00 */
[----:B0-----:R-:W2:Y:S02]  /*50b80*/  LDL.LU.64 R52, [R1+0x5bd0] ;  /* 0x005bd00001347983 */ /* 0x001ea40000300a00 */
[----:B--2---:R-:W-:Y:S02]  /*50b90*/  HMMA.16816.F32 R52, R40, R52, R24 ;  /* 0x000000342834723c */ /* 0x004fe40000001818 */
[----:B------:R-:W2:-:S15]  /*50ba0*/  LDL.LU.64 R24, [R1+0x5bc8] ;  /* 0x005bc80001187983 */ /* 0x000e9e0000300a00 */
[----:B------:R-:W-:Y:S02]  /*50bb0*/  NOP ;  /* 0x0000000000007918 */ /* 0x000fe40000000000 */
[----:B------:R0:W-:Y:S04]  /*50bc0*/  STL.64 [R1+0x5f0], R52 ;  /* 0x0005f03401007387 */ /* 0x0001e80000100a00 */
[----:B------:R-:W-:Y:S04]  /*50bd0*/  STL.64 [R1+0x5f8], R54 ;  /* 0x0005f83601007387 */ /* 0x000fe80000100a00 */
[----:B0-----:R-:W4:Y:S01]  /*50be0*/  LDL.LU.64 R52, [R1+0x5bc0] ;  /* 0x005bc00001347983 */ /* 0x001f220000300a00 */
[----:B------:R-:W-:Y:S01]  /*50bf0*/  IMAD.MOV.U32 R12, RZ, RZ, R18 ;  /* 0x000000ffff0c7224 */ /* 0x000fe200078e0012 */
[C---:B--2---:R-:W-:Y:S08]  /*50c00*/  HMMA.16816.F32 R24, R40.reuse, R24, R20 ;  /* 0x000000182818723c */ /* 0x044ff00000001814 */
[----:B----4-:R-:W-:Y:S01]  /*50c10*/  HMMA.16816.F32 R48, R40, R52, R48 ;  /* 0x000000342830723c */ /* 0x010fe20000001830 */
[----:B------:R-:W-:-:S02]  /*50c20*/  IMAD.MOV.U32 R18, RZ, RZ, R52 ;  /* 0x000000ffff127224 */ /* 0x000fc400078e0034 */
[----:B------:R-:W-:-:S15]  /*50c30*/  IMAD.MOV.U32 R15, RZ, RZ, R53 ;  /* 0x000000ffff0f7224 */ /* 0x000fde00078e0035 */
[----:B------:R-:W-:Y:S01]  /*50c40*/  NOP ;  /* 0x0000000000007918 */ /* 0x000fe20000000000 */
[----:B------:R0:W-:Y:S04]  /*50c50*/  STL.64 [R1+0x5e0], R48 ;  /* 0x0005e03001007387 */ /* 0x0001e80000100a00 */
[----:B------:R1:W-:Y:S04]  /*50c60*/  STL.64 [R1+0x5e8], R50 ;  /* 0x0005e83201007387 */ /* 0x0003e80000100a00 */
[----:B0-----:R-:W2:Y:S04]  /*50c70*/  LDL.LU.64 R48, [R1+0x4e0] ;  /* 0x0004e00001307983 */ /* 0x001ea80000300a00 */
[----:B-1----:R-:W2:Y:S04]  /*50c80*/  LDL.LU.64 R50, [R1+0x4e8] ;  /* 0x0004e80001327983 */ /* 0x002ea80000300a00 */
[----:B------:R-:W3:Y:S04]  /*50c90*/  LDL.LU.64 R52, [R1+0xe60] ;  /* 0x000e600001347983 */ /* 0x000ee80000300a00 */
[----:B------:R-:W3:Y:S04]  /*50ca0*/  LDL.LU.64 R54, [R1+0xe68] ;  /* 0x000e680001367983 */ /* 0x000ee80000300a00 */
[----:B------:R-:W4:Y:S04]  /*50cb0*/  LDL.LU.64 R20, [R1+0x5bb8] ;  /* 0x005bb80001147983 */ /* 0x000f280000300a00 */
[----:B------:R0:W-:Y:S04]  /*50cc0*/  STL.64 [R1+0x5d0], R24 ;  /* 0x0005d01801007387 */ /* 0x0001e80000100a00 */
[----:B------:R-:W-:Y:S04]  /*50cd0*/  STL.64 [R1+0x5d8], R26 ;  /* 0x0005d81a01007387 */ /* 0x000fe80000100a00 */
[----:B0-----:R-:W2:Y:S02]  /*50ce0*/  LDL.LU.64 R24, [R1+0x5bb0] ;  /* 0x005bb00001187983 */ /* 0x001ea40000300a00 */
[----:B--2---:R-:W-:-:S15]  /*50cf0*/  HMMA.16816.F32 R32, R40, R24, R32 ;  /* 0x000000182820723c */ /* 0x004fde0000001820 */
[----:B------:R-:W-:-:S04]  /*50d00*/  NOP ;  /* 0x0000000000007918 */ /* 0x000fc80000000000 */
[----:B------:R0:W-:Y:S04]  /*50d10*/  STL.64 [R1+0x5c0], R32 ;  /* 0x0005c02001007387 */ /* 0x0001e80000100a00 */
[----:B------:R1:W-:Y:S04]  /*50d20*/  STL.64 [R1+0x5c8], R34 ;  /* 0x0005c82201007387 */ /* 0x0003e80000100a00 */
[----:B0-----:R-:W1:Y:S01]  /*50d30*/  LDL.LU.64 R32, [R1+0x5ba8] ;  /* 0x005ba80001207983 */ /* 0x001e620000300a00 */
[----:B------:R-:W-:Y:S02]  /*50d40*/  IMAD.MOV.U32 R13, RZ, RZ, R0 ;  /* 0x000000ffff0d7224 */ /* 0x000fe400078e0000 */
[----:B------:R-:W-:Y:S01]  /*50d50*/  IMAD.MOV.U32 R14, RZ, RZ, R24 ;  /* 0x000000ffff0e7224 */ /* 0x000fe200078e0018 */
[----:B------:R-:W2:Y:S04]  /*50d60*/  LDL.LU.64 R26, [R1+0x5ba0] ;  /* 0x005ba000011a7983 */ /* 0x000ea80000300a00 */
[----:B------:R-:W-:Y:S01]  /*50d70*/  HMMA.16816.F32 R56, R40, R12, R56 ;  /* 0x0000000c2838723c */ /* 0x000fe20000001838 */
[----:B------:R-:W-:-:S02]  /*50d80*/  IMAD.MOV.U32 R0, RZ, RZ, R25 ;  /* 0x000000ffff007224 */ /* 0x000fc400078e0019 */
[----:B------:R-:W2:Y:S05]  /*50d90*/  LDL.LU.64 R24, [R1+0x5b98] ;  /* 0x005b980001187983 */ /* 0x000eaa0000300a00 */
[----:B-1----:R-:W-:Y:S01]  /*50da0*/  HMMA.16816.F32 R32, R40, R32, R28 ;  /* 0x000000202820723c */ /* 0x002fe2000000181c */
[----:B------:R-:W2:Y:S04]  /*50db0*/  LDL.LU.64 R30, [R1+0x5b90] ;  /* 0x005b9000011e7983 */ /* 0x000ea80000300a00 */
[----:B------:R-:W2:-:S14]  /*50dc0*/  LDL.LU.64 R28, [R1+0x5b88] ;  /* 0x005b8800011c7983 */ /* 0x000e9c0000300a00 */
[----:B------:R-:W-:Y:S04]  /*50dd0*/  STL.64 [R1+0x5b0], R32 ;  /* 0x0005b02001007387 */ /* 0x000fe80000100a00 */
[----:B------:R0:W-:Y:S04]  /*50de0*/  STL.64 [R1+0x5b8], R34 ;  /* 0x0005b82201007387 */ /* 0x0001e80000100a00 */
[----:B0-----:R-:W2:Y:S04]  /*50df0*/  LDL.LU.64 R34, [R1+0x5b80] ;  /* 0x005b800001227983 */ /* 0x001ea80000300a00 */
[----:B------:R-:W2:Y:S04]  /*50e00*/  LDL.LU.64 R32, [R1+0x5b78] ;  /* 0x005b780001207983 */ /* 0x000ea80000300a00 */
[----:B------:R-:W-:Y:S04]  /*50e10*/  STL.64 [R1+0x5a0], R56 ;  /* 0x0005a03801007387 */ /* 0x000fe80000100a00 */
[----:B------:R0:W-:Y:S04]  /*50e20*/  STL.64 [R1+0x5a8], R58 ;  /* 0x0005a83a01007387 */ /* 0x0001e80000100a00 */
[----:B0-----:R-:W2:Y:S04]  /*50e30*/  LDL.LU.64 R58, [R1+0x5b70] ;  /* 0x005b7000013a7983 */ /* 0x001ea80000300a00 */
[----:B------:R-:W2:Y:S04]  /*50e40*/  LDL.LU.64 R56, [R1+0x5b68] ;  /* 0x005b680001387983 */ /* 0x000ea80000300a00 */
[----:B------:R-:W-:Y:S01]  /*50e50*/  STL.64 [R1+0x5ae8], R12 ;  /* 0x005ae80c01007387 */ /* 0x000fe20000100a00 */
[C---:B------:R-:W-:Y:S08]  /*50e60*/  HMMA.16816.F32 R48, R40.reuse, R4, R48 ;  /* 0x000000042830723c */ /* 0x040ff00000001830 */
[----:B--2---:R-:W-:-:S15]  /*50e70*/  HMMA.16816.F32 R36, R40, R56, R36 ;  /* 0x000000382824723c */ /* 0x004fde0000001824 */
[----:B------:R-:W-:-:S04]  /*50e80*/  NOP ;  /* 0x0000000000007918 */ /* 0x000fc80000000000 */
[----:B------:R-:W-:Y:S04]  /*50e90*/  STL.64 [R1+0x590], R36 ;  /* 0x0005902401007387 */ /* 0x000fe80000100a00 */
[----:B------:R0:W-:Y:S04]  /*50ea0*/  STL.64 [R1+0x598], R38 ;  /* 0x0005982601007387 */ /* 0x0001e80000100a00 */
[----:B0-----:R-:W2:Y:S04]  /*50eb0*/  LDL.LU R38, [R1+0x5b60] ;  /* 0x005b600001267983 */ /* 0x001ea80000300800 */
[----:B------:R-:W3:Y:S04]  /*50ec0*/  LDL.LU.64 R36, [R1+0x5b58] ;  /* 0x005b580001247983 */ /* 0x000ee80000300a00 */
[----:B------:R-:W-:Y:S04]  /*50ed0*/  STL.64 [R1+0x5ae0], R58 ;  /* 0x005ae03a01007387 */ /* 0x000fe80000100a00 */
[----:B------:R0:W-:Y:S04]  /*50ee0*/  STL.64 [R1+0x5ad8], R56 ;  /* 0x005ad83801007387 */ /* 0x0001e80000100a00 */
[----:B0-----:R-:W2:Y:S04]  /*50ef0*/  LDL.LU.64 R56, [R1+0x4b0] ;  /* 0x0004b00001387983 */ /* 0x001ea80000300a00 */
[----:B------:R-:W2:Y:S04]  /*50f00*/  LDL.LU.64 R58, [R1+0x4b8] ;  /* 0x0004b800013a7983 */ /* 0x000ea80000300a00 */
[----:B------:R-:W-:Y:S04]  /*50f10*/  STL.64 [R1+0x580], R48 ;  /* 0x0005803001007387 */ /* 0x000fe80000100a00 */
[----:B------:R0:W-:Y:S04]  /*50f20*/  STL.64 [R1+0x588], R50 ;  /* 0x0005883201007387 */ /* 0x0001e80000100a00 */
[----:B0-----:R-:W3:Y:S04]  /*50f30*/  LDL.LU.64 R50, [R1+0x5b50] ;  /* 0x005b500001327983 */ /* 0x001ee80000300a00 */
[----:B------:R-:W3:Y:S04]  /*50f40*/  LDL.LU.64 R48, [R1+0x5b48] ;  /* 0x005b480001307983 */ /* 0x000ee80000300a00 */
[----:B------:R-:W-:Y:S04]  /*50f50*/  STL.64 [R1+0x5af8], R6 ;  /* 0x005af80601007387 */ /* 0x000fe80000100a00 */
[----:B------:R2:W-:Y:S04]  /*50f60*/  STL.64 [R1+0x5af0], R4 ;  /* 0x005af00401007387 */ /* 0x0005e80000100a00 */
[----:B------:R-:W-:Y:S04]  /*50f70*/  STL.64 [R1+0x5b08], R10 ;  /* 0x005b080a01007387 */ /* 0x000fe80000100a00 */
[----:B------:R0:W-:Y:S01]  /*50f80*/  STL.64 [R1+0x5b00], R8 ;  /* 0x005b000801007387 */ /* 0x0001e20000100a00 */
[----:B--2---:R-:W-:-:S15]  /*50f90*/  HMMA.16816.F32 R4, R40, R8, R56 ;  /* 0x000000082804723c */ /* 0x004fde0000001838 */
[----:B------:R-:W-:-:S04]  /*50fa0*/  NOP ;  /* 0x0000000000007918 */ /* 0x000fc80000000000 */
[----:B------:R-:W-:Y:S04]  /*50fb0*/  STL.64 [R1+0x1c0], R4 ;  /* 0x0001c00401007387 */ /* 0x000fe80000100a00 */
[----:B------:R3:W-:Y:S04]  /*50fc0*/  STL.64 [R1+0x1c8], R6 ;  /* 0x0001c80601007387 */ /* 0x0007e80000100a00 */
[----:B0-----:R-:W2:Y:S04]  /*50fd0*/  LDL.LU.64 R8, [R1+0xde0] ;  /* 0x000de00001087983 */ /* 0x001ea80000300a00 */
[----:B------:R-:W2:Y:S01]  /*50fe0*/  LDL.LU.64 R10, [R1+0xde8] ;  /* 0x000de800010a7983 */ /* 0x000ea20000300a00 */
[----:B---3--:R-:W-:-:S15]  /*50ff0*/  HMMA.16816.F32 R4, R48, R36, R52 ;  /* 0x000000243004723c */ /* 0x008fde0000001834 */
[----:B------:R-:W-:-:S04]  /*51000*/  NOP ;  /* 0x0000000000007918 */ /* 0x000fc80000000000 */
[----:B------:R-:W-:Y:S04]  /*51010*/  STL.64 [R1+0x400], R4 ;  /* 0x0004000401007387 */ /* 0x000fe80000100a00 */
[----:B------:R-:W-:Y:S04]  /*51020*/  STL.64 [R1+0x408], R6 ;  /* 0x0004080601007387 */ /* 0x000fe80000100a00 */
[----:B------:R-:W3:Y:S04]  /*51030*/  LDL.LU.64 R56, [R1+0xd60] ;  /* 0x000d600001387983 */ /* 0x000ee80000300a00 */
[----:B------:R-:W3:Y:S04]  /*51040*/  LDL.LU.64 R58, [R1+0xd68] ;  /* 0x000d6800013a7983 */ /* 0x000ee80000300a00 */
[----:B------:R-:W-:Y:S04]  /*51050*/  STL [R1+0x5b18], R38 ;  /* 0x005b182601007387 */ /* 0x000fe80000100800 */
[----:B------:R0:W-:Y:S04]  /*51060*/  STL.64 [R1+0x5b10], R36 ;  /* 0x005b102401007387 */ /* 0x0001e80000100a00 */
[----:B------:R-:W2:Y:S01]  /*51070*/  LDL.64 R12, [R1+0x10] ;  /* 0x00001000010c7983 */ /* 0x000ea20000100a00 */
[----:B------:R-:W1:Y:S03]  /*51080*/  S2R R53, SR_TID.X ;  /* 0x0000000000357919 */ /* 0x000e660000002100 */
[----:B--2---:R2:W-:Y:S04]  /*51090*/  STL.64 [R1+0x5b20], R12 ;  /* 0x005b200c01007387 */ /* 0x0045e80000100a00 */
[----:B------:R-:W4:Y:S04]  /*510a0*/  LDL.LU.64 R40, [R1+0xcf0] ;  /* 0x000cf00001287983 */ /* 0x000f280000300a00 */
[----:B------:R-:W4:Y:S04]  /*510b0*/  LDL.LU.64 R42, [R1+0xcf8] ;  /* 0x000cf800012a7983 */ /* 0x000f280000300a00 */
[----:B0-----:R-:W4:Y:S04]  /*510c0*/  LDL.LU.64 R36, [R1+0xc70] ;  /* 0x000c700001247983 */ /* 0x001f280000300a00 */
[----:B------:R-:W4:Y:S01]  /*510d0*/  LDL.LU.64 R38, [R1+0xc78] ;  /* 0x000c780001267983 */ /* 0x000f220000300a00 */
[----:B------:R-:W-:Y:S01]  /*510e0*/  HMMA.16816.F32 R8, R48, R32, R8 ;  /* 0x000000203008723c */ /* 0x000fe20000001808 */
[----:B--2---:R-:W-:-:S02]  /*510f0*/  IMAD.MOV.U32 R12, RZ, RZ, R18 ;  /* 0x000000ffff0c7224 */ /* 0x004fc400078e0012 */
[----:B------:R-:W-:Y:S01]  /*51100*/  IMAD.MOV.U32 R13, RZ, RZ, R15 ;  /* 0x000000ffff0d7224 */ /* 0x000fe200078e000f */
[----:B------:R-:W2:Y:S04]  /*51110*/  LDL.LU.64 R4, [R1+0xbf0] ;  /* 0x000bf00001047983 */ /* 0x000ea80000300a00 */
[----:B------:R-:W2:Y:S04]  /*51120*/  LDL.LU.64 R6, [R1+0xbf8] ;  /* 0x000bf80001067983 */ /* 0x000ea80000300a00 */
[----:B------:R0:W-:Y:S04]  /*51130*/  STL.64 [R1+0x5b30], R12 ;  /* 0x005b300c01007387 */ /* 0x0001e80000100a00 */
[----:B0-----:R-:W2:Y:S04]  /*51140*/  LDL.64 R12, [R1+0x50] ;  /* 0x00005000010c7983 */ /* 0x001ea80000100a00 */
[----:B------:R0:W-:Y:S04]  /*51150*/  STL.64 [R1+0x3f0], R8 ;  /* 0x0003f00801007387 */ /* 0x0001e80000100a00 */
[----:B------:R-:W-:Y:S01]  /*51160*/  STL.64 [R1+0x3f8], R10 ;  /* 0x0003f80a01007387 */ /* 0x000fe20000100a00 */
[----:B0-----:R-:W-:-:S02]  /*51170*/  IMAD.MOV.U32 R8, RZ, RZ, R14 ;  /* 0x000000ffff087224 */ /* 0x001fc400078e000e */
[----:B------:R-:W-:-:S05]  /*51180*/  IMAD.MOV.U32 R9, RZ, RZ, R0 ;  /* 0x000000ffff097224 */ /* 0x000fca00078e0000 */
[----:B------:R3:W-:Y:S02]  /*51190*/  STL.64 [R1+0x5b28], R8 ;  /* 0x005b280801007387 */ /* 0x0007e40000100a00 */
[----:B---3--:R-:W-:Y:S02]  /*511a0*/  HMMA.16816.F32 R8, R48, R28, R56 ;  /* 0x0000001c3008723c */ /* 0x008fe40000001838 */
[----:B------:R-:W-:Y:S04]  /*511b0*/  STL.64 [R1+0x5ac0], R34 ;  /* 0x005ac02201007387 */ /* 0x000fe80000100a00 */
[----:B------:R-:W-:Y:S01]  /*511c0*/  STL.64 [R1+0x5ab8], R32 ;  /* 0x005ab82001007387 */ /* 0x000fe20000100a00 */
[----:B-1----:R-:W-:-:S12]  /*511d0*/  LOP3.LUT R53, R53, 0x7, RZ, 0xc0, !PT ;  /* 0x0000000735357812 */ /* 0x002fd800078ec0ff */
[----:B------:R-:W-:Y:S04]  /*511e0*/  STL.64 [R1+0x3e0], R8 ;  /* 0x0003e00801007387 */ /* 0x000fe80000100a00 */
[----:B------:R4:W-:Y:S01]  /*511f0*/  STL.64 [R1+0x3e8], R10 ;  /* 0x0003e80a01007387 */ /* 0x0009e20000100a00 */
[----:B------:R-:W-:Y:S02]  /*51200*/  IMAD R53, R53, 0x110, RZ ;  /* 0x0000011035357824 */ /* 0x000fe400078e02ff */
[----:B------:R-:W-:Y:S01]  /*51210*/  IMAD.SHL.U32 R0, R61, 0x2, RZ ;  /* 0x000000023d007824 */ /* 0x000fe200078e00ff */
[----:B------:R-:W-:Y:S04]  /*51220*/  STL.64 [R1+0x5b40], R30 ;  /* 0x005b401e01007387 */ /* 0x000fe80000100a00 */
[----:B------:R0:W-:Y:S01]  /*51230*/  STL.64 [R1+0x5b38], R28 ;  /* 0x005b381c01007387 */ /* 0x0001e20000100a00 */
[----:B------:R-:W-:-:S03]  /*51240*/  LOP3.LUT R0, R53, 0x10, R0, 0x78, !PT ;  /* 0x0000001035007812 */ /* 0x000fc600078e7800 */
[----:B------:R-:W3:Y:S04]  /*51250*/  LDL.LU.64 R52, [R1+0xb30] ;  /* 0x000b300001347983 */ /* 0x000ee80000300a00 */
[----:B------:R-:W3:Y:S01]  /*51260*/  LDL.LU.64 R54, [R1+0xb38] ;  /* 0x000b380001367983 */ /* 0x000ee20000300a00 */
[----:B----4-:R-:W-:-:S15]  /*51270*/  HMMA.16816.F32 R8, R48, R24, R40 ;  /* 0x000000183008723c */ /* 0x010fde0000001828 */
[----:B------:R-:W-:-:S04]  /*51280*/  NOP ;  /* 0x0000000000007918 */ /* 0x000fc80000000000 */
[----:B------:R-:W-:Y:S04]  /*51290*/  STL.64 [R1+0x3d0], R8 ;  /* 0x0003d00801007387 */ /* 0x000fe80000100a00 */
[----:B------:R1:W-:Y:S04]  /*512a0*/  STL.64 [R1+0x3d8], R10 ;  /* 0x0003d80a01007387 */ /* 0x0003e80000100a00 */
[----:B0-----:R-:W4:Y:S01]  /*512b0*/  LDL.LU.64 R28, [R1+0xac0] ;  /* 0x000ac000011c7983 */ /* 0x001f220000300a00 */
[----:B-1----:R-:W-:-:S15]  /*512c0*/  HMMA.16816.F32 R8, R48, R20, R36 ;  /* 0x000000143008723c */ /* 0x002fde0000001824 */
[----:B------:R-:W-:-:S04]  /*512d0*/  NOP ;  /* 0x0000000000007918 */ /* 0x000fc80000000000 */
[----:B------:R0:W-:Y:S04]  /*512e0*/  STL.64 [R1+0x3c0], R8 ;  /* 0x0003c00801007387 */ /* 0x0001e80000100a00 */
[----:B------:R1:W-:Y:S04]  /*512f0*/  STL.64 [R1+0x3c8], R10 ;  /* 0x0003c80a01007387 */ /* 0x0003e80000100a00 */
[----:B------:R-:W4:Y:S01]  /*51300*/  LDL.LU.64 R30, [R1+0xac8] ;  /* 0x000ac800011e7983 */ /* 0x000f220000300a00 */
[----:B------:R-:W-:-:S05]  /*51310*/  IMAD.SHL.U32 R61, R61, 0x80, RZ ;  /* 0x000000803d3d7824 */ /* 0x000fca00078e00ff */
[----:B------:R-:W-:-:S04]  /*51320*/  LOP3.LUT R0, R0, 0x800, R61, 0xf8, !PT ;  /* 0x0000080000007812 */ /* 0x000fc800078ef83d */
[----:B------:R-:W-:-:S05]  /*51330*/  LOP3.LUT R0, R0, 0x40, RZ, 0x3c, !PT ;  /* 0x0000004000007812 */ /* 0x000fca00078e3cff */
[----:B------:R-:W1:Y:S01]  /*51340*/  LDSM.16.MT88.4 R40, [R0+UR5] ;  /* 0x000000050028783b */ /* 0x000e620008004200 */
[----:B--2---:R-:W-:-:S15]  /*51350*/  HMMA.16816.F32 R4, R48, R16, R4 ;  /* 0x000000103004723c */ /* 0x004fde0000001804 */
[----:B------:R-:W-:-:S04]  /*51360*/  NOP ;  /* 0x0000000000007918 */ /* 0x000fc80000000000 */
[----:B------:R2:W-:Y:S04]  /*51370*/  STL.64 [R1+0x3b0], R4 ;  /* 0x0003b00401007387 */ /* 0x0005e80000100a00 */
[----:B------:R1:W-:Y:S04]  /*51380*/  STL.64 [R1+0x3b8], R6 ;  /* 0x0003b80601007387 */ /* 0x0003e80000100a00 */
[----:B0-----:R-:W4:Y:S01]  /*51390*/  LDL.LU.64 R8, [R1+0xa40] ;  /* 0x000a400001087983 */ /* 0x001f220000300a00 */
[----:B---3--:R-:W-:Y:S03]  /*513a0*/  HMMA.16816.F32 R52, R48, R44, R52 ;  /* 0x0000002c3034723c */ /* 0x008fe60000001834 */
[----:B-1----:R-:W3:Y:S04]  /*513b0*/  LDL.LU.64 R10, [R1+0xa48] ;  /* 0x000a4800010a7983 */ /* 0x002ee80000300a00 */
[----:B------:R-:W3:Y:S04]  /*513c0*/  LDL.LU.64 R32, [R1+0x9c0] ;  /* 0x0009c00001207983 */ /* 0x000ee80000300a00 */
[----:B------:R-:W3:Y:S04]  /*513d0*/  LDL.LU.64 R34, [R1+0x9c8] ;  /* 0x0009c80001227983 */ /* 0x000ee80000300a00 */
[----:B------:R-:W3:Y:S04]  /*513e0*/  LDL.LU.64 R36, [R1+0x6c0] ;  /* 0x0006c00001247983 */ /* 0x000ee80000300a00 */
[----:B------:R-:W3:Y:S04]  /*513f0*/  LDL.LU.64 R38, [R1+0x6c8] ;  /* 0x0006c80001267983 */ /* 0x000ee80000300a00 */
[----:B--2---:R-:W2:Y:S04]  /*51400*/  LDL.LU.64 R4, [R1+0x6a0] ;  /* 0x0006a00001047983 */ /* 0x004ea80000300a00 */
[----:B------:R-:W2:Y:S04]  /*51410*/  LDL.LU.64 R6, [R1+0x6a8] ;  /* 0x0006a80001067983 */ /* 0x000ea80000300a00 */
[----:B------:R-:W-:Y:S04]  /*51420*/  STL.64 [R1+0x5a48], R42 ;  /* 0x005a482a01007387 */ /* 0x000fe80000100a00 */
[----:B------:R0:W-:Y:S01]  /*51430*/  STL.64 [R1+0x5a40], R40 ;  /* 0x005a402801007387 */ /* 0x0001e20000100a00 */
[----:B------:R-:W-:-:S03]  /*51440*/  IMAD.MOV.U32 R22, RZ, RZ, R12 ;  /* 0x000000ffff167224 */ /* 0x000fc600078e000c */
[----:B0-----:R-:W2:Y:S04]  /*51450*/  LDL.64 R40, [R1+0x30] ;  /* 0x0000300001287983 */ /* 0x001ea80000100a00 */
[----:B------:R-:W2:Y:S04]  /*51460*/  LDL.LU.64 R56, [R1+0x670] ;  /* 0x0006700001387983 */ /* 0x000ea80000300a00 */
[----:B------:R-:W2:Y:S04]  /*51470*/  LDL.LU.64 R58, [R1+0x678] ;  /* 0x00067800013a7983 */ /* 0x000ea80000300a00 */
[----:B------:R0:W-:Y:S04]  /*51480*/  STL.64 [R1+0x710], R52 ;  /* 0x0007103401007387 */ /* 0x0001e80000100a00 */
[----:B------:R1:W-:Y:S01]  /*51490*/  STL.64 [R1+0x718], R54 ;  /* 0x0007183601007387 */ /* 0x0003e20000100a00 */
[----:B------:R-:W-:-:S03]  /*514a0*/  IMAD.MOV.U32 R18, RZ, RZ, R13 ;  /* 0x000000ffff127224 */ /* 0x000fc600078e000d */
[----:B0-----:R-:W2:Y:S04]  /*514b0*/  LDL.LU.64 R52, [R1+0x4f0] ;  /* 0x0004f00001347983 */ /* 0x001ea80000300a00 */
[----:B-1----:R-:W2:Y:S01]  /*514c0*/  LDL.LU.64 R54, [R1+0x4f8] ;  /* 0x0004f80001367983 */ /* 0x002ea20000300a00 */
[----:B----4-:R-:W-:-:S15]  /*514d0*/  HMMA.16816.F32 R28, R48, R12, R28 ;  /* 0x0000000c301c723c */ /* 0x010fde000000181c */
[----:B------:R-:W-:-:S04]  /*514e0*/  NOP ;  /* 0x0000000000007918 */ /* 0x000fc80000000000 */
[----:B------:R-:W-:Y:S04]  /*514f0*/  STL.64 [R1+0x700], R28 ;  /* 0x0007001c01007387 */ /* 0x000fe80000100a00 */
[----:B------:R0:W-:Y:S04]  /*51500*/  STL.64 [R1+0x708], R30 ;  /* 0x0007081e01007387 */ /* 0x0001e80000100a00 */
[----:B0-----:R-:W4:Y:S04]  /*51510*/  LDL.LU.64 R30, [R1+0x5b40] ;  /* 0x005b4000011e7983 */ /* 0x001f280000300a00 */
[----:B------:R-:W2:Y:S04]  /*51520*/  LDL.LU.64 R28, [R1+0x5b38] ;  /* 0x005b3800011c7983 */ /* 0x000ea80000300a00 */
[----:B------:R-:W3:Y:S02]  /*51530*/  LDL.LU.64 R12, [R1+0x5b30] ;  /* 0x005b3000010c7983 */ /* 0x000ee40000300a00 */
[----:B---3--:R-:W-:Y:S02]  /*51540*/  HMMA.16816.F32 R12, R48, R12, R8 ;  /* 0x0000000c300c723c */ /* 0x008fe40000001808 */
[----:B------:R-:W3:-:S15]  /*51550*/  LDL.LU.64 R8, [R1+0x5b28] ;  /* 0x005b280001087983 */ /* 0x000ede0000300a00 */
[----:B------:R-:W-:Y:S02]  /*51560*/  NOP ;  /* 0x0000000000007918 */ /* 0x000fe40000000000 */
[----:B------:R0:W-:Y:S04]  /*51570*/  STL.64 [R1+0x6f0], R12 ;  /* 0x0006f00c01007387 */ /* 0x0001e80000100a00 */
[----:B------:R-:W-:Y:S04]  /*51580*/  STL.64 [R1+0x6f8], R14 ;  /* 0x0006f80e01007387 */ /* 0x000fe80000100a00 */
[----:B0-----:R-:W4:Y:S01]  /*51590*/  LDL.LU.64 R12, [R1+0x5b20] ;  /* 0x005b2000010c7983 */ /* 0x001f220000300a00 */
[----:B--2---:R-:W-:-:S15]  /*515a0*/  HMMA.16816.F32 R32, R48, R40, R32 ;  /* 0x000000283020723c */ /* 0x004fde0000001820 */
[----:B------:R-:W-:-:S04]  /*515b0*/  NOP ;  /* 0x0000000000007918 */ /* 0x000fc80000000000 */
[----:B------:R0:W-:Y:S04]  /*515c0*/  STL.64 [R1+0x6e0], R32 ;  /* 0x0006e02001007387 */ /* 0x0001e80000100a00 */
[----:B------:R1:W-:Y:S04]  /*515d0*/  STL.64 [R1+0x6e8], R34 ;  /* 0x0006e82201007387 */ /* 0x0003e80000100a00 */
[----:B0-----:R-:W2:Y:S04]  /*515e0*/  LDL.LU.64 R32, [R1+0x490] ;  /* 0x0004900001207983 */ /* 0x001ea80000300a00 */
[----:B-1----:R-:W2:Y:S04]  /*515f0*/  LDL.LU.64 R34, [R1+0x498] ;  /* 0x0004980001227983 */ /* 0x002ea80000300a00 */
[----:B------:R0:W-:Y:S04]  /*51600*/  STL.64 [R1+0x5aa8], R40 ;  /* 0x005aa82801007387 */ /* 0x0001e80000100a00 */
[----:B0-----:R-:W2:Y:S04]  /*51610*/  LDL.LU.64 R40, [R1+0x640] ;  /* 0x0006400001287983 */ /* 0x001ea80000300a00 */
[----:B------:R-:W2:Y:S01]  /*51620*/  LDL.LU.64 R42, [R1+0x648] ;  /* 0x00064800012a7983 */ /* 0x000ea20000300a00 */
[C---:B---3--:R-:W-:Y:S03]  /*51630*/  HMMA.16816.F32 R8, R48.reuse, R8, R36 ;  /* 0x000000083008723c */ /* 0x048fe60000001824 */
[----:B------:R-:W3:Y:S04]  /*51640*/  LDL.LU R38, [R1+0x5b18] ;  /* 0x005b180001267983 */ /* 0x000ee80000300800 */
[----:B------:R-:W2:Y:S01]  /*51650*/  LDL.LU.64 R36, [R1+0x5b10] ;  /* 0x005b100001247983 */ /* 0x000ea20000300a00 */
[----:B----4-:R-:W-:Y:S11]  /*51660*/  HMMA.16816.F32 R4, R48, R12, R4 ;  /* 0x0000000c3004723c */ /* 0x010ff60000001804 */
[----:B------:R-:W-:Y:S04]  /*51670*/  STL.64 [R1+0x6d0], R8 ;  /* 0x0006d00801007387 */ /* 0x000fe80000100a00 */
[----:B------:R0:W-:Y:S01]  /*51680*/  STL.64 [R1+0x6d8], R10 ;  /* 0x0006d80a01007387 */ /* 0x0001e20000100a00 */
[----:B------:R-:W-:-:S02]  /*51690*/  IMAD.MOV.U32 R39, RZ, RZ, R12 ;  /* 0x000000ffff277224 */ /* 0x000fc400078e000c */
[----:B------:R-:W-:Y:S01]  /*516a0*/  IMAD.MOV.U32 R23, RZ, RZ, R13 ;  /* 0x000000ffff177224 */ /* 0x000fe200078e000d */
[----:B0-----:R-:W4:Y:S04]  /*516b0*/  LDL.LU.64 R10, [R1+0x5b08] ;  /* 0x005b0800010a7983 */ /* 0x001f280000300a00 */
[----:B------:R-:W2:Y:S04]  /*516c0*/  LDL.LU.64 R8, [R1+0x5b00] ;  /* 0x005b000001087983 */ /* 0x000ea80000300a00 */
[----:B------:R-:W-:Y:S04]  /*516d0*/  STL.64 [R1+0x6c0], R4 ;  /* 0x0006c00401007387 */ /* 0x000fe80000100a00 */
[----:B------:R0:W-:Y:S04]  /*516e0*/  STL.64 [R1+0x6c8], R6 ;  /* 0x0006c80601007387 */ /* 0x0001e80000100a00 */
[----:B0-----:R-:W2:Y:S04]  /*516f0*/  LDL.LU.64 R6, [R1+0x5af8] ;  /* 0x005af80001067983 */ /* 0x001ea80000300a00 */
[----:B------:R-:W2:Y:S04]  /*51700*/  LDL.LU.64 R4, [R1+0x5af0] ;  /* 0x005af00001047983 */ /* 0x000ea80000300a00 */
[----:B------:R-:W2:Y:S02]  /*51710*/  LDL.LU.64 R12, [R1+0x5ae8] ;  /* 0x005ae800010c7983 */ /* 0x000ea40000300a00 */
[----:B--2---:R-:W-:Y:S02]  /*51720*/  HMMA.16816.F32 R12, R48, R12, R56 ;  /* 0x0000000c300c723c */ /* 0x004fe40000001838 */
[----:B------:R-:W2:Y:S04]  /*51730*/  LDL.LU.64 R58, [R1+0x5ae0] ;  /* 0x005ae000013a7983 */ /* 0x000ea80000300a00 */
[----:B------:R-:W2:-:S13]  /*51740*/  LDL.LU.64 R56, [R1+0x5ad8] ;  /* 0x005ad80001387983 */ /* 0x000e9a0000300a00 */
[----:B------:R-:W-:Y:S04]  /*51750*/  STL.64 [R1+0x6b0], R12 ;  /* 0x0006b00c01007387 */ /* 0x000fe80000100a00 */
[----:B------:R0:W-:Y:S04]  /*51760*/  STL.64 [R1+0x6b8], R14 ;  /* 0x0006b80e01007387 */ /* 0x0001e80000100a00 */
[----:B0-----:R-:W3:Y:S04]  /*51770*/  LDL.LU.64 R14, [R1+0x5ad0] ;  /* 0x005ad000010e7983 */ /* 0x001ee80000300a00 */
[----:B------:R-:W3:Y:S01]  /*51780*/  LDL.LU.64 R12, [R1+0x5ac8] ;  /* 0x005ac800010c7983 */ /* 0x000ee20000300a00 */
[----:B--2---:R-:W-:Y:S03]  /*51790*/  HMMA.16816.F32 R40, R48, R56, R40 ;  /* 0x000000383028723c */ /* 0x004fe60000001828 */
[----:B------:R-:W-:Y:S04]  /*517a0*/  STL.64 [R1+0x5a68], R58 ;  /* 0x005a683a01007387 */ /* 0x000fe80000100a00 */
[----:B------:R0:W-:-:S12]  /*517b0*/  STL.64 [R1+0x5a60], R56 ;  /* 0x005a603801007387 */ /* 0x0001d80000100a00 */
[----:B------:R-:W-:Y:S04]  /*517c0*/  STL.64 [R1+0x6a0], R40 ;  /* 0x0006a02801007387 */ /* 0x000fe80000100a00 */
[----:B------:R1:W-:Y:S04]  /*517d0*/  STL.64 [R1+0x6a8], R42 ;  /* 0x0006a82a01007387 */ /* 0x0003e80000100a00 */
[----:B0-----:R-:W2:Y:S01]  /*517e0*/  LDL.64 R56, [R1] ;  /* 0x0000000001387983 */ /* 0x001ea20000100a00 */
[----:B-1----:R-:W-:Y:S03]  /*517f0*/  HMMA.16816.F32 R40, R48, R4, R52 ;  /* 0x000000043028723c */ /* 0x002fe60000001834 */
[----:B--2---:R-:W-:-:S15]  /*51800*/  STL.64 [R1+0x5a80], R56 ;  /* 0x005a803801007387 */ /* 0x004fde0000100a00 */
[----:B------:R-:W-:Y:S01]  /*51810*/  NOP ;  /* 0x0000000000007918 */ /* 0x000fe20000000000 */
[----:B------:R-:W-:Y:S04]  /*51820*/  STL.64 [R1+0x690], R40 ;  /* 0x0006902801007387 */ /* 0x000fe80000100a00 */
[----:B------:R-:W-:Y:S04]  /*51830*/  STL.64 [R1+0x698], R42 ;  /* 0x0006982a01007387 */ /* 0x000fe80000100a00 */
[----:B------:R-:W-:Y:S04]  /*51840*/  STL.64 [R1+0x5a58], R6 ;  /* 0x005a580601007387 */ /* 0x000fe80000100a00 */
[----:B------:R0:W-:Y:S04]  /*51850*/  STL.64 [R1+0x5a50], R4 ;  /* 0x005a500401007387 */ /* 0x0001e80000100a00 */
[----:B0-----:R-:W2:Y:S04]  /*51860*/  LDL.64 R4, [R1+0x40] ;  /* 0x0000400001047983 */ /* 0x001ea80000100a00 */
[----:B--2---:R0:W-:Y:S02]  /*51870*/  STL.64 [R1+0x5ab0], R4 ;  /* 0x005ab00401007387 */ /* 0x0041e40000100a00 */
[----:B0-----:R-:W-:Y:S02]  /*51880*/  HMMA.16816.F32 R4, R48, R8, R32 ;  /* 0x000000083004723c */ /* 0x001fe40000001820 */
[----:B------:R-:W3:Y:S04]  /*51890*/  LDL.LU.64 R32, [R1+0xe20] ;  /* 0x000e200001207983 */ /* 0x000ee80000300a00 */
[----:B------:R-:W3:Y:S01]  /*518a0*/  LDL.LU.64 R34, [R1+0xe28] ;  /* 0x000e280001227983 */ /* 0x000ee20000300a00 */
[----:B------:R-:W-:-:S02]  /*518b0*/  IMAD.MOV.U32 R56, RZ, RZ, R39 ;  /* 0x000000ffff387224 */ /* 0x000fc400078e0027 */
[----:B------:R-:W-:-:S10]  /*518c0*/  IMAD.MOV.U32 R57, RZ, RZ, R23 ;  /* 0x000000ffff397224 */ /* 0x000fd400078e0017 */
[----:B------:R0:W-:Y:S04]  /*518d0*/  STL.64 [R1+0x3a0], R4 ;  /* 0x0003a00401007387 */ /* 0x0001e80000100a00 */
[----:B------:R1:W-:Y:S04]  /*518e0*/  STL.64 [R1+0x3a8], R6 ;  /* 0x0003a80601007387 */ /* 0x0003e80000100a00 */
[----:B0-----:R-:W2:Y:S04]  /*518f0*/  LDL.LU.64 R4, [R1+0xda0] ;  /* 0x000da00001047983 */ /* 0x001ea80000300a00 */
[----:B-1----:R-:W2:Y:S04]  /*51900*/  LDL.LU.64 R6, [R1+0xda8] ;  /* 0x000da80001067983 */ /* 0x002ea80000300a00 */
[----:B------:R-:W2:Y:S04]  /*51910*/  LDL.LU.64 R40, [R1+0xca0] ;  /* 0x000ca00001287983 */ /* 0x000ea80000300a00 */
[----:B------:R-:W2:Y:S04]  /*51920*/  LDL.LU.64 R42, [R1+0xca8] ;  /* 0x000ca800012a7983 */ /* 0x000ea80000300a00 */
[----:B------:R-:W2:Y:S04]  /*51930*/  LDL.LU.64 R52, [R1+0xc30] ;  /* 0x000c300001347983 */ /* 0x000ea80000300a00 */
[----:B------:R-:W2:Y:S04]  /*51940*/  LDL.LU.64 R54, [R1+0xc38] ;  /* 0x000c380001367983 */ /* 0x000ea80000300a00 */
[----:B------:R-:W2:Y:S04]  /*51950*/  LDL.LU.64 R48, [R1+0xbb0] ;  /* 0x000bb00001307983 */ /* 0x000ea80000300a00 */
[----:B------:R-:W2:Y:S04]  /*51960*/  LDL.LU.64 R50, [R1+0xbb8] ;  /* 0x000bb80001327983 */ /* 0x000ea80000300a00 */
[----:B------:R0:W-:Y:S04]  /*51970*/  STL.64 [R1+0x5a98], R56 ;  /* 0x005a983801007387 */ /* 0x0001e80000100a00 */
[----:B0-----:R-:W2:Y:S04]  /*51980*/  LDL.LU.64 R56, [R1+0xd20] ;  /* 0x000d200001387983 */ /* 0x001ea80000300a00 */
[----:B------:R-:W2:Y:S04]  /*51990*/  LDL.LU.64 R58, [R1+0xd28] ;  /* 0x000d2800013a7983 */ /* 0x000ea80000300a00 */
[----:B----4-:R-:W-:Y:S04]  /*519a0*/  STL.64 [R1+0x5a78], R10 ;  /* 0x005a780a01007387 */ /* 0x010fe80000100a00 */
[----:B------:R-:W-:Y:S01]  /*519b0*/  STL.64 [R1+0x5a70], R8 ;  /* 0x005a700801007387 */ /* 0x000fe20000100a00 */
[----:B---3--:R-:W-:-:S15]  /*519c0*/  HMMA.16816.F32 R32, R12, R36, R32 ;  /* 0x000000240c20723c */ /* 0x008fde0000001820 */
[----:B------:R-:W-:-:S04]  /*519d0*/  NOP ;  /* 0x0000000000007918 */ /* 0x000fc80000000000 */
[----:B------:R-:W-:Y:S04]  /*519e0*/  STL.64 [R1+0x1b0], R32 ;  /* 0x0001b02001007387 */ /* 0x000fe80000100a00 */
[----:B------:R0:W-:Y:S04]  /*519f0*/  STL.64 [R1+0x1b8], R34 ;  /* 0x0001b82201007387 */ /* 0x0001e80000100a00 */
[----:B0-----:R-:W3:Y:S04]  /*51a00*/  LDL.LU.64 R34, [R1+0x5ac0] ;  /* 0x005ac00001227983 */ /* 0x001ee80000300a00 */
[----:B------:R-:W4:Y:S01]  /*51a10*/  LDL.LU.64 R32, [R1+0x5ab8] ;  /* 0x005ab80001207983 */ /* 0x000f220000300a00 */
[C---:B--2---:R-:W-:Y:S08]  /*51a20*/  HMMA.16816.F32 R56, R12.reuse, R28, R56 ;  /* 0x0000001c0c38723c */ /* 0x044ff00000001838 */
[----:B----4-:R-:W-:-:S15]  /*51a30*/  HMMA.16816.F32 R4, R12, R32, R4 ;  /* 0x000000200c04723c */ /* 0x010fde0000001804 */
[----:B------:R-:W-:-:S04]  /*51a40*/  NOP ;  /* 0x0000000000007918 */ /* 0x000fc80000000000 */
[----:B------:R0:W-:Y:S04]  /*51a50*/  STL.64 [R1+0x1a0], R4 ;  /* 0x0001a00401007387 */ /* 0x0001e80000100a00 */
[----:B------:R1:W-:Y:S04]  /*51a60*/  STL.64 [R1+0x1a8], R6 ;  /* 0x0001a80601007387 */ /* 0x0003e80000100a00 */
[----:B0-----:R-:W2:Y:S04]  /*51a70*/  LDL.LU.64 R4, [R1+0xaf0] ;  /* 0x000af00001047983 */ /* 0x001ea80000300a00 */
[----:B-1----:R-:W2:Y:S04]  /*51a80*/  LDL.LU.64 R6, [R1+0xaf8] ;  /* 0x000af80001067983 */ /* 0x002ea80000300a00 */
[----:B---3--:R-:W-:Y:S04]  /*51a90*/  STL.64 [R1+0x5a90], R34 ;  /* 0x005a902201007387 */ /* 0x008fe80000100a00 */
[----:B------:R0:W-:Y:S04]  /*51aa0*/  STL.64 [R1+0x5a88], R32 ;  /* 0x005a882001007387 */ /* 0x0001e80000100a00 */
[----:B0-----:R-:W3:Y:S04]  /*51ab0*/  LDL.LU.64 R32, [R1+0xa70] ;  /* 0x000a700001207983 */ /* 0x001ee80000300a00 */
[----:B------:R-:W3:Y:S04]  /*51ac0*/  LDL.LU.64 R34, [R1+0xa78] ;  /* 0x000a780001227983 */ /* 0x000ee80000300a00 */
[----:B------:R-:W-:Y:S04]  /*51ad0*/  STL.64 [R1+0x190], R56 ;  /* 0x0001903801007387 */ /* 0x000fe80000100a00 */
[----:B------:R0:W-:Y:S02]  /*51ae0*/  STL.64 [R1+0x198], R58 ;  /* 0x0001983a01007387 */ /* 0x0001e40000100a00 */
[----:B0-----:R-:W-:Y:S02]  /*51af0*/  HMMA.16816.F32 R56, R12, R24, R40 ;  /* 0x000000180c38723c */ /* 0x001fe40000001828 */
[----:B------:R-:W4:Y:S04]  /*51b00*/  LDL.LU.64 R40, [R1+0xa00] ;  /* 0x000a000001287983 */ /* 0x000f280000300a00 */
[----:B------:R-:W4:-:S13]  /*51b10*/  LDL.LU.64 R42, [R1+0xa08] ;  /* 0x000a0800012a7983 */ /* 0x000f1a0000300a00 */
[----:B------:R-:W-:Y:S04]  /*51b20*/  STL.64 [R1+0x180], R56 ;  /* 0x0001803801007387 */ /* 0x000fe80000100a00 */
[----:B------:R0:W-:Y:S02]  /*51b30*/  STL.64 [R1+0x188], R58 ;  /* 0x0001883a01007387 */ /* 0x0001e40000100a00 */
[C---:B0-----:R-:W-:Y:S02]  /*51b40*/  HMMA.16816.F32 R56, R12.reuse, R16, R48 ;  /* 0x000000100c38723c */ /* 0x041fe40000001830 */
[----:B------:R-:W0:Y:S06]  /*51b50*/  LDSM.16.MT88.4 R48, [R0+UR5+0x80] ;  /* 0x000080050030783b */ /* 0x000e2c0008004200 */
[----:B------:R-:W-:-:S15]  /*51b60*/  HMMA.16816.F32 R52, R12, R20, R52 ;  /* 0x000000140c34723c */ /* 0x000fde0000001834 */
[----:B------:R-:W-:-:S04]  /*51b70*/  NOP ;  /* 0x0000000000007918 */ /* 0x000fc80000000000 */
[----:B------:R1:W-:Y:S04]  /*51b80*/  STL.64 [R1+0x170], R52 ;  /* 0x0001703401007387 */ /* 0x0003e80000100a00 */
[----:B------:R0:W-:Y:S04]  /*51b90*/  STL.64 [R1+0x178], R54 ;  /* 0x0001783601007387 */ /* 0x0001e80000100a00 */
[----:B-1----:R-:W4:Y:S04]  /*51ba0*/  LDL.LU.64 R52, [R1+0x980] ;  /* 0x0009800001347983 */ /* 0x002f280000300a00 */
[----:B------:R1:W-:Y:S04]  /*51bb0*/  STL.64 [R1+0x160], R56 ;  /* 0x0001603801007387 */ /* 0x0003e80000100a00 */
[----:B------:R1:W-:Y:S04]  /*51bc0*/  STL.64 [R1+0x168], R58 ;  /* 0x0001683a01007387 */ /* 0x0003e80000100a00 */
[----:B0-----:R-:W4:Y:S04]  /*51bd0*/  LDL.LU.64 R54, [R1+0x988] ;  /* 0x0009880001367983 */ /* 0x001f280000300a00 */
[----:B-1----:R-:W4:Y:S04]  /*51be0*/  LDL.LU.64 R56, [R1+0x920] ;  /* 0x0009200001387983 */ /* 0x002f280000300a00 */
[----:B------:R-:W4:Y:S04]  /*51bf0*/  LDL.LU.64 R58, [R1+0x928] ;  /* 0x00092800013a7983 */ /* 0x000f280000300a00 */
[----:B------:R-:W-:Y:S04]  /*51c00*/  STL.64 [R1+0x59b0], R50 ;  /* 0x0059b03201007387 */ /* 0x000fe80000100a00 */
[----:B------:R0:W-:Y:S04]  /*51c10*/  STL.64 [R1+0x59a8], R48 ;  /* 0x0059a83001007387 */ /* 0x0001e80000100a00 */
[----:B0-----:R-:W4:Y:S01]  /*51c20*/  LDL.64 R48, [R1+0x20] ;  /* 0x0000200001307983 */ /* 0x001f220000100a00 */
[----:B--2---:R-:W-:-:S15]  /*51c30*/  HMMA.16816.F32 R4, R12, R44, R4 ;  /* 0x0000002c0c04723c */ /* 0x004fde0000001804 */
[----:B------:R-:W-:-:S04]  /*51c40*/  NOP ;  /* 0x0000000000007918 */ /* 0x000fc80000000000 */
[----:B------:R0:W-:Y:S04]  /*51c50*/  STL.64 [R1+0x150], R4 ;  /* 0x0001500401007387 */ /* 0x0001e80000100a00 */
[----:B------:R-:W-:Y:S04]  /*51c60*/  STL.64 [R1+0x158], R6 ;  /* 0x0001580601007387 */ /* 0x000fe80000100a00 */
[----:B0-----:R-:W4:Y:S01]  /*51c70*/  LDL.LU.64 R4, [R1+0x5ab0] ;  /* 0x005ab00001047983 */ /* 0x001f220000300a00 */
[----:B------:R-:W-:Y:S02]  /*51c80*/  IMAD.MOV.U32 R8, RZ, RZ, R22 ;  /* 0x000000ffff087224 */ /* 0x000fe400078e0016 */
[----:B------:R-:W-:-:S07]  /*51c90*/  IMAD.MOV.U32 R9, RZ, RZ, R18 ;  /* 0x000000ffff097224 */ /* 0x000fce00078e0012 */
[----:B---3--:R-:W-:Y:S01]  /*51ca0*/  HMMA.16816.F32 R8, R12, R8, R32 ;  /* 0x000000080c08723c */ /* 0x008fe20000001820 */
[----:B------:R-:W2:Y:S04]  /*51cb0*/  LDL.LU.64 R32, [R1+0x680] ;  /* 0x0006800001207983 */ /* 0x000ea80000300a00 */
[----:B------:R-:W2:-:S14]  /*51cc0*/  LDL.LU.64 R34, [R1+0x688] ;  /* 0x0006880001227983 */ /* 0x000e9c0000300a00 */
[----:B------:R0:W-:Y:S04]  /*51cd0*/  STL.64 [R1+0x140], R8 ;  /* 0x0001400801007387 */ /* 0x0001e80000100a00 */
[----:B------:R1:W-:Y:S04]  /*51ce0*/  STL.64 [R1+0x148], R10 ;  /* 0x0001480a01007387 */ /* 0x0003e80000100a00 */
[----:B0-----:R-:W3:Y:S04]  /*51cf0*/  LDL.LU.64 R8, [R1+0x650] ;  /* 0x0006500001087983 */ /* 0x001ee80000300a00 */
[----:B-1----:R-:W3:Y:S01]  /*51d00*/  LDL.LU.64 R10, [R1+0x658] ;  /* 0x00065800010a7983 */ /* 0x002ee20000300a00 */
[----:B----4-:R-:W-:-:S15]  /*51d10*/  HMMA.16816.F32 R40, R12, R4, R40 ;  /* 0x000000040c28723c */ /* 0x010fde0000001828 */
[----:B------:R-:W-:-:S04]  /*51d20*/  NOP ;  /* 0x0000000000007918 */ /* 0x000fc80000000000 */
[----:B------:R0:W-:Y:S04]  /*51d30*/  STL.64 [R1+0x130], R40 ;  /* 0x0001302801007387 */ /* 0x0001e80000100a00 */
[----:B------:R-:W-:Y:S04]  /*51d40*/  STL.64 [R1+0x138], R42 ;  /* 0x0001382a01007387 */ /* 0x000fe80000100a00 */
[----:B0-----:R-:W4:Y:S01]  /*51d50*/  LDL.LU.64 R40, [R1+0x5aa8] ;  /* 0x005aa80001287983 */ /* 0x001f220000300a00 */
[----:B------:R-:W-:Y:S01]  /*51d60*/  HMMA.16816.F32 R56, R12, R48, R56 ;  /* 0x000000300c38723c */ /* 0x000fe20000001838 */
[----:B------:R-:W-:-:S02]  /*51d70*/  IMAD.MOV.U32 R23, RZ, RZ, R4 ;  /* 0x000000ffff177224 */ /* 0x000fc400078e0004 */
[----:B------:R-:W-:Y:S02]  /*51d80*/  IMAD.MOV.U32 R22, RZ, RZ, R5 ;  /* 0x000000ffff167224 */ /* 0x000fe400078e0005 */
[----:B------:R-:W2:Y:S04]  /*51d90*/  LDL.LU.64 R4, [R1+0x520] ;  /* 0x0005200001047983 */ /* 0x000ea80000300a00 */
[----:B------:R-:W2:Y:S01]  /*51da0*/  LDL.LU.64 R6, [R1+0x528] ;  /* 0x0005280001067983 */ /* 0x000ea20000300a00 */
[----:B----4-:R-:W-:Y:S01]  /*51db0*/  HMMA.16816.F32 R52, R12, R40, R52 ;  /* 0x000000280c34723c */ /* 0x010fe20000001834 */
[----:B------:R-:W-:-:S15]  /*51dc0*/  IMAD.MOV.U32 R39, RZ, RZ, R41 ;  /* 0x000000ffff277224 */ /* 0x000fde00078e0029 */
[----:B------:R-:W-:-:S03]  /*51dd0*/  NOP ;  /* 0x0000000000007918 */ /* 0x000fc60000000000 */
[----:B------:R0:W-:Y:S04]  /*51de0*/  STL.64 [R1+0x120], R52 ;  /* 0x0001203401007387 */ /* 0x0001e80000100a00 */
[----:B------:R1:W-:Y:S01]  /*51df0*/  STL.64 [R1+0x128], R54 ;  /* 0x0001283601007387 */ /* 0x0003e20000100a00 */
[----:B0-----:R-:W-:-:S03]  /*51e00*/  IMAD.MOV.U32 R52, RZ, RZ, R40 ;  /* 0x000000ffff347224 */ /* 0x001fc600078e0028 */
[----:B-1----:R-:W4:Y:S04]  /*51e10*/  LDL.LU.64 R54, [R1+0x5aa0] ;  /* 0x005aa00001367983 */ /* 0x002f280000300a00 */
[----:B------:R-:W2:Y:S04]  /*51e20*/  LDL.LU.64 R40, [R1+0x4d0] ;  /* 0x0004d00001287983 */ /* 0x000ea80000300a00 */
[----:B------:R-:W2:Y:S04]  /*51e30*/  LDL.LU.64 R42, [R1+0x4d8] ;  /* 0x0004d800012a7983 */ /* 0x000ea80000300a00 */
[----:B------:R0:W-:Y:S04]  /*51e40*/  STL.64 [R1+0x110], R56 ;  /* 0x0001103801007387 */ /* 0x0001e80000100a00 */
[----:B------:R2:W-:Y:S04]  /*51e50*/  STL.64 [R1+0x118], R58 ;  /* 0x0001183a01007387 */ /* 0x0005e80000100a00 */
[----:B0-----:R-:W2:Y:S01]  /*51e60*/  LDL.LU.64 R56, [R1+0x5a98] ;  /* 0x005a980001387983 */ /* 0x001ea20000300a00 */
[----:B------:R-:W-:-:S02]  /*51e70*/  IMAD.MOV.U32 R53, RZ, RZ, R48 ;  /* 0x000000ffff357224 */ /* 0x000fc400078e0030 */
[----:B------:R-:W-:Y:S02]  /*51e80*/  IMAD.MOV.U32 R61, RZ, RZ, R49 ;  /* 0x000000ffff3d7224 */ /* 0x000fe400078e0031 */
[----:B------:R-:W3:Y:S04]  /*51e90*/  LDL.LU.64 R48, [R1+0xe70] ;  /* 0x000e700001307983 */ /* 0x000ee80000300a00 */
[----:B------:R-:W3:Y:S01]  /*51ea0*/  LDL.LU.64 R50, [R1+0xe78] ;  /* 0x000e780001327983 */ /* 0x000ee20000300a00 */
[----:B--2---:R-:W-:Y:S03]  /*51eb0*/  HMMA.16816.F32 R56, R12, R56, R32 ;  /* 0x000000380c38723c */ /* 0x004fe60000001820 */
[----:B------:R-:W2:Y:S04]  /*51ec0*/  LDL.LU.64 R34, [R1+0x5a90] ;  /* 0x005a900001227983 */ /* 0x000ea80000300a00 */
[----:B------:R-:W2:-:S12]  /*51ed0*/  LDL.LU.64 R32, [R1+0x5a88] ;  /* 0x005a880001207983 */ /* 0x000e980000300a00 */
[----:B------:R0:W-:Y:S04]  /*51ee0*/  STL.64 [R1+0x100], R56 ;  /* 0x0001003801007387 */ /* 0x0001e80000100a00 */
[----:B------:R-:W-:Y:S04]  /*51ef0*/  STL.64 [R1+0x108], R58 ;  /* 0x0001083a01007387 */ /* 0x000fe80000100a00 */
[----:B0-----:R-:W3:Y:S02]  /*51f00*/  LDL.LU.64 R56, [R1+0x5a80] ;  /* 0x005a800001387983 */ /* 0x001ee40000300a00 */
[----:B---3--:R-:W-:Y:S01]  /*51f10*/  HMMA.16816.F32 R8, R12, R56, R8 ;  /* 0x000000380c08723c */ /* 0x008fe20000001808 */
[----:B------:R-:W-:-:S02]  /*51f20*/  IMAD.MOV.U32 R18, RZ, RZ, R56 ;  /* 0x000000ffff127224 */ /* 0x000fc400078e0038 */
[----:B------:R-:W-:-:S15]  /*51f30*/  IMAD.MOV.U32 R0, RZ, RZ, R57 ;  /* 0x000000ffff007224 */ /* 0x000fde00078e0039 */
[----:B------:R-:W-:Y:S01]  /*51f40*/  NOP ;  /* 0x0000000000007918 */ /* 0x000fe20000000000 */
[----:B------:R-:W-:Y:S04]  /*51f50*/  STL.64 [R1+0xf0], R8 ;  /* 0x0000f00801007387 */ /* 0x000fe80000100a00 */
[----:B------:R0:W-:Y:S04]  /*51f60*/  STL.64 [R1+0xf8], R10 ;  /* 0x0000f80a01007387 */ /* 0x0001e80000100a00 */
[----:B0-----:R-:W3:Y:S04]  /*51f70*/  LDL.LU.64 R10, [R1+0x5a78] ;  /* 0x005a7800010a7983 */ /* 0x001ee80000300a00 */
[----:B------:R-:W2:Y:S04]  /*51f80*/  LDL.LU.64 R8, [R1+0x5a70] ;  /* 0x005a700001087983 */ /* 0x000ea80000300a00 */
[----:B------:R-:W2:Y:S04]  /*51f90*/  LDL.LU.64 R58, [R1+0x5a68] ;  /* 0x005a6800013a7983 */ /* 0x000ea80000300a00 */
[----:B------:R-:W2:Y:S02]  /*51fa0*/  LDL.LU.64 R56, [R1+0x5a60] ;  /* 0x005a600001387983 */ /* 0x000ea40000300a00 */
[----:B--2---:R-:W-:-:S15]  /*51fb0*/  HMMA.16816.F32 R4, R12, R56, R4 ;  /* 0x000000380c04723c */ /* 0x004fde0000001804 */
[----:B------:R-:W-:-:S04]  /*51fc0*/  NOP ;  /* 0x0000000000007918 */ /* 0x000fc80000000000 */
[----:B------:R-:W-:Y:S04]  /*51fd0*/  STL.64 [R1+0xe0], R4 ;  /* 0x0000e00401007387 */ /* 0x000fe80000100a00 */
[----:B------:R0:W-:Y:S04]  /*51fe0*/  STL.64 [R1+0xe8], R6 ;  /* 0x0000e80601007387 */ /* 0x0001e80000100a00 */
[----:B0-----:R-:W2:Y:S04]  /*51ff0*/  LDL.LU.64 R6, [R1+0x5a58] ;  /* 0x005a580001067983 */ /* 0x001ea80000300a00 */
[----:B------:R-:W2:Y:S04]  /*52000*/  LDL.LU.64 R4, [R1+0x5a50] ;  /* 0x005a500001047983 */ /* 0x000ea80000300a00 */
[----:B------:R-:W-:Y:S04]  /*52010*/  STL.64 [R1+0x59c0], R58 ;  /* 0x0059c03a01007387 */ /* 0x000fe80000100a00 */
[----:B------:R0:W-:Y:S04]  /*52020*/  STL.64 [R1+0x59b8], R56 ;  /* 0x0059b83801007387 */ /* 0x0001e80000100a00 */
[----:B0-----:R-:W3:Y:S04]  /*52030*/  LDL.LU.64 R56, [R1+0xdf0] ;  /* 0x000df00001387983 */ /* 0x001ee80000300a00 */
[----:B------:R-:W3:Y:S01]  /*52040*/  LDL.LU.64 R58, [R1+0xdf8] ;  /* 0x000df800013a7983 */ /* 0x000ee20000300a00 */
        /* <DEDUP_REMOVED lines=10> */
[----:B---3--:R-:W-:Y:S04]  /*520f0*/  STL.64 [R1+0x59e0], R10 ;  /* 0x0059e00a01007387 */ /* 0x008fe80000100a00 */
[----:B------:R-:W-:Y:S01]  /*52100*/  STL.64 [R1+0x59d8], R8 ;  /* 0x0059d80801007387 */ /* 0x000fe20000100a00 */
[----:B--2---:R-:W-:-:S15]  /*52110*/  HMMA.16816.F32 R4, R12, R8, R4 ;  /* 0x000000080c04723c */ /* 0x004fde0000001804 */
[----:B------:R-:W-:-:S04]  /*52120*/  NOP ;  /* 0x0000000000007918 */ /* 0x000fc80000000000 */
[----:B------:R-:W-:Y:S04]  /*52130*/  STL.64 [R1+0xd0], R4 ;  /* 0x0000d00401007387 */ /* 0x000fe80000100a00 */
[----:B------:R0:W-:Y:S02]  /*52140*/  STL.64 [R1+0xd8], R6 ;  /* 0x0000d80601007387 */ /* 0x0001e40000100a00 */
[----:B0-----:R-:W-:Y:S02]  /*52150*/  HMMA.16816.F32 R4, R40, R36, R48 ;  /* 0x000000242804723c */ /* 0x001fe40000001830 */
[----:B------:R-:W2:Y:S04]  /*52160*/  LDL.LU.64 R48, [R1+0xd80] ;  /* 0x000d800001307983 */ /* 0x000ea80000300a00 */
[----:B------:R-:W2:-:S13]  /*52170*/  LDL.LU.64 R50, [R1+0xd88] ;  /* 0x000d880001327983 */ /* 0x000e9a0000300a00 */
[----:B------:R0:W-:Y:S04]  /*52180*/  STL.64 [R1+0x390], R4 ;  /* 0x0003900401007387 */ /* 0x0001e80000100a00 */
[----:B------:R-:W-:Y:S04]  /*52190*/  STL.64 [R1+0x398], R6 ;  /* 0x0003980601007387 */ /* 0x000fe80000100a00 */
[----:B------:R-:W-:Y:S04]  /*521a0*/  STL [R1+0x59f0], R38 ;  /* 0x0059f02601007387 */ /* 0x000fe80000100800 */
[----:B------:R1:W-:Y:S04]  /*521b0*/  STL.64 [R1+0x59e8], R36 ;  /* 0x0059e82401007387 */ /* 0x0003e80000100a00 */
[----:B0-----:R-:W3:Y:S01]  /*521c0*/  LDL.64 R4, [R1+0x10] ;  /* 0x0000100001047983 */ /* 0x001ee20000100a00 */
[----:B-1----:R-:W-:-:S02]  /*521d0*/  IMAD.MOV.U32 R36, RZ, RZ, R53 ;  /* 0x000000ffff247224 */ /* 0x002fc400078e0035 */
[----:B------:R-:W-:Y:S01]  /*521e0*/  IMAD.MOV.U32 R37, RZ, RZ, R61 ;  /* 0x000000ffff257224 */ /* 0x000fe200078e003d */
[----:B---3--:R0:W-:Y:S04]  /*521f0*/  STL.64 [R1+0x59f8], R4 ;  /* 0x0059f80401007387 */ /* 0x0081e80000100a00 */
[----:B------:R-:W3:Y:S04]  /*52200*/  LDL.LU.64 R12, [R1+0xd00] ;  /* 0x000d0000010c7983 */ /* 0x000ee80000300a00 */
[----:B------:R-:W3:Y:S01]  /*52210*/  LDL.LU.64 R14, [R1+0xd08] ;  /* 0x000d0800010e7983 */ /* 0x000ee20000300a00 */
[----:B0-----:R-:W-:-:S15]  /*52220*/  HMMA.16816.F32 R4, R40, R32, R56 ;  /* 0x000000202804723c */ /* 0x001fde0000001838 */
[----:B------:R-:W-:-:S04]  /*52230*/  NOP ;  /* 0x0000000000007918 */ /* 0x000fc80000000000 */
[----:B------:R0:W-:Y:S04]  /*52240*/  STL.64 [R1+0x380], R4 ;  /* 0x0003800401007387 */ /* 0x0001e80000100a00 */
[----:B------:R1:W-:Y:S04]  /*52250*/  STL.64 [R1+0x388], R6 ;  /* 0x0003880601007387 */ /* 0x0003e80000100a00 */
[----:B------:R-:W4:Y:S04]  /*52260*/  LDL.LU.64 R8, [R1+0xc80] ;  /* 0x000c800001087983 */ /* 0x000f280000300a00 */
[----:B------:R-:W4:Y:S04]  /*52270*/  LDL.LU.64 R10, [R1+0xc88] ;  /* 0x000c8800010a7983 */ /* 0x000f280000300a00 */
[----:B------:R-:W4:Y:S04]  /*52280*/  LDL.LU R53, [R1+0x5a38] ;  /* 0x005a380001357983 */ /* 0x000f280000300800 */
[----:B------:R2:W-:Y:S04]  /*52290*/  STL.64 [R1+0x5a00], R36 ;  /* 0x005a002401007387 */ /* 0x0005e80000100a00 */
[----:B0-----:R-:W4:Y:S04]  /*522a0*/  LDL.LU.64 R4, [R1+0xc00] ;  /* 0x000c000001047983 */ /* 0x001f280000300a00 */
[----:B-1----:R-:W4:Y:S01]  /*522b0*/  LDL.LU.64 R6, [R1+0xc08] ;  /* 0x000c080001067983 */ /* 0x002f220000300a00 */
[----:B--2---:R-:W-:-:S02]  /*522c0*/  IMAD.MOV.U32 R36, RZ, RZ, R52 ;  /* 0x000000ffff247224 */ /* 0x004fc400078e0034 */
[----:B------:R-:W-:-:S05]  /*522d0*/  IMAD.MOV.U32 R37, RZ, RZ, R39 ;  /* 0x000000ffff257224 */ /* 0x000fca00078e0027 */
[----:B------:R-:W-:Y:S04]  /*522e0*/  STL.64 [R1+0x5a18], R36 ;  /* 0x005a182401007387 */ /* 0x000fe80000100a00 */
[----:B------:R-:W-:Y:S04]  /*522f0*/  STL.64 [R1+0x59a0], R34 ;  /* 0x0059a02201007387 */ /* 0x000fe80000100a00 */
[----:B------:R0:W-:Y:S02]  /*52300*/  STL.64 [R1+0x5998], R32 ;  /* 0x0059982001007387 */ /* 0x0001e40000100a00 */
[----:B0-----:R-:W-:Y:S01]  /*52310*/  HMMA.16816.F32 R32, R40, R28, R48 ;  /* 0x0000001c2820723c */ /* 0x001fe20000001830 */
[----:B------:R-:W-:-:S02]  /*52320*/  IMAD.MOV.U32 R36, RZ, RZ, R23 ;  /* 0x000000ffff247224 */ /* 0x000fc400078e0017 */
[----:B------:R-:W-:-:S15]  /*52330*/  IMAD.MOV.U32 R37, RZ, RZ, R22 ;  /* 0x000000ffff257224 */ /* 0x000fde00078e0016 */
[----:B------:R-:W-:Y:S01]  /*52340*/  NOP ;  /* 0x0000000000007918 */ /* 0x000fe20000000000 */
[----:B------:R0:W-:Y:S04]  /*52350*/  STL.64 [R1+0x370], R32 ;  /* 0x0003702001007387 */ /* 0x0001e80000100a00 */
[----:B------:R-:W-:Y:S04]  /*52360*/  STL.64 [R1+0x378], R34 ;  /* 0x0003782201007387 */ /* 0x000fe80000100a00 */
[----:B------:R1:W-:Y:S04]  /*52370*/  STL.64 [R1+0x5a30], R36 ;  /* 0x005a302401007387 */ /* 0x0003e80000100a00 */
[----:B0-----:R-:W2:Y:S04]  /*52380*/  LDL.64 R32, [R1+0x50] ;  /* 0x0000500001207983 */ /* 0x001ea80000100a00 */
[----:B------:R-:W-:Y:S04]  /*52390*/  STL.64 [R1+0x5a10], R30 ;  /* 0x005a101e01007387 */ /* 0x000fe80000100a00 */
[----:B------:R-:W-:Y:S04]  /*523a0*/  STL.64 [R1+0x5a08], R28 ;  /* 0x005a081c01007387 */ /* 0x000fe80000100a00 */
[----:B------:R-:W-:Y:S04]  /*523b0*/  STL.64 [R1+0x5a28], R26 ;  /* 0x005a281a01007387 */ /* 0x000fe80000100a00 */
[----:B------:R0:W-:Y:S01]  /*523c0*/  STL.64 [R1+0x5a20], R24 ;  /* 0x005a201801007387 */ /* 0x0001e20000100a00 */
[----:B---3--:R-:W-:-:S15]  /*523d0*/  HMMA.16816.F32 R12, R40, R24, R12 ;  /* 0x00000018280c723c */ /* 0x008fde000000180c */
[----:B------:R-:W-:-:S04]  /*523e0*/  NOP ;  /* 0x0000000000007918 */ /* 0x000fc80000000000 */
[----:B------:R-:W-:Y:S01]  /*523f0*/  STL.64 [R1+0x360], R12 ;  /* 0x0003600c01007387 */ /* 0x000fe20000100a00 */
[C---:B----4-:R-:W-:Y:S03]  /*52400*/  HMMA.16816.F32 R8, R40.reuse, R20, R8 ;  /* 0x000000142808723c */ /* 0x050fe60000001808 */
[----:B------:R-:W-:Y:S05]  /*52410*/  STL.64 [R1+0x368], R14 ;  /* 0x0003680e01007387 */ /* 0x000fea0000100a00 */
[----:B------:R-:W-:Y:S01]  /*52420*/  HMMA.16816.F32 R4, R40, R16, R4 ;  /* 0x000000102804723c */ /* 0x000fe20000001804 */
[----:B------:R-:W-:-:S02]  /*52430*/  LOP3.LUT R61, R55, 0x10, R53, 0x78, !PT ;  /* 0x00000010373d7812 */ /* 0x000fc400078e7835 */
[----:B------:R-:W3:Y:S02]  /*52440*/  LDL.LU.64 R52, [R1+0xb90] ;  /* 0x000b900001347983 */ /* 0x000ee40000300a00 */
[----:B------:R-:W-:-:S06]  /*52450*/  LOP3.LUT R61, R61, 0x800, R54, 0xf8, !PT ;  /* 0x000008003d3d7812 */ /* 0x000fcc00078ef836 */
[----:B------:R-:W-:Y:S04]  /*52460*/  STL.64 [R1+0x350], R8 ;  /* 0x0003500801007387 */ /* 0x000fe80000100a00 */
[----:B------:R-:W-:Y:S04]  /*52470*/  STL.64 [R1+0x358], R10 ;  /* 0x0003580a01007387 */ /* 0x000fe80000100a00 */
[----:B------:R-:W3:Y:S04]  /*52480*/  LDL.LU.64 R54, [R1+0xb98] ;  /* 0x000b980001367983 */ /* 0x000ee80000300a00 */
[----:B------:R4:W-:Y:S04]  /*52490*/  STL.64 [R1+0x340], R4 ;  /* 0x0003400401007387 */ /* 0x0009e80000100a00 */
[----:B------:R0:W-:Y:S04]  /*524a0*/  STL.64 [R1+0x348], R6 ;  /* 0x0003480601007387 */ /* 0x0001e80000100a00 */
[----:B-1----:R-:W2:Y:S04]  /*524b0*/  LDL.LU.64 R36, [R1+0xad0] ;  /* 0x000ad00001247983 */ /* 0x002ea80000300a00 */
[----:B------:R-:W2:Y:S01]  /*524c0*/  LDL.LU.64 R38, [R1+0xad8] ;  /* 0x000ad80001267983 */ /* 0x000ea20000300a00 */
[----:B------:R-:W-:-:S03]  /*524d0*/  LOP3.LUT R61, R61, 0x60, RZ, 0x3c, !PT ;  /* 0x000000603d3d7812 */ /* 0x000fc600078e3cff */
[----:B0-----:R-:W2:Y:S04]  /*524e0*/  LDL.LU.64 R24, [R1+0xa50] ;  /* 0x000a500001187983 */ /* 0x001ea80000300a00 */
[----:B------:R-:W0:Y:S04]  /*524f0*/  LDSM.16.MT88.4 R12, [R61+UR5] ;  /* 0x000000053d0c783b */ /* 0x000e280008004200 */
[----:B------:R-:W2:Y:S04]  /*52500*/  LDL.LU.64 R26, [R1+0xa58] ;  /* 0x000a5800011a7983 */ /* 0x000ea80000300a00 */
[----:B------:R-:W2:Y:S04]  /*52510*/  LDL.LU.64 R28, [R1+0x9d0] ;  /* 0x0009d000011c7983 */ /* 0x000ea80000300a00 */
[----:B------:R-:W2:Y:S04]  /*52520*/  LDL.LU.64 R30, [R1+0x9d8] ;  /* 0x0009d800011e7983 */ /* 0x000ea80000300a00 */
[----:B----4-:R-:W4:Y:S04]  /*52530*/  LDL.LU.64 R4, [R1+0x950] ;  /* 0x0009500001047983 */ /* 0x010f280000300a00 */
[----:B------:R-:W4:Y:S04]  /*52540*/  LDL.LU.64 R6, [R1+0x958] ;  /* 0x0009580001067983 */ /* 0x000f280000300a00 */
[----:B------:R-:W4:Y:S04]  /*52550*/  LDL.LU.64 R8, [R1+0x8f0] ;  /* 0x0008f00001087983 */ /* 0x000f280000300a00 */
[----:B------:R-:W4:Y:S04]  /*52560*/  LDL.LU.64 R10, [R1+0x8f8] ;  /* 0x0008f800010a7983 */ /* 0x000f280000300a00 */
[----:B0-----:R-:W-:Y:S04]  /*52570*/  STL.64 [R1+0x5920], R14 ;  /* 0x0059200e01007387 */ /* 0x001fe80000100a00 */
[----:B------:R-:W-:Y:S04]  /*52580*/  STL.64 [R1+0x5918], R12 ;  /* 0x0059180c01007387 */ /* 0x000fe80000100a00 */
[----:B------:R-:W4:Y:S04]  /*52590*/  LDL.LU.64 R56, [R1+0x630] ;  /* 0x0006300001387983 */ /* 0x000f280000300a00 */
[----:B------:R-:W4:Y:S04]  /*525a0*/  LDL.LU.64 R58, [R1+0x638] ;  /* 0x00063800013a7983 */ /* 0x000f280000300a00 */
[----:B------:R-:W4:Y:S04]  /*525b0*/  LDL.LU.64 R48, [R1+0x870] ;  /* 0x0008700001307983 */ /* 0x000f280000300a00 */
[----:B------:R-:W4:Y:S01]  /*525c0*/  LDL.LU.64 R50, [R1+0x878] ;  /* 0x0008780001327983 */ /* 0x000f220000300a00 */
[C---:B---3--:R-:W-:Y:S08]  /*525d0*/  HMMA.16816.F32 R52, R40.reuse, R44, R52 ;  /* 0x0000002c2834723c */ /* 0x048ff00000001834 */
[----:B--2---:R-:W-:Y:S11]  /*525e0*/  HMMA.16816.F32 R36, R40, R32, R36 ;  /* 0x000000202824723c */ /* 0x004ff60000001824 */
[----:B------:R0:W-:Y:S04]  /*525f0*/  STL.64 [R1+0x330], R52 ;  /* 0x0003303401007387 */ /* 0x0001e80000100a00 */
[----:B------:R1:W-:Y:S04]  /*52600*/  STL.64 [R1+0x338], R54 ;  /* 0x0003383601007387 */ /* 0x0003e80000100a00 */
[----:B0-----:R-:W2:Y:S04]  /*52610*/  LDL.LU.64 R52, [R1+0x500] ;  /* 0x0005000001347983 */ /* 0x001ea80000300a00 */
[----:B-1----:R-:W2:Y:S04]  /*52620*/  LDL.LU.64 R54, [R1+0x508] ;  /* 0x0005080001367983 */ /* 0x002ea80000300a00 */
[----:B------:R0:W-:Y:S04]  /*52630*/  STL.64 [R1+0x680], R36 ;  /* 0x0006802401007387 */ /* 0x0001e80000100a00 */
[----:B------:R1:W-:Y:S04]  /*52640*/  STL.64 [R1+0x688], R38 ;  /* 0x0006882601007387 */ /* 0x0003e80000100a00 */
[----:B0-----:R-:W1:Y:S01]  /*52650*/  LDL.LU.64 R36, [R1+0x5a30] ;  /* 0x005a300001247983 */ /* 0x001e620000300a00 */
[----:B------:R-:W-:-:S02]  /*52660*/  IMAD.MOV.U32 R13, RZ, RZ, R0 ;  /* 0x000000ffff0d7224 */ /* 0x000fc400078e0000 */
[----:B------:R-:W-:Y:S02]  /*52670*/  IMAD.MOV.U32 R14, RZ, RZ, R32 ;  /* 0x000000ffff0e7224 */ /* 0x000fe400078e0020 */
[----:B------:R-:W-:Y:S02]  /*52680*/  IMAD.MOV.U32 R0, RZ, RZ, R33 ;  /* 0x000000ffff007224 */ /* 0x000fe400078e0021 */
[----:B------:R-:W3:Y:S04]  /*52690*/  LDL.LU.64 R32, [R1+0x4a0] ;  /* 0x0004a00001207983 */ /* 0x000ee80000300a00 */
[----:B------:R-:W3:Y:S01]  /*526a0*/  LDL.LU.64 R34, [R1+0x4a8] ;  /* 0x0004a80001227983 */ /* 0x000ee20000300a00 */
[----:B-1----:R-:W-:Y:S03]  /*526b0*/  HMMA.16816.F32 R36, R40, R36, R24 ;  /* 0x000000242824723c */ /* 0x002fe60000001818 */
[----:B------:R-:W2:Y:S04]  /*526c0*/  LDL.LU.64 R26, [R1+0x5a28] ;  /* 0x005a2800011a7983 */ /* 0x000ea80000300a00 */
[----:B------:R-:W2:-:S12]  /*526d0*/  LDL.LU.64 R24, [R1+0x5a20] ;  /* 0x005a200001187983 */ /* 0x000e980000300a00 */
[----:B------:R0:W-:Y:S04]  /*526e0*/  STL.64 [R1+0x670], R36 ;  /* 0x0006702401007387 */ /* 0x0001e80000100a00 */
[----:B------:R1:W-:Y:S04]  /*526f0*/  STL.64 [R1+0x678], R38 ;  /* 0x0006782601007387 */ /* 0x0003e80000100a00 */
[----:B0-----:R-:W1:Y:S02]  /*52700*/  LDL.LU.64 R36, [R1+0x5a18] ;  /* 0x005a180001247983 */ /* 0x001e640000300a00 */
[----:B-1----:R-:W-:Y:S02]  /*52710*/  HMMA.16816.F32 R36, R40, R36, R28 ;  /* 0x000000242824723c */ /* 0x002fe4000000181c */
[----:B------:R-:W2:Y:S04]  /*52720*/  LDL.LU.64 R30, [R1+0x5a10] ;  /* 0x005a1000011e7983 */ /* 0x000ea80000300a00 */
[----:B------:R-:W2:-:S13]  /*52730*/  LDL.LU.64 R28, [R1+0x5a08] ;  /* 0x005a0800011c7983 */ /* 0x000e9a0000300a00 */
[----:B------:R0:W-:Y:S04]  /*52740*/  STL.64 [R1+0x660], R36 ;  /* 0x0006602401007387 */ /* 0x0001e80000100a00 */
[----:B------:R4:W-:Y:S04]  /*52750*/  STL.64 [R1+0x668], R38 ;  /* 0x0006682601007387 */ /* 0x0009e80000100a00 */
[----:B0-----:R-:W4:Y:S02]  /*52760*/  LDL.LU.64 R36, [R1+0x5a00] ;  /* 0x005a000001247983 */ /* 0x001f240000300a00 */
[----:B----4-:R-:W-:Y:S02]  /*52770*/  HMMA.16816.F32 R36, R40, R36, R4 ;  /* 0x000000242824723c */ /* 0x010fe40000001804 */
[----:B------:R-:W4:Y:S01]  /*52780*/  LDL.LU.64 R4, [R1+0x59f8] ;  /* 0x0059f80001047983 */ /* 0x000f220000300a00 */
[----:B------:R-:W-:-:S07]  /*52790*/  IMAD.MOV.U32 R12, RZ, RZ, R18 ;  /* 0x000000ffff0c7224 */ /* 0x000fce00078e0012 */
[C---:B------:R-:W-:Y:S09]  /*527a0*/  HMMA.16816.F32 R56, R40.reuse, R12, R56 ;  /* 0x0000000c2838723c */ /* 0x040ff20000001838 */
[----:B------:R-:W-:Y:S04]  /*527b0*/  STL.64 [R1+0x650], R36 ;  /* 0x0006502401007387 */ /* 0x000fe80000100a00 */
[----:B------:R0:W-:Y:S04]  /*527c0*/  STL.64 [R1+0x658], R38 ;  /* 0x0006582601007387 */ /* 0x0001e80000100a00 */
[----:B0-----:R-:W2:Y:S04]  /*527d0*/  LDL.LU R38, [R1+0x59f0] ;  /* 0x0059f00001267983 */ /* 0x001ea80000300800 */
[----:B------:R-:W2:Y:S01]  /*527e0*/  LDL.LU.64 R36, [R1+0x59e8] ;  /* 0x0059e80001247983 */ /* 0x000ea20000300a00 */
[----:B----4-:R-:W-:Y:S01]  /*527f0*/  HMMA.16816.F32 R8, R40, R4, R8 ;  /* 0x000000042808723c */ /* 0x010fe20000001808 */
[----:B------:R-:W-:-:S02]  /*52800*/  IMAD.MOV.U32 R18, RZ, RZ, R4 ;  /* 0x000000ffff127224 */ /* 0x000fc400078e0004 */
[----:B------:R-:W-:-:S15]  /*52810*/  IMAD.MOV.U32 R15, RZ, RZ, R5 ;  /* 0x000000ffff0f7224 */ /* 0x000fde00078e0005 */
[----:B------:R-:W-:Y:S01]  /*52820*/  NOP ;  /* 0x0000000000007918 */ /* 0x000fe20000000000 */
[----:B------:R-:W-:Y:S04]  /*52830*/  STL.64 [R1+0x640], R8 ;  /* 0x0006400801007387 */ /* 0x000fe80000100a00 */
[----:B------:R0:W-:Y:S04]  /*52840*/  STL.64 [R1+0x648], R10 ;  /* 0x0006480a01007387 */ /* 0x0001e80000100a00 */
[----:B0-----:R-:W4:Y:S04]  /*52850*/  LDL.LU.64 R10, [R1+0x59e0] ;  /* 0x0059e000010a7983 */ /* 0x001f280000300a00 */
[----:B------:R-:W3:Y:S04]  /*52860*/  LDL.LU.64 R8, [R1+0x59d8] ;  /* 0x0059d80001087983 */ /* 0x000ee80000300a00 */
[----:B------:R-:W2:Y:S04]  /*52870*/  LDL.LU.64 R6, [R1+0x59d0] ;  /* 0x0059d00001067983 */ /* 0x000ea80000300a00 */
[----:B------:R-:W2:Y:S04]  /*52880*/  LDL.LU.64 R4, [R1+0x59c8] ;  /* 0x0059c80001047983 */ /* 0x000ea80000300a00 */
[----:B------:R-:W-:Y:S04]  /*52890*/  STL.64 [R1+0x630], R56 ;  /* 0x0006303801007387 */ /* 0x000fe80000100a00 */
[----:B------:R0:W-:Y:S04]  /*528a0*/  STL.64 [R1+0x638], R58 ;  /* 0x0006383a01007387 */ /* 0x0001e80000100a00 */
[----:B0-----:R-:W3:Y:S04]  /*528b0*/  LDL.LU.64 R58, [R1+0x59c0] ;  /* 0x0059c000013a7983 */ /* 0x001ee80000300a00 */
[----:B------:R-:W3:Y:S04]  /*528c0*/  LDL.LU.64 R56, [R1+0x59b8] ;  /* 0x0059b80001387983 */ /* 0x000ee80000300a00 */
[----:B------:R0:W-:Y:S02]  /*528d0*/  STL.64 [R1+0x5938], R12 ;  /* 0x0059380c01007387 */ /* 0x0001e40000100a00 */
[----:B0-----:R-:W-:-:S02]  /*528e0*/  IMAD.MOV.U32 R12, RZ, RZ, R18 ;  /* 0x000000ffff0c7224 */ /* 0x001fc400078e0012 */
[----:B------:R-:W-:Y:S01]  /*528f0*/  IMAD.MOV.U32 R13, RZ, RZ, R15 ;  /* 0x000000ffff0d7224 */ /* 0x000fe200078e000f */
[C---:B--2---:R-:W-:Y:S08]  /*52900*/  HMMA.16816.F32 R52, R40.reuse, R4, R52 ;  /* 0x000000042834723c */ /* 0x044ff00000001834 */
[----:B---3--:R-:W-:-:S15]  /*52910*/  HMMA.16816.F32 R48, R40, R56, R48 ;  /* 0x000000382830723c */ /* 0x008fde0000001830 */
[----:B------:R-:W-:-:S04]  /*52920*/  NOP ;  /* 0x0000000000007918 */ /* 0x000fc80000000000 */
[----:B------:R-:W-:Y:S04]  /*52930*/  STL.64 [R1+0x620], R48 ;  /* 0x0006203001007387 */ /* 0x000fe80000100a00 */
[----:B------:R0:W-:Y:S04]  /*52940*/  STL.64 [R1+0x628], R50 ;  /* 0x0006283201007387 */ /* 0x0001e80000100a00 */
[----:B0-----:R-:W2:Y:S04]  /*52950*/  LDL.LU.64 R50, [R1+0x59b0] ;  /* 0x0059b00001327983 */ /* 0x001ea80000300a00 */
[----:B------:R-:W2:Y:S04]  /*52960*/  LDL.LU.64 R48, [R1+0x59a8] ;  /* 0x0059a80001307983 */ /* 0x000ea80000300a00 */
[----:B------:R-:W-:Y:S04]  /*52970*/  STL.64 [R1+0x5930], R58 ;  /* 0x0059303a01007387 */ /* 0x000fe80000100a00 */
[----:B------:R-:W-:Y:S04]  /*52980*/  STL.64 [R1+0x5928], R56 ;  /* 0x0059283801007387 */ /* 0x000fe80000100a00 */
[----:B------:R-:W-:Y:S04]  /*52990*/  STL.64 [R1+0x5948], R6 ;  /* 0x0059480601007387 */ /* 0x000fe80000100a00 */
[----:B------:R0:W-:Y:S02]  /*529a0*/  STL.64 [R1+0x5940], R4 ;  /* 0x0059400401007387 */ /* 0x0001e40000100a00 */
[----:B0-----:R-:W-:Y:S02]  /*529b0*/  HMMA.16816.F32 R4, R40, R8, R32 ;  /* 0x000000082804723c */ /* 0x001fe40000001820 */
[----:B------:R-:W-:Y:S04]  /*529c0*/  STL.64 [R1+0x610], R52 ;  /* 0x0006103401007387 */ /* 0x000fe80000100a00 */
[----:B------:R-:W-:Y:S04]  /*529d0*/  STL.64 [R1+0x618], R54 ;  /* 0x0006183601007387 */ /* 0x000fe80000100a00 */
[----:B------:R-:W2:Y:S04]  /*529e0*/  LDL.LU.64 R32, [R1+0xe30] ;  /* 0x000e300001207983 */ /* 0x000ea80000300a00 */
[----:B------:R-:W2:Y:S05]  /*529f0*/  LDL.LU.64 R34, [R1+0xe38] ;  /* 0x000e380001227983 */ /* 0x000eaa0000300a00 */
[----:B------:R0:W-:Y:S04]  /*52a00*/  STL.64 [R1+0x320], R4 ;  /* 0x0003200401007387 */ /* 0x0001e80000100a00 */
[----:B------:R1:W-:Y:S04]  /*52a10*/  STL.64 [R1+0x328], R6 ;  /* 0x0003280601007387 */ /* 0x0003e80000100a00 */
[----:B----4-:R-:W-:Y:S04]  /*52a20*/  STL.64 [R1+0x5958], R10 ;  /* 0x0059580a01007387 */ /* 0x010fe80000100a00 */
[----:B------:R3:W-:Y:S04]  /*52a30*/  STL.64 [R1+0x5950], R8 ;  /* 0x0059500801007387 */ /* 0x0007e80000100a00 */
[----:B------:R-:W4:Y:S04]  /*52a40*/  LDL.LU.64 R56, [R1+0xdb0] ;  /* 0x000db00001387983 */ /* 0x000f280000300a00 */
[----:B------:R-:W4:Y:S04]  /*52a50*/  LDL.LU.64 R58, [R1+0xdb8] ;  /* 0x000db800013a7983 */ /* 0x000f280000300a00 */
[----:B0-----:R-:W2:Y:S04]  /*52a60*/  LDL.LU.64 R4, [R1+0xd30] ;  /* 0x000d300001047983 */ /* 0x001ea80000300a00 */
[----:B-1----:R-:W2:Y:S04]  /*52a70*/  LDL.LU.64 R6, [R1+0xd38] ;  /* 0x000d380001067983 */ /* 0x002ea80000300a00 */
[----:B------:R-:W2:Y:S04]  /*52a80*/  LDL.LU.64 R52, [R1+0xcc0] ;  /* 0x000cc00001347983 */ /* 0x000ea80000300a00 */
[----:B------:R-:W2:Y:S04]  /*52a90*/  LDL.LU.64 R54, [R1+0xcc8] ;  /* 0x000cc80001367983 */ /* 0x000ea80000300a00 */
[----:B------:R-:W2:Y:S04]  /*52aa0*/  LDL.LU.64 R40, [R1+0xc40] ;  /* 0x000c400001287983 */ /* 0x000ea80000300a00 */
[----:B------:R-:W2:Y:S04]  /*52ab0*/  LDL.LU.64 R42, [R1+0xc48] ;  /* 0x000c4800012a7983 */ /* 0x000ea80000300a00 */
[----:B---3--:R-:W3:Y:S04]  /*52ac0*/  LDL.LU.64 R8, [R1+0xbc0] ;  /* 0x000bc00001087983 */ /* 0x008ee80000300a00 */
[----:B------:R-:W3:Y:S04]  /*52ad0*/  LDL.LU.64 R10, [R1+0xbc8] ;  /* 0x000bc800010a7983 */ /* 0x000ee80000300a00 */
[----:B------:R0:W-:Y:S04]  /*52ae0*/  STL.64 [R1+0x5960], R12 ;  /* 0x0059600c01007387 */ /* 0x0001e80000100a00 */
[----:B0-----:R-:W2:Y:S04]  /*52af0*/  LDL.LU.64 R12, [R1+0x30] ;  /* 0x00003000010c7983 */ /* 0x001ea80000300a00 */
[----:B--2---:R0:W-:Y:S04]  /*52b00*/  STL.64 [R1+0x5978], R12 ;  /* 0x0059780c01007387 */ /* 0x0041e80000100a00 */
[----:B0-----:R-:W2:Y:S01]  /*52b10*/  LDL.64 R12, [R1+0x40] ;  /* 0x00004000010c7983 */ /* 0x001ea20000100a00 */
[----:B------:R-:W-:Y:S03]  /*52b20*/  HMMA.16816.F32 R32, R48, R36, R32 ;  /* 0x000000243020723c */ /* 0x000fe60000001820 */
[----:B--2---:R-:W-:-:S15]  /*52b30*/  STL.64 [R1+0x5990], R12 ;  /* 0x0059900c01007387 */ /* 0x004fde0000100a00 */
[----:B------:R-:W-:Y:S01]  /*52b40*/  NOP ;  /* 0x0000000000007918 */ /* 0x000fe20000000000 */
[----:B------:R-:W-:Y:S04]  /*52b50*/  STL.64 [R1+0x560], R32 ;  /* 0x0005602001007387 */ /* 0x000fe80000100a00 */
[----:B------:R0:W-:Y:S04]  /*52b60*/  STL.64 [R1+0x568], R34 ;  /* 0x0005682201007387 */ /* 0x0001e80000100a00 */
[----:B0-----:R-:W2:Y:S04]  /*52b70*/  LDL.LU.64 R34, [R1+0x59a0] ;  /* 0x0059a00001227983 */ /* 0x001ea80000300a00 */
[----:B------:R-:W4:Y:S04]  /*52b80*/  LDL.LU.64 R32, [R1+0x5998] ;  /* 0x0059980001207983 */ /* 0x000f280000300a00 */
[----:B------:R-:W-:Y:S04]  /*52b90*/  STL [R1+0x5970], R38 ;  /* 0x0059702601007387 */ /* 0x000fe80000100800 */
[----:B------:R4:W-:Y:S04]  /*52ba0*/  STL.64 [R1+0x5968], R36 ;  /* 0x0059682401007387 */ /* 0x0009e80000100a00 */
[----:B--2---:R-:W-:Y:S01]  /*52bb0*/  STL.64 [R1+0x5910], R34 ;  /* 0x0059102201007387 */ /* 0x004fe20000100a00 */
[----:B----4-:R-:W-:Y:S03]  /*52bc0*/  HMMA.16816.F32 R36, R48, R32, R56 ;  /* 0x000000203024723c */ /* 0x010fe60000001838 */
[----:B------:R0:W-:Y:S02]  /*52bd0*/  STL.64 [R1+0x5908], R32 ;  /* 0x0059082001007387 */ /* 0x0001e40000100a00 */
[----:B0-----:R-:W-:-:S03]  /*52be0*/  IMAD.MOV.U32 R32, RZ, RZ, R14 ;  /* 0x000000ffff207224 */ /* 0x001fc600078e000e */
[C---:B------:R-:W-:Y:S11]  /*52bf0*/  HMMA.16816.F32 R12, R48.reuse, R28, R4 ;  /* 0x0000001c300c723c */ /* 0x040ff60000001804 */
[----:B------:R-:W-:Y:S04]  /*52c00*/  STL.64 [R1+0x550], R36 ;  /* 0x0005502401007387 */ /* 0x000fe80000100a00 */
[----:B------:R-:W-:Y:S04]  /*52c10*/  STL.64 [R1+0x558], R38 ;  /* 0x0005582601007387 */ /* 0x000fe80000100a00 */
[----:B------:R-:W2:Y:S04]  /*52c20*/  LDL.LU.64 R4, [R1+0xb10] ;  /* 0x000b100001047983 */ /* 0x000ea80000300a00 */
[----:B------:R-:W2:Y:S04]  /*52c30*/  LDL.LU.64 R6, [R1+0xb18] ;  /* 0x000b180001067983 */ /* 0x000ea80000300a00 */
[----:B------:R-:W-:Y:S04]  /*52c40*/  STL.64 [R1+0x540], R12 ;  /* 0x0005400c01007387 */ /* 0x000fe80000100a00 */
[----:B------:R0:W-:Y:S04]  /*52c50*/  STL.64 [R1+0x548], R14 ;  /* 0x0005480e01007387 */ /* 0x0001e80000100a00 */
[----:B------:R-:W-:Y:S04]  /*52c60*/  STL.64 [R1+0x5988], R30 ;  /* 0x0059881e01007387 */ /* 0x000fe80000100a00 */
[----:B------:R1:W-:Y:S01]  /*52c70*/  STL.64 [R1+0x5980], R28 ;  /* 0x0059801c01007387 */ /* 0x0003e20000100a00 */
[C---:B0-----:R-:W-:Y:S08]  /*52c80*/  HMMA.16816.F32 R12, R48.reuse, R24, R52 ;  /* 0x00000018300c723c */ /* 0x041ff00000001834 */
[C---:B-1----:R-:W-:Y:S01]  /*52c90*/  HMMA.16816.F32 R28, R48.reuse, R20, R40 ;  /* 0x00000014301c723c */ /* 0x042fe20000001828 */
[----:B------:R-:W0:Y:S10]  /*52ca0*/  LDSM.16.MT88.4 R40, [R61+UR5+0x80] ;  /* 0x000080053d28783b */ /* 0x000e340008004200 */
[----:B------:R1:W-:Y:S04]  /*52cb0*/  STL.64 [R1+0x530], R12 ;  /* 0x0005300c01007387 */ /* 0x0003e80000100a00 */
[----:B------:R4:W-:Y:S04]  /*52cc0*/  STL.64 [R1+0x538], R14 ;  /* 0x0005380e01007387 */ /* 0x0009e80000100a00 */
[----:B-1----:R-:W2:Y:S04]  /*52cd0*/  LDL.LU.64 R12, [R1+0xa90] ;  /* 0x000a9000010c7983 */ /* 0x002ea80000300a00 */
[----:B------:R1:W-:Y:S04]  /*52ce0*/  STL.64 [R1+0x520], R28 ;  /* 0x0005201c01007387 */ /* 0x0003e80000100a00 */
[----:B------:R0:W-:Y:S04]  /*52cf0*/  STL.64 [R1+0x528], R30 ;  /* 0x0005281e01007387 */ /* 0x0001e80000100a00 */
[----:B----4-:R-:W4:Y:S01]  /*52d00*/  LDL.LU.64 R14, [R1+0xa98] ;  /* 0x000a9800010e7983 */ /* 0x010f220000300a00 */
[----:B---3--:R-:W-:Y:S01]  /*52d10*/  HMMA.16816.F32 R8, R48, R16, R8 ;  /* 0x000000103008723c */ /* 0x008fe20000001808 */
[----:B------:R-:W-:-:S15]  /*52d20*/  IMAD.MOV.U32 R33, RZ, RZ, R0 ;  /* 0x000000ffff217224 */ /* 0x000fde00078e0000 */
[----:B------:R-:W-:-:S03]  /*52d30*/  NOP ;  /* 0x0000000000007918 */ /* 0x000fc60000000000 */
[----:B------:R3:W-:Y:S04]  /*52d40*/  STL.64 [R1+0x510], R8 ;  /* 0x0005100801007387 */ /* 0x0007e80000100a00 */
[----:B------:R3:W-:Y:S04]  /*52d50*/  STL.64 [R1+0x518], R10 ;  /* 0x0005180a01007387 */ /* 0x0007e80000100a00 */
[----:B-1----:R-:W4:Y:S04]  /*52d60*/  LDL.LU.64 R28, [R1+0xa10] ;  /* 0x000a1000011c7983 */ /* 0x002f280000300a00 */
[----:B0-----:R-:W4:Y:S04]  /*52d70*/  LDL.LU.64 R30, [R1+0xa18] ;  /* 0x000a1800011e7983 */ /* 0x001f280000300a00 */
[----:B------:R-:W4:Y:S04]  /*52d80*/  LDL.LU.64 R36, [R1+0x990] ;  /* 0x0009900001247983 */ /* 0x000f280000300a00 */
[----:B------:R-:W4:Y:S04]  /*52d90*/  LDL.LU.64 R38, [R1+0x998] ;  /* 0x0009980001267983 */ /* 0x000f280000300a00 */
[----:B---3--:R-:W3:Y:S04]  /*52da0*/  LDL.LU.64 R8, [R1+0x930] ;  /* 0x0009300001087983 */ /* 0x008ee80000300a00 */
[----:B------:R-:W3:Y:S04]  /*52db0*/  LDL.LU.64 R10, [R1+0x938] ;  /* 0x00093800010a7983 */ /* 0x000ee80000300a00 */
[----:B------:R-:W-:Y:S04]  /*52dc0*/  STL.64 [R1+0x5880], R42 ;  /* 0x0058802a01007387 */ /* 0x000fe80000100a00 */
[----:B------:R0:W-:Y:S04]  /*52dd0*/  STL.64 [R1+0x5878], R40 ;  /* 0x0058782801007387 */ /* 0x0001e80000100a00 */
[----:B0-----:R-:W3:Y:S01]  /*52de0*/  LDL.LU.64 R40, [R1+0x20] ;  /* 0x0000200001287983 */ /* 0x001ee20000300a00 */
[----:B--2---:R-:W-:Y:S03]  /*52df0*/  HMMA.16816.F32 R52, R48, R44, R4 ;  /* 0x0000002c3034723c */ /* 0x004fe60000001804 */
[----:B------:R-:W2:Y:S04]  /*52e00*/  LDL.LU.64 R4, [R1+0x8d0] ;  /* 0x0008d00001047983 */ /* 0x000ea80000300a00 */
[----:B------:R-:W2:-:S12]  /*52e10*/  LDL.LU.64 R6, [R1+0x8d8] ;  /* 0x0008d80001067983 */ /* 0x000e980000300a00 */
[----:B------:R0:W-:Y:S04]  /*52e20*/  STL.64 [R1+0x500], R52 ;  /* 0x0005003401007387 */ /* 0x0001e80000100a00 */
[----:B------:R1:W-:Y:S04]  /*52e30*/  STL.64 [R1+0x508], R54 ;  /* 0x0005083601007387 */ /* 0x0003e80000100a00 */
[----:B------:R-:W2:Y:S04]  /*52e40*/  LDL.LU.64 R56, [R1+0x890] ;  /* 0x0008900001387983 */ /* 0x000ea80000300a00 */
[----:B------:R-:W2:Y:S04]  /*52e50*/  LDL.LU.64 R58, [R1+0x898] ;  /* 0x00089800013a7983 */ /* 0x000ea80000300a00 */
[----:B0-----:R-:W2:Y:S04]  /*52e60*/  LDL.LU.64 R52, [R1+0x7d0] ;  /* 0x0007d00001347983 */ /* 0x001ea80000300a00 */
[----:B-1----:R-:W2:Y:S01]  /*52e70*/  LDL.LU.64 R54, [R1+0x7d8] ;  /* 0x0007d80001367983 */ /* 0x002ea20000300a00 */
[----:B----4-:R-:W-:Y:S03]  /*52e80*/  HMMA.16816.F32 R32, R48, R32, R12 ;  /* 0x000000203020723c */ /* 0x010fe6000000180c */
[----:B------:R-:W4:-:S15]  /*52e90*/  LDL.LU.64 R12, [R1+0x5990] ;  /* 0x00599000010c7983 */ /* 0x000f1e0000300a00 */
[----:B------:R-:W-:Y:S01]  /*52ea0*/  NOP ;  /* 0x0000000000007918 */ /* 0x000fe20000000000 */
[----:B------:R0:W-:Y:S04]  /*52eb0*/  STL.64 [R1+0x4f0], R32 ;  /* 0x0004f02001007387 */ /* 0x0001e80000100a00 */
[----:B------:R1:W-:Y:S04]  /*52ec0*/  STL.64 [R1+0x4f8], R34 ;  /* 0x0004f82201007387 */ /* 0x0003e80000100a00 */
[----:B0-----:R-:W2:Y:S04]  /*52ed0*/  LDL.LU.64 R32, [R1+0x7b0] ;  /* 0x0007b00001207983 */ /* 0x001ea80000300a00 */
[----:B-1----:R-:W2:Y:S01]  /*52ee0*/  LDL.LU.64 R34, [R1+0x7b8] ;  /* 0x0007b80001227983 */ /* 0x002ea20000300a00 */
[----:B----4-:R-:W-:Y:S01]  /*52ef0*/  HMMA.16816.F32 R28, R48, R12, R28 ;  /* 0x0000000c301c723c */ /* 0x010fe2000000181c */
[----:B------:R-:W-:-:S02]  /*52f00*/  IMAD.MOV.U32 R23, RZ, RZ, R12 ;  /* 0x000000ffff177224 */ /* 0x000fc400078e000c */
[----:B------:R-:W-:-:S15]  /*52f10*/  IMAD.MOV.U32 R22, RZ, RZ, R13 ;  /* 0x000000ffff167224 */ /* 0x000fde00078e000d */
[----:B------:R-:W-:Y:S01]  /*52f20*/  NOP ;  /* 0x0000000000007918 */ /* 0x000fe20000000000 */
[----:B------:R-:W-:Y:S04]  /*52f30*/  STL.64 [R1+0x4e0], R28 ;  /* 0x0004e01c01007387 */ /* 0x000fe80000100a00 */
[----:B------:R0:W-:Y:S04]  /*52f40*/  STL.64 [R1+0x4e8], R30 ;  /* 0x0004e81e01007387 */ /* 0x0001e80000100a00 */
[----:B0-----:R-:W4:Y:S04]  /*52f50*/  LDL.LU.64 R30, [R1+0x5988] ;  /* 0x00598800011e7983 */ /* 0x001f280000300a00 */
[----:B------:R-:W2:Y:S04]  /*52f60*/  LDL.LU.64 R28, [R1+0x5980] ;  /* 0x00598000011c7983 */ /* 0x000ea80000300a00 */
[----:B------:R-:W2:Y:S02]  /*52f70*/  LDL.LU.64 R12, [R1+0x5978] ;  /* 0x00597800010c7983 */ /* 0x000ea40000300a00 */
[----:B--2---:R-:W-:Y:S01]  /*52f80*/  HMMA.16816.F32 R36, R48, R12, R36 ;  /* 0x0000000c3024723c */ /* 0x004fe20000001824 */
[----:B------:R-:W-:-:S02]  /*52f90*/  IMAD.MOV.U32 R18, RZ, RZ, R12 ;  /* 0x000000ffff127224 */ /* 0x000fc400078e000c */
[----:B------:R-:W-:-:S15]  /*52fa0*/  IMAD.MOV.U32 R0, RZ, RZ, R13 ;  /* 0x000000ffff007224 */ /* 0x000fde00078e000d */
[----:B------:R-:W-:Y:S01]  /*52fb0*/  NOP ;  /* 0x0000000000007918 */ /* 0x000fe20000000000 */
[----:B------:R-:W-:Y:S04]  /*52fc0*/  STL.64 [R1+0x4d0], R36 ;  /* 0x0004d02401007387 */ /* 0x000fe80000100a00 */
[----:B------:R0:W-:Y:S04]  /*52fd0*/  STL.64 [R1+0x4d8], R38 ;  /* 0x0004d82601007387 */ /* 0x0001e80000100a00 */
[----:B0-----:R-:W2:Y:S04]  /*52fe0*/  LDL.LU R38, [R1+0x5970] ;  /* 0x0059700001267983 */ /* 0x001ea80000300800 */
[----:B------:R-:W2:Y:S04]  /*52ff0*/  LDL.LU.64 R36, [R1+0x5968] ;  /* 0x0059680001247983 */ /* 0x000ea80000300a00 */
[----:B------:R-:W2:Y:S01]  /*53000*/  LDL.LU.64 R12, [R1+0x5960] ;  /* 0x00596000010c7983 */ /* 0x000ea20000300a00 */
[----:B---3--:R-:W-:-:S15]  /*53010*/  HMMA.16816.F32 R8, R48, R40, R8 ;  /* 0x000000283008723c */ /* 0x008fde0000001808 */
[----:B------:R-:W-:-:S04]  /*53020*/  NOP ;  /* 0x0000000000007918 */ /* 0x000fc80000000000 */
[----:B------:R-:W-:Y:S04]  /*53030*/  STL.64 [R1+0x4c0], R8 ;  /* 0x0004c00801007387 */ /* 0x000fe80000100a00 */
[----:B------:R0:W-:Y:S04]  /*53040*/  STL.64 [R1+0x4c8], R10 ;  /* 0x0004c80a01007387 */ /* 0x0001e80000100a00 */
[----:B0-----:R-:W3:Y:S04]  /*53050*/  LDL.LU.64 R10, [R1+0x5958] ;  /* 0x00595800010a7983 */ /* 0x001ee80000300a00 */
[----:B------:R-:W3:Y:S04]  /*53060*/  LDL.LU.64 R8, [R1+0x5950] ;  /* 0x0059500001087983 */ /* 0x000ee80000300a00 */
[----:B------:R0:W-:Y:S04]  /*53070*/  STL.64 [R1+0x58e8], R40 ;  /* 0x0058e82801007387 */ /* 0x0001e80000100a00 */
[----:B0-----:R-:W3:Y:S04]  /*53080*/  LDL.LU.64 R40, [R1+0x850] ;  /* 0x0008500001287983 */ /* 0x001ee80000300a00 */
[----:B------:R-:W3:Y:S01]  /*53090*/  LDL.LU.64 R42, [R1+0x858] ;  /* 0x00085800012a7983 */ /* 0x000ee20000300a00 */
[----:B--2---:R-:W-:Y:S03]  /*530a0*/  HMMA.16816.F32 R12, R48, R12, R4 ;  /* 0x0000000c300c723c */ /* 0x004fe60000001804 */
[----:B------:R-:W2:Y:S04]  /*530b0*/  LDL.LU.64 R6, [R1+0x5948] ;  /* 0x0059480001067983 */ /* 0x000ea80000300a00 */
[----:B------:R-:W2:-:S12]  /*530c0*/  LDL.LU.64 R4, [R1+0x5940] ;  /* 0x0059400001047983 */ /* 0x000e980000300a00 */
[----:B------:R0:W-:Y:S04]  /*530d0*/  STL.64 [R1+0x4b0], R12 ;  /* 0x0004b00c01007387 */ /* 0x0001e80000100a00 */
[----:B------:R1:W-:Y:S04]  /*530e0*/  STL.64 [R1+0x4b8], R14 ;  /* 0x0004b80e01007387 */ /* 0x0003e80000100a00 */
[----:B0-----:R-:W1:Y:S02]  /*530f0*/  LDL.LU.64 R12, [R1+0x5938] ;  /* 0x00593800010c7983 */ /* 0x001e640000300a00 */
[----:B-1----:R-:W-:Y:S02]  /*53100*/  HMMA.16816.F32 R12, R48, R12, R56 ;  /* 0x0000000c300c723c */ /* 0x002fe40000001838 */
[----:B------:R-:W2:Y:S04]  /*53110*/  LDL.LU.64 R58, [R1+0x5930] ;  /* 0x00593000013a7983 */ /* 0x000ea80000300a00 */
[----:B------:R-:W3:-:S13]  /*53120*/  LDL.LU.64 R56, [R1+0x5928] ;  /* 0x0059280001387983 */ /* 0x000eda0000300a00 */
[----:B------:R-:W-:Y:S04]  /*53130*/  STL.64 [R1+0x4a0], R12 ;  /* 0x0004a00c01007387 */ /* 0x000fe80000100a00 */
[----:B------:R0:W-:Y:S04]  /*53140*/  STL.64 [R1+0x4a8], R14 ;  /* 0x0004a80e01007387 */ /* 0x0001e80000100a00 */
[----:B0-----:R-:W4:Y:S04]  /*53150*/  LDL.LU.64 R14, [R1+0x5920] ;  /* 0x00592000010e7983 */ /* 0x001f280000300a00 */
[----:B------:R-:W4:Y:S01]  /*53160*/  LDL.LU.64 R12, [R1+0x5918] ;  /* 0x00591800010c7983 */ /* 0x000f220000300a00 */
[----:B---3--:R-:W-:Y:S03]  /*53170*/  HMMA.16816.F32 R40, R48, R56, R40 ;  /* 0x000000383028723c */ /* 0x008fe60000001828 */
[----:B--2---:R-:W-:Y:S04]  /*53180*/  STL.64 [R1+0x58b0], R58 ;  /* 0x0058b03a01007387 */ /* 0x004fe80000100a00 */
[----:B------:R-:W-:-:S12]  /*53190*/  STL.64 [R1+0x58a8], R56 ;  /* 0x0058a83801007387 */ /* 0x000fd80000100a00 */
[----:B------:R-:W-:Y:S04]  /*531a0*/  STL.64 [R1+0x490], R40 ;  /* 0x0004902801007387 */ /* 0x000fe80000100a00 */
[----:B------:R0:W-:Y:S04]  /*531b0*/  STL.64 [R1+0x498], R42 ;  /* 0x0004982a01007387 */ /* 0x0001e80000100a00 */
[----:B------:R-:W-:Y:S04]  /*531c0*/  STL.64 [R1+0x58a0], R6 ;  /* 0x0058a00601007387 */ /* 0x000fe80000100a00 */
[----:B------:R1:W-:Y:S01]  /*531d0*/  STL.64 [R1+0x5898], R4 ;  /* 0x0058980401007387 */ /* 0x0003e20000100a00 */
[C---:B0-----:R-:W-:Y:S08]  /*531e0*/  HMMA.16816.F32 R40, R48.reuse, R4, R52 ;  /* 0x000000043028723c */ /* 0x041ff00000001834 */
[----:B-1----:R-:W-:Y:S11]  /*531f0*/  HMMA.16816.F32 R4, R48, R8, R32 ;  /* 0x000000083004723c */ /* 0x002ff60000001820 */
[----:B------:R-:W-:Y:S04]  /*53200*/  STL.64 [R1+0x480], R40 ;  /* 0x0004802801007387 */ /* 0x000fe80000100a00 */
[----:B------:R-:W-:Y:S04]  /*53210*/  STL.64 [R1+0x488], R42 ;  /* 0x0004882a01007387 */ /* 0x000fe80000100a00 */
[----:B------:R-:W4:Y:S04]  /*53220*/  LDL.LU.64 R32, [R1+0xe50] ;  /* 0x000e500001207983 */ /* 0x000f280000300a00 */
[----:B------:R-:W4:Y:S04]  /*53230*/  LDL.LU.64 R34, [R1+0xe58] ;  /* 0x000e580001227983 */ /* 0x000f280000300a00 */
[----:B------:R0:W-:Y:S04]  /*53240*/  STL.64 [R1+0xc0], R4 ;  /* 0x0000c00401007387 */ /* 0x0001e80000100a00 */
[----:B------:R-:W-:Y:S04]  /*53250*/  STL.64 [R1+0xc8], R6 ;  /* 0x0000c80601007387 */ /* 0x000fe80000100a00 */
[----:B------:R-:W2:Y:S04]  /*53260*/  LDL.LU.64 R52, [R1+0xdd0] ;  /* 0x000dd00001347983 */ /* 0x000ea80000300a00 */
[----:B------:R-:W2:Y:S04]  /*53270*/  LDL.LU.64 R54, [R1+0xdd8] ;  /* 0x000dd80001367983 */ /* 0x000ea80000300a00 */
[----:B------:R-:W3:Y:S04]  /*53280*/  LDL.LU.64 R48, [R1+0xb00] ;  /* 0x000b000001307983 */ /* 0x000ee80000300a00 */
[----:B------:R-:W3:Y:S04]  /*53290*/  LDL.LU.64 R50, [R1+0xb08] ;  /* 0x000b080001327983 */ /* 0x000ee80000300a00 */
[----:B0-----:R-:W2:Y:S04]  /*532a0*/  LDL.LU.64 R4, [R1+0x50] ;  /* 0x0000500001047983 */ /* 0x001ea80000300a00 */
[----:B------:R-:W2:Y:S04]  /*532b0*/  LDL.LU.64 R56, [R1] ;  /* 0x0000000001387983 */ /* 0x000ea80000300a00 */
[----:B--2---:R0:W-:Y:S04]  /*532c0*/  STL.64 [R1+0x58c8], R56 ;  /* 0x0058c83801007387 */ /* 0x0041e80000100a00 */
[----:B0-----:R-:W2:Y:S01]  /*532d0*/  LDL.LU.64 R56, [R1+0x10] ;  /* 0x0000100001387983 */ /* 0x001ea20000300a00 */
[C---:B----4-:R-:W-:Y:S03]  /*532e0*/  HMMA.16816.F32 R32, R12.reuse, R36, R32 ;  /* 0x000000240c20723c */ /* 0x050fe60000001820 */
[----:B--2---:R0:W-:Y:S04]  /*532f0*/  STL.64 [R1+0x58e0], R56 ;  /* 0x0058e03801007387 */ /* 0x0041e80000100a00 */
[----:B0-----:R-:W2:Y:S04]  /*53300*/  LDL.LU.64 R56, [R1+0xbe0] ;  /* 0x000be00001387983 */ /* 0x001ea80000300a00 */
[----:B------:R-:W2:Y:S04]  /*53310*/  LDL.LU.64 R58, [R1+0xbe8] ;  /* 0x000be800013a7983 */ /* 0x000ea80000300a00 */
[----:B------:R-:W-:Y:S04]  /*53320*/  STL.64 [R1+0x5890], R10 ;  /* 0x0058900a01007387 */ /* 0x000fe80000100a00 */
[----:B------:R0:W-:Y:S04]  /*53330*/  STL.64 [R1+0x5888], R8 ;  /* 0x0058880801007387 */ /* 0x0001e80000100a00 */
[----:B0-----:R-:W4:Y:S04]  /*53340*/  LDL.LU.64 R8, [R1+0xc60] ;  /* 0x000c600001087983 */ /* 0x001f280000300a00 */
[----:B------:R-:W4:Y:S04]  /*53350*/  LDL.LU.64 R10, [R1+0xc68] ;  /* 0x000c6800010a7983 */ /* 0x000f280000300a00 */
[----:B------:R-:W-:Y:S04]  /*53360*/  STL.64 [R1+0x310], R32 ;  /* 0x0003102001007387 */ /* 0x000fe80000100a00 */
[----:B------:R0:W-:Y:S04]  /*53370*/  STL.64 [R1+0x318], R34 ;  /* 0x0003182201007387 */ /* 0x0001e80000100a00 */
[----:B0-----:R-:W2:Y:S04]  /*53380*/  LDL.LU.64 R34, [R1+0x5910] ;  /* 0x0059100001227983 */ /* 0x001ea80000300a00 */
[----:B------:R-:W2:Y:S04]  /*53390*/  LDL.LU.64 R32, [R1+0x5908] ;  /* 0x0059080001207983 */ /* 0x000ea80000300a00 */
[----:B------:R-:W-:Y:S04]  /*533a0*/  STL [R1+0x58c0], R38 ;  /* 0x0058c02601007387 */ /* 0x000fe80000100800 */
[----:B------:R0:W-:Y:S04]  /*533b0*/  STL.64 [R1+0x58b8], R36 ;  /* 0x0058b82401007387 */ /* 0x0001e80000100a00 */
[----:B0-----:R-:W3:Y:S04]  /*533c0*/  LDL.LU.64 R36, [R1+0xce0] ;  /* 0x000ce00001247983 */ /* 0x001ee80000300a00 */
[----:B------:R-:W3:Y:S01]  /*533d0*/  LDL.LU.64 R38, [R1+0xce8] ;  /* 0x000ce80001267983 */ /* 0x000ee20000300a00 */
[----:B--2---:R-:W-:-:S15]  /*533e0*/  HMMA.16816.F32 R52, R12, R32, R52 ;  /* 0x000000200c34723c */ /* 0x004fde0000001834 */
[----:B------:R-:W-:-:S04]  /*533f0*/  NOP ;  /* 0x0000000000007918 */ /* 0x000fc80000000000 */
[----:B------:R0:W-:Y:S04]  /*53400*/  STL.64 [R1+0x300], R52 ;  /* 0x0003003401007387 */ /* 0x0001e80000100a00 */
[----:B------:R-:W-:Y:S04]  /*53410*/  STL.64 [R1+0x308], R54 ;  /* 0x0003083601007387 */ /* 0x000fe80000100a00 */
[----:B0-----:R-:W2:Y:S04]  /*53420*/  LDL.LU R52, [R1+0x5900] ;  /* 0x0059000001347983 */ /* 0x001ea80000300800 */
[----:B------:R-:W-:Y:S04]  /*53430*/  STL.64 [R1+0x58d8], R34 ;  /* 0x0058d82201007387 */ /* 0x000fe80000100a00 */
[----:B------:R0:W-:Y:S04]  /*53440*/  STL.64 [R1+0x58d0], R32 ;  /* 0x0058d02001007387 */ /* 0x0001e80000100a00 */
[----:B0-----:R-:W2:Y:S04]  /*53450*/  LDL.LU.64 R32, [R1+0xd50] ;  /* 0x000d500001207983 */ /* 0x001ea80000300a00 */
[----:B------:R-:W2:Y:S04]  /*53460*/  LDL.LU.64 R34, [R1+0xd58] ;  /* 0x000d580001227983 */ /* 0x000ea80000300a00 */
[----:B------:R-:W-:Y:S04]  /*53470*/  STL.64 [R1+0x58f8], R30 ;  /* 0x0058f81e01007387 */ /* 0x000fe80000100a00 */
[----:B------:R3:W-:Y:S01]  /*53480*/  STL.64 [R1+0x58f0], R28 ;  /* 0x0058f01c01007387 */ /* 0x0007e20000100a00 */
[C---:B--2---:R-:W-:Y:S08]  /*53490*/  HMMA.16816.F32 R32, R12.reuse, R28, R32 ;  /* 0x0000001c0c20723c */ /* 0x044ff00000001820 */
[C---:B---3--:R-:W-:Y:S11]  /*534a0*/  HMMA.16816.F32 R28, R12.reuse, R24, R36 ;  /* 0x000000180c1c723c */ /* 0x048ff60000001824 */
[----:B------:R-:W-:Y:S04]  /*534b0*/  STL.64 [R1+0x2f0], R32 ;  /* 0x0002f02001007387 */ /* 0x000fe80000100a00 */
[----:B------:R4:W-:Y:S04]  /*534c0*/  STL.64 [R1+0x2f8], R34 ;  /* 0x0002f82201007387 */ /* 0x0009e80000100a00 */
[----:B------:R-:W2:Y:S04]  /*534d0*/  LDL.LU.64 R36, [R1+0xab0] ;  /* 0x000ab00001247983 */ /* 0x000ea80000300a00 */
[----:B------:R-:W2:Y:S04]  /*534e0*/  LDL.LU.64 R38, [R1+0xab8] ;  /* 0x000ab80001267983 */ /* 0x000ea80000300a00 */
[----:B------:R-:W-:Y:S01]  /*534f0*/  STL.64 [R1+0x2e0], R28 ;  /* 0x0002e01c01007387 */ /* 0x000fe20000100a00 */
[C---:B----4-:R-:W-:Y:S03]  /*53500*/  HMMA.16816.F32 R32, R12.reuse, R20, R8 ;  /* 0x000000140c20723c */ /* 0x050fe60000001808 */
[----:B------:R0:W-:Y:S05]  /*53510*/  STL.64 [R1+0x2e8], R30 ;  /* 0x0002e81e01007387 */ /* 0x0001ea0000100a00 */
[C---:B------:R-:W-:Y:S01]  /*53520*/  HMMA.16816.F32 R8, R12.reuse, R44, R48 ;  /* 0x0000002c0c08723c */ /* 0x040fe20000001830 */
[----:B------:R-:W1:Y:S07]  /*53530*/  LDSM.16.MT88.4 R48, [R52+UR5+0x1000] ;  /* 0x001000053430783b */ /* 0x000e6e0008004200 */
[----:B0-----:R-:W-:Y:S03]  /*53540*/  HMMA.16816.F32 R28, R12, R16, R56 ;  /* 0x000000100c1c723c */ /* 0x001fe60000001838 */
[----:B------:R-:W-:Y:S04]  /*53550*/  STL.64 [R1+0x2d0], R32 ;  /* 0x0002d02001007387 */ /* 0x000fe80000100a00 */
[----:B------:R-:W-:-:S12]  /*53560*/  STL.64 [R1+0x2d8], R34 ;  /* 0x0002d82201007387 */ /* 0x000fd80000100a00 */
[----:B------:R0:W-:Y:S04]  /*53570*/  STL.64 [R1+0x2c0], R28 ;  /* 0x0002c01c01007387 */ /* 0x0001e80000100a00 */
[----:B------:R3:W-:Y:S04]  /*53580*/  STL.64 [R1+0x2c8], R30 ;  /* 0x0002c81e01007387 */ /* 0x0007e80000100a00 */
[----:B0-----:R-:W4:Y:S04]  /*53590*/  LDL.LU.64 R28, [R1+0xa30] ;  /* 0x000a3000011c7983 */ /* 0x001f280000300a00 */
[----:B------:R0:W-:Y:S04]  /*535a0*/  STL.64 [R1+0x2b0], R8 ;  /* 0x0002b00801007387 */ /* 0x0001e80000100a00 */
[----:B------:R1:W-:Y:S04]  /*535b0*/  STL.64 [R1+0x2b8], R10 ;  /* 0x0002b80a01007387 */ /* 0x0003e80000100a00 */
[----:B---3--:R-:W4:Y:S01]  /*535c0*/  LDL.LU.64 R30, [R1+0xa38] ;  /* 0x000a3800011e7983 */ /* 0x008f220000300a00 */
[----:B------:R-:W-:-:S02]  /*535d0*/  IMAD.MOV.U32 R40, RZ, RZ, R23 ;  /* 0x000000ffff287224 */ /* 0x000fc400078e0017 */
[----:B------:R-:W-:Y:S01]  /*535e0*/  IMAD.MOV.U32 R41, RZ, RZ, R22 ;  /* 0x000000ffff297224 */ /* 0x000fe200078e0016 */
[----:B0-----:R-:W3:Y:S04]  /*535f0*/  LDL.LU.64 R8, [R1+0x9b0] ;  /* 0x0009b00001087983 */ /* 0x001ee80000300a00 */
[----:B-1----:R-:W3:Y:S04]  /*53600*/  LDL.LU.64 R10, [R1+0x9b8] ;  /* 0x0009b800010a7983 */ /* 0x002ee80000300a00 */
[----:B------:R-:W3:Y:S04]  /*53610*/  LDL.LU.64 R56, [R1+0x940] ;  /* 0x0009400001387983 */ /* 0x000ee80000300a00 */
[----:B------:R-:W3:Y:S04]  /*53620*/  LDL.LU.64 R58, [R1+0x948] ;  /* 0x00094800013a7983 */ /* 0x000ee80000300a00 */
[----:B------:R-:W-:Y:S04]  /*53630*/  STL.64 [R1+0x57c8], R50 ;  /* 0x0057c83201007387 */ /* 0x000fe80000100a00 */
[----:B------:R-:W-:Y:S04]  /*53640*/  STL.64 [R1+0x57c0], R48 ;  /* 0x0057c03001007387 */ /* 0x000fe80000100a00 */
[----:B------:R-:W3:Y:S04]  /*53650*/  LDL.LU.64 R32, [R1+0x8e0] ;  /* 0x0008e00001207983 */ /* 0x000ee80000300a00 */
[----:B------:R-:W3:Y:S01]  /*53660*/  LDL.LU.64 R34, [R1+0x8e8] ;  /* 0x0008e80001227983 */ /* 0x000ee20000300a00 */
[----:B------:R-:W-:-:S02]  /*53670*/  IMAD.MOV.U32 R53, RZ, RZ, R4 ;  /* 0x000000ffff357224 */ /* 0x000fc400078e0004 */
[----:B------:R-:W-:Y:S01]  /*53680*/  IMAD.MOV.U32 R52, RZ, RZ, R5 ;  /* 0x000000ffff347224 */ /* 0x000fe200078e0005 */
[----:B--2---:R-:W-:-:S15]  /*53690*/  HMMA.16816.F32 R36, R12, R4, R36 ;  /* 0x000000040c24723c */ /* 0x004fde0000001824 */
[----:B------:R-:W-:-:S04]  /*536a0*/  NOP ;  /* 0x0000000000007918 */ /* 0x000fc80000000000 */
[----:B------:R0:W-:Y:S04]  /*536b0*/  STL.64 [R1+0x2a0], R36 ;  /* 0x0002a02401007387 */ /* 0x0001e80000100a00 */
[----:B------:R1:W-:Y:S04]  /*536c0*/  STL.64 [R1+0x2a8], R38 ;  /* 0x0002a82601007387 */ /* 0x0003e80000100a00 */
[----:B0-----:R-:W2:Y:S04]  /*536d0*/  LDL.LU.64 R36, [R1+0x8a0] ;  /* 0x0008a00001247983 */ /* 0x001ea80000300a00 */
[----:B-1----:R-:W2:Y:S04]  /*536e0*/  LDL.LU.64 R38, [R1+0x8a8] ;  /* 0x0008a80001267983 */ /* 0x002ea80000300a00 */
[----:B------:R-:W2:Y:S04]  /*536f0*/  LDL.LU.64 R4, [R1+0x860] ;  /* 0x0008600001047983 */ /* 0x000ea80000300a00 */
[----:B------:R-:W2:Y:S01]  /*53700*/  LDL.LU.64 R6, [R1+0x868] ;  /* 0x0008680001067983 */ /* 0x000ea20000300a00 */
[----:B----4-:R-:W-:Y:S03]  /*53710*/  HMMA.16816.F32 R40, R12, R40, R28 ;  /* 0x000000280c28723c */ /* 0x010fe6000000181c */
[----:B------:R-:W4:Y:S04]  /*53720*/  LDL.LU.64 R30, [R1+0x58f8] ;  /* 0x0058f800011e7983 */ /* 0x000f280000300a00 */
[----:B------:R-:W2:-:S12]  /*53730*/  LDL.LU.64 R28, [R1+0x58f0] ;  /* 0x0058f000011c7983 */ /* 0x000e980000300a00 */
[----:B------:R0:W-:Y:S04]  /*53740*/  STL.64 [R1+0x290], R40 ;  /* 0x0002902801007387 */ /* 0x0001e80000100a00 */
[----:B------:R-:W-:Y:S04]  /*53750*/  STL.64 [R1+0x298], R42 ;  /* 0x0002982a01007387 */ /* 0x000fe80000100a00 */
[----:B0-----:R-:W2:Y:S01]  /*53760*/  LDL.LU.64 R40, [R1+0x58e8] ;  /* 0x0058e80001287983 */ /* 0x001ea20000300a00 */
[----:B------:R-:W-:Y:S02]  /*53770*/  IMAD.MOV.U32 R48, RZ, RZ, R18 ;  /* 0x000000ffff307224 */ /* 0x000fe400078e0012 */
[----:B------:R-:W-:-:S07]  /*53780*/  IMAD.MOV.U32 R49, RZ, RZ, R0 ;  /* 0x000000ffff317224 */ /* 0x000fce00078e0000 */
[----:B---3--:R-:W-:-:S15]  /*53790*/  HMMA.16816.F32 R8, R12, R48, R8 ;  /* 0x000000300c08723c */ /* 0x008fde0000001808 */
[----:B------:R-:W-:-:S04]  /*537a0*/  NOP ;  /* 0x0000000000007918 */ /* 0x000fc80000000000 */
[----:B------:R0:W-:Y:S04]  /*537b0*/  STL.64 [R1+0x280], R8 ;  /* 0x0002800801007387 */ /* 0x0001e80000100a00 */
[----:B------:R1:W-:Y:S04]  /*537c0*/  STL.64 [R1+0x288], R10 ;  /* 0x0002880a01007387 */ /* 0x0003e80000100a00 */
[----:B0-----:R-:W3:Y:S04]  /*537d0*/  LDL.LU.64 R8, [R1+0x7e0] ;  /* 0x0007e00001087983 */ /* 0x001ee80000300a00 */
[----:B-1----:R-:W3:Y:S01]  /*537e0*/  LDL.LU.64 R10, [R1+0x7e8] ;  /* 0x0007e800010a7983 */ /* 0x002ee20000300a00 */
[----:B--2---:R-:W-:-:S15]  /*537f0*/  HMMA.16816.F32 R56, R12, R40, R56 ;  /* 0x000000280c38723c */ /* 0x004fde0000001838 */
[----:B------:R-:W-:-:S04]  /*53800*/  NOP ;  /* 0x0000000000007918 */ /* 0x000fc80000000000 */
[----:B------:R0:W-:Y:S04]  /*53810*/  STL.64 [R1+0x270], R56 ;  /* 0x0002703801007387 */ /* 0x0001e80000100a00 */
[----:B------:R-:W-:Y:S04]  /*53820*/  STL.64 [R1+0x278], R58 ;  /* 0x0002783a01007387 */ /* 0x000fe80000100a00 */
[----:B0-----:R-:W2:Y:S01]  /*53830*/  LDL.LU.64 R56, [R1+0x58e0] ;  /* 0x0058e00001387983 */ /* 0x001ea20000300a00 */
[----:B------:R-:W-:Y:S02]  /*53840*/  IMAD.MOV.U32 R18, RZ, RZ, R40 ;  /* 0x000000ffff127224 */ /* 0x000fe400078e0028 */
[----:B------:R-:W-:-:S02]  /*53850*/  IMAD.MOV.U32 R50, RZ, RZ, R41 ;  /* 0x000000ffff327224 */ /* 0x000fc400078e0029 */
[----:B------:R-:W3:Y:S04]  /*53860*/  LDL.LU.64 R40, [R1+0x7c0] ;  /* 0x0007c00001287983 */ /* 0x000ee80000300a00 */
[----:B------:R-:W3:Y:S01]  /*53870*/  LDL.LU.64 R42, [R1+0x7c8] ;  /* 0x0007c800012a7983 */ /* 0x000ee20000300a00 */
[----:B--2---:R-:W-:Y:S01]  /*53880*/  HMMA.16816.F32 R32, R12, R56, R32 ;  /* 0x000000380c20723c */ /* 0x004fe20000001820 */
[----:B------:R-:W-:Y:S02]  /*53890*/  IMAD.MOV.U32 R22, RZ, RZ, R56 ;  /* 0x000000ffff167224 */ /* 0x000fe400078e0038 */
[----:B------:R-:W-:-:S15]  /*538a0*/  IMAD.MOV.U32 R51, RZ, RZ, R57 ;  /* 0x000000ffff337224 */ /* 0x000fde00078e0039 */
[----:B------:R-:W-:Y:S01]  /*538b0*/  NOP ;  /* 0x0000000000007918 */ /* 0x000fe20000000000 */
[----:B------:R-:W-:Y:S04]  /*538c0*/  STL.64 [R1+0x260], R32 ;  /* 0x0002602001007387 */ /* 0x000fe80000100a00 */
[----:B------:R0:W-:Y:S04]  /*538d0*/  STL.64 [R1+0x268], R34 ;  /* 0x0002682201007387 */ /* 0x0001e80000100a00 */
[----:B0-----:R-:W2:Y:S04]  /*538e0*/  LDL.LU.64 R34, [R1+0x58d8] ;  /* 0x0058d80001227983 */ /* 0x001ea80000300a00 */
[----:B------:R-:W2:Y:S04]  /*538f0*/  LDL.LU.64 R32, [R1+0x58d0] ;  /* 0x0058d00001207983 */ /* 0x000ea80000300a00 */
[----:B------:R-:W2:Y:S02]  /*53900*/  LDL.LU.64 R56, [R1+0x58c8] ;  /* 0x0058c80001387983 */ /* 0x000ea40000300a00 */
[----:B--2---:R-:W-:Y:S01]  /*53910*/  HMMA.16816.F32 R36, R12, R56, R36 ;  /* 0x000000380c24723c */ /* 0x004fe20000001824 */
[----:B------:R-:W-:-:S15]  /*53920*/  IMAD.MOV.U32 R23, RZ, RZ, R57 ;  /* 0x000000ffff177224 */ /* 0x000fde00078e0039 */
[----:B------:R-:W-:-:S03]  /*53930*/  NOP ;  /* 0x0000000000007918 */ /* 0x000fc60000000000 */
[----:B------:R-:W-:Y:S04]  /*53940*/  STL.64 [R1+0x250], R36 ;  /* 0x0002502401007387 */ /* 0x000fe80000100a00 */
[----:B------:R0:W-:Y:S04]  /*53950*/  STL.64 [R1+0x258], R38 ;  /* 0x0002582601007387 */ /* 0x0001e80000100a00 */
[----:B0-----:R-:W2:Y:S01]  /*53960*/  LDL.LU R38, [R1+0x58c0] ;  /* 0x0058c00001267983 */ /* 0x001ea20000300800 */
[----:B------:R-:W-:-:S03]  /*53970*/  IMAD.MOV.U32 R39, RZ, RZ, R56 ;  /* 0x000000ffff277224 */ /* 0x000fc600078e0038 */
        /* <DEDUP_REMOVED lines=8> */
[----:B------:R-:W3:Y:S04]  /*53a00*/  LDL.LU.64 R4, [R1+0x5898] ;  /* 0x0058980001047983 */ /* 0x000ee80000300a00 */
[----:B------:R-:W-:Y:S04]  /*53a10*/  STL.64 [R1+0x5818], R58 ;  /* 0x0058183a01007387 */ /* 0x000fe80000100a00 */
[----:B------:R0:W-:Y:S04]  /*53a20*/  STL.64 [R1+0x5810], R56 ;  /* 0x0058103801007387 */ /* 0x0001e80000100a00 */
[----:B0-----:R-:W2:Y:S04]  /*53a30*/  LDL.LU.64 R56, [R1+0xcb0] ;  /* 0x000cb00001387983 */ /* 0x001ea80000300a00 */
[----:B------:R-:W2:Y:S01]  /*53a40*/  LDL.LU.64 R58, [R1+0xcb8] ;  /* 0x000cb800013a7983 */ /* 0x000ea20000300a00 */
[----:B---3--:R-:W-:-:S15]  /*53a50*/  HMMA.16816.F32 R8, R12, R4, R8 ;  /* 0x000000040c08723c */ /* 0x008fde0000001808 */
[----:B------:R-:W-:-:S04]  /*53a60*/  NOP ;  /* 0x0000000000007918 */ /* 0x000fc80000000000 */
[----:B------:R-:W-:Y:S04]  /*53a70*/  STL.64 [R1+0x230], R8 ;  /* 0x0002300801007387 */ /* 0x000fe80000100a00 */
[----:B------:R0:W-:Y:S04]  /*53a80*/  STL.64 [R1+0x238], R10 ;  /* 0x0002380a01007387 */ /* 0x0001e80000100a00 */
[----:B0-----:R-:W3:Y:S04]  /*53a90*/  LDL.LU.64 R10, [R1+0x5890] ;  /* 0x00589000010a7983 */ /* 0x001ee80000300a00 */
[----:B------:R-:W3:Y:S04]  /*53aa0*/  LDL.LU.64 R8, [R1+0x5888] ;  /* 0x0058880001087983 */ /* 0x000ee80000300a00 */
[----:B--2---:R-:W-:Y:S04]  /*53ab0*/  STL.64 [R1+0x5808], R6 ;  /* 0x0058080601007387 */ /* 0x004fe80000100a00 */
[----:B------:R0:W-:Y:S04]  /*53ac0*/  STL.64 [R1+0x5800], R4 ;  /* 0x0058000401007387 */ /* 0x0001e80000100a00 */
[----:B0-----:R-:W2:Y:S04]  /*53ad0*/  LDL.LU.64 R4, [R1+0xd70] ;  /* 0x000d700001047983 */ /* 0x001ea80000300a00 */
[----:B------:R-:W2:Y:S01]  /*53ae0*/  LDL.LU.64 R6, [R1+0xd78] ;  /* 0x000d780001067983 */ /* 0x000ea20000300a00 */
[----:B---3--:R-:W-:Y:S03]  /*53af0*/  HMMA.16816.F32 R12, R12, R8, R40 ;  /* 0x000000080c0c723c */ /* 0x008fe60000001828 */
[----:B------:R-:W2:Y:S04]  /*53b00*/  LDL.LU.64 R42, [R1+0x5880] ;  /* 0x00588000012a7983 */ /* 0x000ea80000300a00 */
[----:B------:R-:W2:-:S12]  /*53b10*/  LDL.LU.64 R40, [R1+0x5878] ;  /* 0x0058780001287983 */ /* 0x000e980000300a00 */
[----:B------:R0:W-:Y:S04]  /*53b20*/  STL.64 [R1+0xb0], R12 ;  /* 0x0000b00c01007387 */ /* 0x0001e80000100a00 */
[----:B------:R1:W-:Y:S04]  /*53b30*/  STL.64 [R1+0xb8], R14 ;  /* 0x0000b80e01007387 */ /* 0x0003e80000100a00 */
[----:B0-----:R-:W3:Y:S04]  /*53b40*/  LDL.LU.64 R12, [R1+0xe10] ;  /* 0x000e1000010c7983 */ /* 0x001ee80000300a00 */
[----:B-1----:R-:W3:Y:S04]  /*53b50*/  LDL.LU.64 R14, [R1+0xe18] ;  /* 0x000e1800010e7983 */ /* 0x002ee80000300a00 */
[----:B------:R-:W-:Y:S04]  /*53b60*/  STL.64 [R1+0x57e8], R10 ;  /* 0x0057e80a01007387 */ /* 0x000fe80000100a00 */
[----:B------:R0:W-:Y:S04]  /*53b70*/  STL.64 [R1+0x57e0], R8 ;  /* 0x0057e00801007387 */ /* 0x0001e80000100a00 */
[----:B0-----:R-:W4:Y:S04]  /*53b80*/  LDL.LU.64 R8, [R1+0xc20] ;  /* 0x000c200001087983 */ /* 0x001f280000300a00 */
[----:B------:R-:W4:Y:S01]  /*53b90*/  LDL.LU.64 R10, [R1+0xc28] ;  /* 0x000c2800010a7983 */ /* 0x000f220000300a00 */
[C---:B--2---:R-:W-:Y:S08]  /*53ba0*/  HMMA.16816.F32 R4, R40.reuse, R32, R4 ;  /* 0x000000202804723c */ /* 0x044ff00000001804 */
[----:B---3--:R-:W-:-:S15]  /*53bb0*/  HMMA.16816.F32 R12, R40, R36, R12 ;  /* 0x00000024280c723c */ /* 0x008fde000000180c */
[----:B------:R-:W-:-:S04]  /*53bc0*/  NOP ;  /* 0x0000000000007918 */ /* 0x000fc80000000000 */
[----:B------:R0:W-:Y:S04]  /*53bd0*/  STL.64 [R1+0xa0], R12 ;  /* 0x0000a00c01007387 */ /* 0x0001e80000100a00 */
[----:B------:R1:W-:Y:S04]  /*53be0*/  STL.64 [R1+0xa8], R14 ;  /* 0x0000a80e01007387 */ /* 0x0003e80000100a00 */
[----:B------:R2:W-:Y:S04]  /*53bf0*/  STL.64 [R1+0x90], R4 ;  /* 0x0000900401007387 */ /* 0x0005e80000100a00 */
[----:B0-----:R-:W3:Y:S04]  /*53c00*/  LDL.LU.64 R12, [R1+0xb80] ;  /* 0x000b8000010c7983 */ /* 0x001ee80000300a00 */
[----:B-1----:R-:W3:Y:S01]  /*53c10*/  LDL.LU.64 R14, [R1+0xb88] ;  /* 0x000b8800010e7983 */ /* 0x002ee20000300a00 */
[----:B------:R-:W-:-:S02]  /*53c20*/  IMAD.MOV.U32 R33, RZ, RZ, R6 ;  /* 0x000000ffff217224 */ /* 0x000fc400078e0006 */
[----:B------:R-:W-:Y:S02]  /*53c30*/  IMAD.MOV.U32 R32, RZ, RZ, R7 ;  /* 0x000000ffff207224 */ /* 0x000fe400078e0007 */
[----:B--2---:R-:W-:Y:S01]  /*53c40*/  HMMA.16816.F32 R4, R40, R28, R56 ;  /* 0x0000001c2804723c */ /* 0x004fe20000001838 */
[----:B------:R-:W-:Y:S04]  /*53c50*/  STL.64 [R1+0x57a8], R34 ;  /* 0x0057a82201007387 */ /* 0x000fe80000100a00 */
[----:B------:R-:W-:-:S14]  /*53c60*/  STL.64 [R1+0x57a0], R32 ;  /* 0x0057a02001007387 */ /* 0x000fdc0000100a00 */
[----:B------:R-:W-:Y:S01]  /*53c70*/  IMAD.MOV.U32 R29, RZ, RZ, R5 ;  /* 0x000000ffff1d7224 */ /* 0x000fe200078e0005 */
[----:B------:R0:W-:Y:S01]  /*53c80*/  STL [R1+0x80], R4 ;  /* 0x0000800401007387 */ /* 0x0001e20000100800 */
[----:B------:R-:W-:Y:S02]  /*53c90*/  IMAD.MOV.U32 R28, RZ, RZ, R6 ;  /* 0x000000ffff1c7224 */ /* 0x000fe400078e0006 */
[----:B------:R-:W-:Y:S01]  /*53ca0*/  IMAD.MOV.U32 R0, RZ, RZ, R7 ;  /* 0x000000ffff007224 */ /* 0x000fe200078e0007 */
[----:B0-----:R-:W2:Y:S04]  /*53cb0*/  LDL.LU.64 R4, [R1+0xa80] ;  /* 0x000a800001047983 */ /* 0x001ea80000300a00 */
[----:B------:R-:W2:Y:S01]  /*53cc0*/  LDL.LU.64 R6, [R1+0xa88] ;  /* 0x000a880001067983 */ /* 0x000ea20000300a00 */
[----:B----4-:R-:W-:Y:S03]  /*53cd0*/  HMMA.16816.F32 R8, R40, R24, R8 ;  /* 0x000000182808723c */ /* 0x010fe60000001808 */
[----:B------:R-:W-:Y:S04]  /*53ce0*/  STL.64 [R1+0x5798], R30 ;  /* 0x0057981e01007387 */ /* 0x000fe80000100a00 */
[----:B------:R-:W-:Y:S04]  /*53cf0*/  STL.64 [R1+0x5790], R28 ;  /* 0x0057901c01007387 */ /* 0x000fe80000100a00 */
[----:B------:R-:W-:Y:S08]  /*53d00*/  STL [R1+0x53b0], R0 ;  /* 0x0053b00001007387 */ /* 0x000ff00000100800 */
[----:B------:R-:W-:-:S02]  /*53d10*/  IMAD.MOV.U32 R25, RZ, RZ, R10 ;  /* 0x000000ffff197224 */ /* 0x000fc400078e000a */
[----:B------:R-:W-:Y:S01]  /*53d20*/  IMAD.MOV.U32 R24, RZ, RZ, R11 ;  /* 0x000000ffff187224 */ /* 0x000fe200078e000b */
[----:B------:R0:W-:Y:S04]  /*53d30*/  STL.64 [R1+0x70], R8 ;  /* 0x0000700801007387 */ /* 0x0001e80000100a00 */
[----:B------:R-:W-:Y:S04]  /*53d40*/  STL.64 [R1+0x5828], R26 ;  /* 0x0058281a01007387 */ /* 0x000fe80000100a00 */
[----:B------:R-:W-:Y:S01]  /*53d50*/  STL.64 [R1+0x5820], R24 ;  /* 0x0058201801007387 */ /* 0x000fe20000100a00 */
[----:B0-----:R-:W-:-:S02]  /*53d60*/  IMAD.MOV.U32 R8, RZ, RZ, R53 ;  /* 0x000000ffff087224 */ /* 0x001fc400078e0035 */
[----:B------:R-:W-:Y:S02]  /*53d70*/  IMAD.MOV.U32 R9, RZ, RZ, R52 ;  /* 0x000000ffff097224 */ /* 0x000fe400078e0034 */
[----:B------:R-:W-:Y:S02]  /*53d80*/  IMAD.MOV.U32 R56, RZ, RZ, R39 ;  /* 0x000000ffff387224 */ /* 0x000fe400078e0027 */
[----:B------:R-:W-:Y:S01]  /*53d90*/  IMAD.MOV.U32 R57, RZ, RZ, R23 ;  /* 0x000000ffff397224 */ /* 0x000fe200078e0017 */
[----:B---3--:R-:W-:-:S15]  /*53da0*/  HMMA.16816.F32 R12, R40, R20, R12 ;  /* 0x00000014280c723c */ /* 0x008fde000000180c */
[----:B------:R-:W-:-:S04]  /*53db0*/  NOP ;  /* 0x0000000000007918 */ /* 0x000fc80000000000 */
[----:B------:R0:W-:Y:S01]  /*53dc0*/  STL.64 [R1+0x60], R12 ;  /* 0x0000600c01007387 */ /* 0x0001e20000100a00 */
[----:B------:R-:W-:-:S03]  /*53dd0*/  IMAD.MOV.U32 R0, RZ, RZ, R15 ;  /* 0x000000ffff007224 */ /* 0x000fc600078e000f */
[----:B------:R1:W-:Y:S04]  /*53de0*/  STL [R1+0x68], R14 ;  /* 0x0000680e01007387 */ /* 0x0003e80000100800 */
[----:B0-----:R-:W3:Y:S04]  /*53df0*/  LDL.LU.64 R12, [R1+0x9f0] ;  /* 0x0009f000010c7983 */ /* 0x001ee80000300a00 */
[----:B-1----:R-:W3:Y:S01]  /*53e00*/  LDL.LU.64 R14, [R1+0x9f8] ;  /* 0x0009f800010e7983 */ /* 0x002ee20000300a00 */
[----:B--2---:R-:W-:Y:S03]  /*53e10*/  HMMA.16816.F32 R52, R40, R16, R4 ;  /* 0x000000102834723c */ /* 0x004fe60000001804 */
[----:B------:R-:W2:Y:S04]  /*53e20*/  LDL.LU.64 R24, [R1+0x970] ;  /* 0x0009700001187983 */ /* 0x000ea80000300a00 */
[----:B------:R-:W2:Y:S04]  /*53e30*/  LDL.LU.64 R26, [R1+0x978] ;  /* 0x00097800011a7983 */ /* 0x000ea80000300a00 */
[----:B------:R-:W4:Y:S04]  /*53e40*/  LDL.LU R39, [R1+0x5874] ;  /* 0x0058740001277983 */ /* 0x000f280000300800 */
[----:B------:R-:W2:Y:S04]  /*53e50*/  LDL.LU R23, [R1+0x5870] ;  /* 0x0058700001177983 */ /* 0x000ea80000300800 */
[----:B------:R0:W-:Y:S02]  /*53e60*/  STL.64 [R1+0x5830], R56 ;  /* 0x0058303801007387 */ /* 0x0001e40000100a00 */
[----:B0-----:R-:W-:-:S02]  /*53e70*/  IMAD.MOV.U32 R56, RZ, RZ, R22 ;  /* 0x000000ffff387224 */ /* 0x001fc400078e0016 */
[----:B------:R-:W2:Y:S01]  /*53e80*/  LDL.LU R22, [R1+0x586c] ;  /* 0x00586c0001167983 */ /* 0x000ea20000300800 */
[----:B------:R-:W-:-:S03]  /*53e90*/  IMAD.MOV.U32 R57, RZ, RZ, R51 ;  /* 0x000000ffff397224 */ /* 0x000fc600078e0033 */
[----:B------:R-:W4:Y:S04]  /*53ea0*/  LDL.LU.64 R4, [R1+0x910] ;  /* 0x0009100001047983 */ /* 0x000f280000300a00 */
[----:B------:R-:W4:Y:S04]  /*53eb0*/  LDL.LU.64 R6, [R1+0x918] ;  /* 0x0009180001067983 */ /* 0x000f280000300a00 */
[----:B------:R-:W-:Y:S04]  /*53ec0*/  STL.64 [R1+0x5840], R56 ;  /* 0x0058403801007387 */ /* 0x000fe80000100a00 */
[----:B------:R-:W-:Y:S04]  /*53ed0*/  STL.64 [R1+0x52f8], R54 ;  /* 0x0052f83601007387 */ /* 0x000fe80000100a00 */
[----:B------:R0:W-:Y:S04]  /*53ee0*/  STL.64 [R1+0x52f0], R52 ;  /* 0x0052f03401007387 */ /* 0x0001e80000100a00 */
[----:B0-----:R-:W4:Y:S01]  /*53ef0*/  LDL.LU.64 R52, [R1+0x40] ;  /* 0x0000400001347983 */ /* 0x001f220000300a00 */
[----:B------:R-:W0:Y:S01]  /*53f00*/  S2R R51, SR_TID.X ;  /* 0x0000000000337919 */ /* 0x000e220000002100 */
[----:B------:R-:W1:Y:S01]  /*53f10*/  S2R R59, SR_TID.X ;  /* 0x00000000003b7919 */ /* 0x000e620000002100 */
[----:B------:R-:W-:Y:S01]  /*53f20*/  IMAD.MOV.U32 R56, RZ, RZ, R18 ;  /* 0x000000ffff387224 */ /* 0x000fe200078e0012 */
[----:B------:R-:W4:Y:S01]  /*53f30*/  LDL.LU.64 R54, [R1+0x48] ;  /* 0x0000480001367983 */ /* 0x000f220000300a00 */
[----:B0-----:R-:W-:Y:S01]  /*53f40*/  LOP3.LUT R51, R51, 0x7, RZ, 0xc0, !PT ;  /* 0x0000000733337812 */ /* 0x001fe200078ec0ff */
[----:B-1----:R-:W-:-:S04]  /*53f50*/  IMAD.SHL.U32 R58, R59, 0x2, RZ ;  /* 0x000000023b3a7824 */ /* 0x002fc800078e00ff */
[----:B------:R-:W-:Y:S02]  /*53f60*/  IMAD R51, R51, 0x110, RZ ;  /* 0x0000011033337824 */ /* 0x000fe400078e02ff */
[----:B------:R-:W-:-:S03]  /*53f70*/  IMAD.SHL.U32 R59, R59, 0x80, RZ ;  /* 0x000000803b3b7824 */ /* 0x000fc600078e00ff */
[----:B------:R-:W-:-:S04]  /*53f80*/  LOP3.LUT R51, R51, 0x10, R58, 0x78, !PT ;  /* 0x0000001033337812 */ /* 0x000fc800078e783a */
[----:B------:R-:W-:Y:S01]  /*53f90*/  LOP3.LUT R51, R51, 0x800, R59, 0xf8, !PT ;  /* 0x0000080033337812 */ /* 0x000fe200078ef83b */
[----:B---3--:R-:W-:-:S15]  /*53fa0*/  HMMA.16816.F32 R12, R40, R44, R12 ;  /* 0x0000002c280c723c */ /* 0x008fde000000180c */
[----:B------:R-:W-:-:S04]  /*53fb0*/  NOP ;  /* 0x0000000000007918 */ /* 0x000fc80000000000 */
[----:B------:R-:W-:Y:S02]  /*53fc0*/  IMAD.MOV.U32 R21, RZ, RZ, R12 ;  /* 0x000000ffff157224 */ /* 0x000fe400078e000c */
[----:B------:R-:W-:Y:S02]  /*53fd0*/  IMAD.MOV.U32 R20, RZ, RZ, R13 ;  /* 0x000000ffff147224 */ /* 0x000fe400078e000d */
[----:B------:R-:W-:Y:S02]  /*53fe0*/  IMAD.MOV.U32 R17, RZ, RZ, R14 ;  /* 0x000000ffff117224 */ /* 0x000fe400078e000e */
[----:B------:R-:W-:Y:S02]  /*53ff0*/  IMAD.MOV.U32 R16, RZ, RZ, R15 ;  /* 0x000000ffff107224 */ /* 0x000fe400078e000f */
[----:B------:R-:W0:Y:S04]  /*54000*/  LDSM.16.MT88.4 R12, [R51+UR5+0x1080] ;  /* 0x00108005330c783b */ /* 0x000e280008004200 */
[----:B--2---:R-:W-:Y:S04]  /*54010*/  STL.64 [R1+0x5850], R22 ;  /* 0x0058501601007387 */ /* 0x004fe80000100a00 */
[----:B------:R-:W-:Y:S04]  /*54020*/  STL.64 [R1+0x5848], R20 ;  /* 0x0058481401007387 */ /* 0x000fe80000100a00 */
[----:B------:R-:W2:Y:S04]  /*54030*/  LDL.LU R18, [R1+0x5868] ;  /* 0x0058680001127983 */ /* 0x000ea80000300800 */
[----:B------:R-:W-:Y:S04]  /*54040*/  STL.64 [R1+0x5838], R46 ;  /* 0x0058382e01007387 */ /* 0x000fe80000100a00 */
[----:B0-----:R-:W-:Y:S04]  /*54050*/  STL.64 [R1+0x56f0], R14 ;  /* 0x0056f00e01007387 */ /* 0x001fe80000100a00 */
[----:B------:R0:W-:Y:S01]  /*54060*/  STL.64 [R1+0x56e8], R12 ;  /* 0x0056e80c01007387 */ /* 0x0001e20000100a00 */
[C---:B----4-:R-:W-:Y:S08]  /*54070*/  HMMA.16816.F32 R4, R40.reuse, R52, R4 ;  /* 0x000000342804723c */ /* 0x050ff00000001804 */
[----:B0-----:R-:W-:Y:S01]  /*54080*/  HMMA.16816.F32 R12, R40, R8, R24 ;  /* 0x00000008280c723c */ /* 0x001fe20000001818 */
[----:B------:R-:W3:-:S15]  /*54090*/  LDL.LU.64 R8, [R1+0x8b0] ;  /* 0x0008b00001087983 */ /* 0x000ede0000300a00 */
[----:B------:R-:W-:-:S03]  /*540a0*/  NOP ;  /* 0x0000000000007918 */ /* 0x000fc60000000000 */
[----:B------:R-:W-:Y:S04]  /*540b0*/  STL.64 [R1+0x7c0], R12 ;  /* 0x0007c00c01007387 */ /* 0x000fe80000100a00 */
[----:B------:R-:W-:Y:S04]  /*540c0*/  STL.64 [R1+0x7c8], R14 ;  /* 0x0007c80e01007387 */ /* 0x000fe80000100a00 */
[----:B------:R-:W3:Y:S04]  /*540d0*/  LDL.LU.64 R10, [R1+0x8b8] ;  /* 0x0008b800010a7983 */ /* 0x000ee80000300a00 */
[----:B------:R0:W-:Y:S04]  /*540e0*/  STL.64 [R1+0x7d0], R4 ;  /* 0x0007d00401007387 */ /* 0x0001e80000100a00 */
[----:B------:R1:W-:Y:S04]  /*540f0*/  STL.64 [R1+0x7d8], R6 ;  /* 0x0007d80601007387 */ /* 0x0003e80000100a00 */
[----:B------:R-:W4:Y:S04]  /*54100*/  LDL.LU R32, [R1+0x470] ;  /* 0x0004700001207983 */ /* 0x000f280000300800 */
[----:B------:R-:W4:Y:S04]  /*54110*/  LDL.LU R33, [R1+0x474] ;  /* 0x0004740001217983 */ /* 0x000f280000300800 */
[----:B------:R-:W4:Y:S04]  /*54120*/  LDL.LU R34, [R1+0x478] ;  /* 0x0004780001227983 */ /* 0x000f280000300800 */
[----:B------:R-:W4:Y:S04]  /*54130*/  LDL.LU R35, [R1+0x47c] ;  /* 0x00047c0001237983 */ /* 0x000f280000300800 */
[----:B------:R-:W2:Y:S04]  /*54140*/  LDL.LU.64 R20, [R1+0x7f0] ;  /* 0x0007f00001147983 */ /* 0x000ea80000300a00 */
[----:B------:R-:W2:Y:S01]  /*54150*/  LDL.LU.64 R22, [R1+0x7f8] ;  /* 0x0007f80001167983 */ /* 0x000ea20000300a00 */
[----:B------:R-:W-:-:S03]  /*54160*/  IMAD.MOV.U32 R57, RZ, RZ, R50 ;  /* 0x000000ffff397224 */ /* 0x000fc600078e0032 */
[----:B------:R-:W4:Y:S04]  /*54170*/  LDL.LU.64 R44, [R1+0x840] ;  /* 0x00084000012c7983 */ /* 0x000f280000300a00 */
[----:B------:R-:W4:Y:S04]  /*54180*/  LDL.LU.64 R46, [R1+0x848] ;  /* 0x00084800012e7983 */ /* 0x000f280000300a00 */
[----:B------:R-:W4:Y:S04]  /*54190*/  LDL.LU.64 R24, [R1+0x830] ;  /* 0x0008300001187983 */ /* 0x000f280000300a00 */
[----:B------:R-:W4:Y:S04]  /*541a0*/  LDL.LU.64 R26, [R1+0x838] ;  /* 0x00083800011a7983 */ /* 0x000f280000300a00 */
[----:B0-----:R-:W4:Y:S04]  /*541b0*/  LDL.LU.64 R4, [R1+0x820] ;  /* 0x0008200001047983 */ /* 0x001f280000300a00 */
[----:B-1----:R-:W4:Y:S04]  /*541c0*/  LDL.LU.64 R6, [R1+0x828] ;  /* 0x0008280001067983 */ /* 0x002f280000300a00 */
[----:B------:R-:W4:Y:S04]  /*541d0*/  LDL.LU R28, [R1+0x460] ;  /* 0x00046000011c7983 */ /* 0x000f280000300800 */
[----:B------:R-:W4:Y:S04]  /*541e0*/  LDL.LU R29, [R1+0x464] ;  /* 0x00046400011d7983 */ /* 0x000f280000300800 */
[----:B------:R-:W4:Y:S04]  /*541f0*/  LDL.LU R30, [R1+0x468] ;  /* 0x00046800011e7983 */ /* 0x000f280000300800 */
[----:B------:R-:W4:Y:S01]  /*54200*/  LDL.LU R31, [R1+0x46c] ;  /* 0x00046c00011f7983 */ /* 0x000f220000300800 */
[----:B---3--:R-:W-:Y:S03]  /*54210*/  HMMA.16816.F32 R12, R40, R48, R8 ;  /* 0x00000030280c723c */ /* 0x008fe60000001808 */
[----:B------:R-:W3:Y:S04]  /*54220*/  LDL.LU.64 R8, [R1+0x810] ;  /* 0x0008100001087983 */ /* 0x000ee80000300a00 */
[----:B------:R-:W3:-:S12]  /*54230*/  LDL.LU.64 R10, [R1+0x818] ;  /* 0x00081800010a7983 */ /* 0x000ed80000300a00 */
[----:B------:R0:W-:Y:S01]  /*54240*/  STL.64 [R1+0x7e0], R12 ;  /* 0x0007e00c01007387 */ /* 0x0001e20000100a00 */
[----:B--2---:R-:W-:Y:S03]  /*54250*/  HMMA.16816.F32 R56, R40, R56, R20 ;  /* 0x000000382838723c */ /* 0x004fe60000001814 */
[----:B------:R1:W-:Y:S01]  /*54260*/  STL.64 [R1+0x7e8], R14 ;  /* 0x0007e80e01007387 */ /* 0x0003e20000100a00 */
[----:B0-----:R-:W-:Y:S02]  /*54270*/  IMAD.MOV.U32 R12, RZ, RZ, R39 ;  /* 0x000000ffff0c7224 */ /* 0x001fe400078e0027 */
[----:B------:R-:W-:Y:S01]  /*54280*/  IMAD.MOV.U32 R13, RZ, RZ, R38 ;  /* 0x000000ffff0d7224 */ /* 0x000fe200078e0026 */
[----:B------:R-:W2:Y:S04]  /*54290*/  LDL.LU R39, [R1+0x5864] ;  /* 0x0058640001277983 */ /* 0x000ea80000300800 */
[----:B------:R-:W2:Y:S01]  /*542a0*/  LDL.LU R38, [R1+0x5860] ;  /* 0x0058600001267983 */ /* 0x000ea20000300800 */
[----:B-1----:R-:W-:-:S03]  /*542b0*/  IMAD.MOV.U32 R14, RZ, RZ, R19 ;  /* 0x000000ffff0e7224 */ /* 0x002fc600078e0013 */
[----:B------:R-:W2:Y:S01]  /*542c0*/  LDL.LU R19, [R1+0x585c] ;  /* 0x00585c0001137983 */ /* 0x000ea20000300800 */
[----:B------:R-:W-:-:S03]  /*542d0*/  IMAD.MOV.U32 R15, RZ, RZ, R60 ;  /* 0x000000ffff0f7224 */ /* 0x000fc600078e003c */
[----:B------:R-:W2:Y:S04]  /*542e0*/  LDL.LU R60, [R1+0x5858] ;  /* 0x00585800013c7983 */ /* 0x000ea80000300800 */
[----:B------:R-:W2:Y:S04]  /*542f0*/  LDL.LU.64 R48, [R1+0x800] ;  /* 0x0008000001307983 */ /* 0x000ea80000300a00 */
[----:B------:R-:W2:Y:S04]  /*54300*/  LDL.LU.64 R50, [R1+0x808] ;  /* 0x0008080001327983 */ /* 0x000ea80000300a00 */
[----:B------:R-:W2:Y:S04]  /*54310*/  LDL.LU.64 R22, [R1+0x5850] ;  /* 0x0058500001167983 */ /* 0x000ea80000300a00 */
[----:B------:R-:W2:Y:S04]  /*54320*/  LDL.LU.64 R20, [R1+0x5848] ;  /* 0x0058480001147983 */ /* 0x000ea80000300a00 */
[----:B------:R0:W-:Y:S04]  /*54330*/  STL.64 [R1+0x7f0], R56 ;  /* 0x0007f03801007387 */ /* 0x0001e80000100a00 */
[----:B------:R4:W-:Y:S04]  /*54340*/  STL.64 [R1+0x7f8], R58 ;  /* 0x0007f83a01007387 */ /* 0x0009e80000100a00 */
[----:B0-----:R-:W4:Y:S02]  /*54350*/  LDL.LU.64 R56, [R1+0x5840] ;  /* 0x0058400001387983 */ /* 0x001f240000300a00 */
[----:B----4-:R-:W-:Y:S02]  /*54360*/  HMMA.16816.F32 R56, R40, R56, R44 ;  /* 0x000000382838723c */ /* 0x010fe4000000182c */
[----:B------:R-:W4:-:S15]  /*54370*/  LDL.LU.64 R46, [R1+0x5838] ;  /* 0x00583800012e7983 */ /* 0x000f1e0000300a00 */
[----:B------:R-:W-:Y:S02]  /*54380*/  NOP ;  /* 0x0000000000007918 */ /* 0x000fe40000000000 */
[----:B------:R0:W-:Y:S04]  /*54390*/  STL.64 [R1+0x890], R56 ;  /* 0x0008903801007387 */ /* 0x0001e80000100a00 */
[----:B------:R1:W-:Y:S04]  /*543a0*/  STL.64 [R1+0x898], R58 ;  /* 0x0008983a01007387 */ /* 0x0003e80000100a00 */
[----:B0-----:R-:W1:Y:S02]  /*543b0*/  LDL.LU.64 R56, [R1+0x5830] ;  /* 0x0058300001387983 */ /* 0x001e640000300a00 */
[----:B-1----:R-:W-:Y:S02]  /*543c0*/  HMMA.16816.F32 R56, R40, R56, R24 ;  /* 0x000000382838723c */ /* 0x002fe40000001818 */
[----:B------:R-:W2:Y:S04]  /*543d0*/  LDL.LU.64 R26, [R1+0x5828] ;  /* 0x00582800011a7983 */ /* 0x000ea80000300a00 */
[----:B------:R-:W2:-:S13]  /*543e0*/  LDL.LU.64 R24, [R1+0x5820] ;  /* 0x0058200001187983 */ /* 0x000e9a0000300a00 */
[----:B------:R-:W-:Y:S04]  /*543f0*/  STL.64 [R1+0x8b0], R56 ;  /* 0x0008b03801007387 */ /* 0x000fe80000100a00 */
[----:B------:R0:W-:Y:S04]  /*54400*/  STL.64 [R1+0x8b8], R58 ;  /* 0x0008b83a01007387 */ /* 0x0001e80000100a00 */
[----:B0-----:R-:W2:Y:S04]  /*54410*/  LDL.LU.64 R58, [R1+0x5818] ;  /* 0x00581800013a7983 */ /* 0x001ea80000300a00 */
[----:B------:R-:W2:Y:S02]  /*54420*/  LDL.LU.64 R56, [R1+0x5810] ;  /* 0x0058100001387983 */ /* 0x000ea40000300a00 */
[----:B--2---:R-:W-:-:S15]  /*54430*/  HMMA.16816.F32 R4, R40, R56, R4 ;  /* 0x000000382804723c */ /* 0x004fde0000001804 */
[----:B------:R-:W-:-:S04]  /*54440*/  NOP ;  /* 0x0000000000007918 */ /* 0x000fc80000000000 */
[----:B------:R-:W-:Y:S04]  /*54450*/  STL.64 [R1+0x8d0], R4 ;  /* 0x0008d00401007387 */ /* 0x000fe80000100a00 */
[----:B------:R0:W-:Y:S04]  /*54460*/  STL.64 [R1+0x8d8], R6 ;  /* 0x0008d80601007387 */ /* 0x0001e80000100a00 */
[----:B0-----:R-:W2:Y:S04]  /*54470*/  LDL.LU.64 R6, [R1+0x5808] ;  /* 0x0058080001067983 */ /* 0x001ea80000300a00 */
[----:B------:R-:W3:Y:S01]  /*54480*/  LDL.LU.64 R4, [R1+0x5800] ;  /* 0x0058000001047983 */ /* 0x000ee20000300a00 */
[----:B------:R-:W-:-:S02]  /*54490*/  IMAD.MOV.U32 R56, RZ, RZ, R27 ;  /* 0x000000ffff387224 */ /* 0x000fc400078e001b */
[----:B------:R-:W-:Y:S01]  /*544a0*/  IMAD.MOV.U32 R57, RZ, RZ, R26 ;  /* 0x000000ffff397224 */ /* 0x000fe200078e001a */
[----:B------:R0:W-:Y:S04]  /*544b0*/  STL.64 [R1+0x5730], R58 ;  /* 0x0057303a01007387 */ /* 0x0001e80000100a00 */
[----:B------:R-:W2:Y:S04]  /*544c0*/  LDL.LU R27, [R1+0x57fc] ;  /* 0x0057fc00011b7983 */ /* 0x000ea80000300800 */
[----:B------:R-:W2:Y:S01]  /*544d0*/  LDL.LU R26, [R1+0x57f8] ;  /* 0x0057f800011a7983 */ /* 0x000ea20000300800 */
[----:B0-----:R-:W-:-:S03]  /*544e0*/  IMAD.MOV.U32 R58, RZ, RZ, R23 ;  /* 0x000000ffff3a7224 */ /* 0x001fc600078e0017 */
[----:B------:R-:W2:Y:S01]  /*544f0*/  LDL.LU R23, [R1+0x57f4] ;  /* 0x0057f40001177983 */ /* 0x000ea20000300800 */
[----:B------:R-:W-:-:S03]  /*54500*/  IMAD.MOV.U32 R59, RZ, RZ, R18 ;  /* 0x000000ffff3b7224 */ /* 0x000fc600078e0012 */
[----:B------:R-:W2:Y:S01]  /*54510*/  LDL.LU R18, [R1+0x57f0] ;  /* 0x0057f00001127983 */ /* 0x000ea20000300800 */
[----:B---3--:R-:W-:-:S15]  /*54520*/  HMMA.16816.F32 R8, R40, R4, R8 ;  /* 0x000000042808723c */ /* 0x008fde0000001808 */
[----:B------:R-:W-:-:S04]  /*54530*/  NOP ;  /* 0x0000000000007918 */ /* 0x000fc80000000000 */
[----:B------:R-:W-:Y:S04]  /*54540*/  STL.64 [R1+0x910], R8 ;  /* 0x0009100801007387 */ /* 0x000fe80000100a00 */
[----:B------:R0:W-:Y:S04]  /*54550*/  STL.64 [R1+0x918], R10 ;  /* 0x0009180a01007387 */ /* 0x0001e80000100a00 */
[----:B0-----:R-:W3:Y:S04]  /*54560*/  LDL.LU.64 R10, [R1+0x57e8] ;  /* 0x0057e800010a7983 */ /* 0x001ee80000300a00 */
[----:B------:R-:W3:Y:S01]  /*54570*/  LDL.LU.64 R8, [R1+0x57e0] ;  /* 0x0057e00001087983 */ /* 0x000ee20000300a00 */
[----:B------:R-:W-:-:S02]  /*54580*/  IMAD.MOV.U32 R4, RZ, RZ, R19 ;  /* 0x000000ffff047224 */ /* 0x000fc400078e0013 */
[----:B------:R-:W-:Y:S01]  /*54590*/  IMAD.MOV.U32 R5, RZ, RZ, R22 ;  /* 0x000000ffff057224 */ /* 0x000fe200078e0016 */
[----:B--2---:R0:W-:Y:S04]  /*545a0*/  STL.64 [R1+0x5738], R6 ;  /* 0x0057380601007387 */ /* 0x0041e80000100a00 */
[----:B------:R-:W2:Y:S04]  /*545b0*/  LDL.LU R19, [R1+0x57dc] ;  /* 0x0057dc0001137983 */ /* 0x000ea80000300800 */
[----:B------:R-:W2:Y:S01]  /*545c0*/  LDL.LU R22, [R1+0x57d8] ;  /* 0x0057d80001167983 */ /* 0x000ea20000300800 */
[----:B0-----:R-:W-:-:S03]  /*545d0*/  IMAD.MOV.U32 R6, RZ, RZ, R38 ;  /* 0x000000ffff067224 */ /* 0x001fc600078e0026 */
[----:B------:R-:W2:Y:S01]  /*545e0*/  LDL.LU R38, [R1+0x57d4] ;  /* 0x0057d40001267983 */ /* 0x000ea20000300800 */
[----:B------:R-:W-:-:S03]  /*545f0*/  IMAD.MOV.U32 R7, RZ, RZ, R39 ;  /* 0x000000ffff077224 */ /* 0x000fc600078e0027 */
[----:B------:R-:W2:Y:S01]  /*54600*/  LDL.LU R39, [R1+0x57d0] ;  /* 0x0057d00001277983 */ /* 0x000ea20000300800 */
[----:B---3--:R-:W-:Y:S03]  /*54610*/  HMMA.16816.F32 R40, R40, R8, R48 ;  /* 0x000000082828723c */ /* 0x008fe60000001830 */
[----:B------:R-:W2:Y:S04]  /*54620*/  LDL.LU.64 R50, [R1+0x57c8] ;  /* 0x0057c80001327983 */ /* 0x000ea80000300a00 */
[----:B------:R-:W2:-:S12]  /*54630*/  LDL.LU.64 R48, [R1+0x57c0] ;  /* 0x0057c00001307983 */ /* 0x000e980000300a00 */
[----:B------:R0:W-:Y:S04]  /*54640*/  STL.64 [R1+0x900], R40 ;  /* 0x0009002801007387 */ /* 0x0001e80000100a00 */
[----:B------:R1:W-:Y:S01]  /*54650*/  STL.64 [R1+0x908], R42 ;  /* 0x0009082a01007387 */ /* 0x0003e20000100a00 */
[----:B0-----:R-:W-:-:S03]  /*54660*/  IMAD.MOV.U32 R40, RZ, RZ, R23 ;  /* 0x000000ffff287224 */ /* 0x001fc600078e0017 */
[----:B------:R-:W3:Y:S01]  /*54670*/  LDL.LU R23, [R1+0x57b8] ;  /* 0x0057b80001177983 */ /* 0x000ee20000300800 */
[----:B------:R-:W-:Y:S02]  /*54680*/  IMAD.MOV.U32 R41, RZ, RZ, R26 ;  /* 0x000000ffff297224 */ /* 0x000fe400078e001a */
[----:B-1----:R-:W-:Y:S01]  /*54690*/  IMAD.MOV.U32 R42, RZ, RZ, R27 ;  /* 0x000000ffff2a7224 */ /* 0x002fe200078e001b */
[----:B------:R-:W3:Y:S04]  /*546a0*/  LDL.LU R26, [R1+0x57b4] ;  /* 0x0057b400011a7983 */ /* 0x000ee80000300800 */
[----:B------:R-:W3:Y:S01]  /*546b0*/  LDL.LU R27, [R1+0x57b0] ;  /* 0x0057b000011b7983 */ /* 0x000ee20000300800 */
[----:B--2---:R-:W-:-:S15]  /*546c0*/  HMMA.16816.F32 R32, R48, R38, R32 ;  /* 0x000000263020723c */ /* 0x004fde0000001820 */
[----:B------:R-:W-:-:S04]  /*546d0*/  NOP ;  /* 0x0000000000007918 */ /* 0x000fc80000000000 */
[----:B------:R-:W-:Y:S04]  /*546e0*/  STL.64 [R1+0x470], R32 ;  /* 0x0004702001007387 */ /* 0x000fe80000100a00 */
[----:B------:R0:W-:Y:S04]  /*546f0*/  STL.64 [R1+0x478], R34 ;  /* 0x0004782201007387 */ /* 0x0001e80000100a00 */
[----:B0-----:R-:W2:Y:S04]  /*54700*/  LDL.LU.64 R34, [R1+0x57a8] ;  /* 0x0057a80001227983 */ /* 0x001ea80000300a00 */
[----:B------:R-:W3:Y:S01]  /*54710*/  LDL.LU.64 R32, [R1+0x57a0] ;  /* 0x0057a00001207983 */ /* 0x000ee20000300a00 */
[----:B--2---:R-:W-:-:S15]  /*54720*/  HMMA.16816.F32 R28, R48, R34, R28 ;  /* 0x00000022301c723c */ /* 0x004fde000000181c */
[----:B------:R-:W-:-:S04]  /*54730*/  NOP ;  /* 0x0000000000007918 */ /* 0x000fc80000000000 */
[----:B------:R-:W-:Y:S04]  /*54740*/  STL.64 [R1+0x460], R28 ;  /* 0x0004601c01007387 */ /* 0x000fe80000100a00 */
[----:B------:R0:W-:Y:S04]  /*54750*/  STL.64 [R1+0x468], R30 ;  /* 0x0004681e01007387 */ /* 0x0001e80000100a00 */
[----:B0-----:R-:W2:Y:S04]  /*54760*/  LDL.LU.64 R30, [R1+0x5798] ;  /* 0x00579800011e7983 */ /* 0x001ea80000300a00 */
[----:B------:R-:W4:Y:S01]  /*54770*/  LDL.LU.64 R28, [R1+0x5790] ;  /* 0x00579000011c7983 */ /* 0x000f220000300a00 */
[----:B------:R-:W0:Y:S01]  /*54780*/  S2R R36, SR_TID.X ;  /* 0x0000000000247919 */ /* 0x000e220000002100 */
[----:B------:R-:W-:-:S02]  /*54790*/  IMAD.MOV.U32 R43, RZ, RZ, R60 ;  /* 0x000000ffff2b7224 */ /* 0x000fc400078e003c */
[----:B------:R-:W-:Y:S04]  /*547a0*/  STL.64 [R1+0x56e0], R34 ;  /* 0x0056e02201007387 */ /* 0x000fe80000100a00 */
[----:B---3--:R2:W-:Y:S01]  /*547b0*/  STL.64 [R1+0x56d8], R32 ;  /* 0x0056d82001007387 */ /* 0x0085e20000100a00 */
[----:B------:R-:W-:Y:S01]  /*547c0*/  HMMA.16816.F32 R4, R48, R26, R4 ;  /* 0x0000001a3004723c */ /* 0x000fe20000001804 */
[C---:B0-----:R-:W-:Y:S01]  /*547d0*/  LOP3.LUT R45, R36.reuse, 0x7, RZ, 0xc0, !PT ;  /* 0x00000007242d7812 */ /* 0x041fe200078ec0ff */
[C---:B------:R-:W-:Y:S02]  /*547e0*/  IMAD.SHL.U32 R37, R36.reuse, 0x2, RZ ;  /* 0x0000000224257824 */ /* 0x040fe400078e00ff */
[----:B------:R-:W-:-:S04]  /*547f0*/  IMAD.SHL.U32 R36, R36, 0x80, RZ ;  /* 0x0000008024247824 */ /* 0x000fc800078e00ff */
[----:B--2---:R-:W-:Y:S01]  /*54800*/  HMMA.16816.F32 R32, R48, R30, R40 ;  /* 0x0000001e3020723c */ /* 0x004fe20000001828 */
[----:B------:R-:W-:Y:S04]  /*54810*/  STL.64 [R1+0x5700], R30 ;  /* 0x0057001e01007387 */ /* 0x000fe80000100a00 */
[----:B----4-:R-:W-:-:S14]  /*54820*/  STL.64 [R1+0x56f8], R28 ;  /* 0x0056f81c01007387 */ /* 0x010fdc0000100a00 */
[----:B------:R-:W-:Y:S04]  /*54830*/  STL.64 [R1+0x450], R32 ;  /* 0x0004502001007387 */ /* 0x000fe80000100a00 */
[----:B------:R-:W-:Y:S04]  /*54840*/  STL.64 [R1+0x458], R34 ;  /* 0x0004582201007387 */ /* 0x000fe80000100a00 */
[----:B------:R-:W-:Y:S04]  /*54850*/  STL.64 [R1+0x5720], R38 ;  /* 0x0057202601007387 */ /* 0x000fe80000100a00 */
[----:B------:R-:W-:Y:S04]  /*54860*/  STL.64 [R1+0x5718], R36 ;  /* 0x0057182401007387 */ /* 0x000fe80000100a00 */
[----:B------:R-:W-:Y:S04]  /*54870*/  STL.64 [R1+0x5748], R26 ;  /* 0x0057481a01007387 */ /* 0x000fe80000100a00 */
[----:B------:R-:W-:Y:S04]  /*54880*/  STL.64 [R1+0x5740], R24 ;  /* 0x0057401801007387 */ /* 0x000fe80000100a00 */
[----:B------:R-:W-:Y:S04]  /*54890*/  STL.64 [R1+0x440], R4 ;  /* 0x0004400401007387 */ /* 0x000fe80000100a00 */
[----:B------:R0:W-:Y:S02]  /*548a0*/  STL.64 [R1+0x448], R6 ;  /* 0x0004480601007387 */ /* 0x0001e40000100a00 */
[----:B0-----:R-:W-:Y:S02]  /*548b0*/  HMMA.16816.F32 R4, R48, R22, R56 ;  /* 0x000000163004723c */ /* 0x001fe40000001838 */
[----:B------:R-:W-:Y:S04]  /*548c0*/  STL.64 [R1+0x5758], R22 ;  /* 0x0057581601007387 */ /* 0x000fe80000100a00 */
[----:B------:R-:W-:-:S13]  /*548d0*/  STL.64 [R1+0x5750], R20 ;  /* 0x0057501401007387 */ /* 0x000fda0000100a00 */
[----:B------:R-:W-:Y:S04]  /*548e0*/  STL.64 [R1+0x430], R4 ;  /* 0x0004300401007387 */ /* 0x000fe80000100a00 */
[----:B------:R0:W-:Y:S02]  /*548f0*/  STL.64 [R1+0x438], R6 ;  /* 0x0004380601007387 */ /* 0x0001e40000100a00 */
[----:B0-----:R-:W-:Y:S02]  /*54900*/  HMMA.16816.F32 R4, R48, R18, R12 ;  /* 0x000000123004723c */ /* 0x001fe4000000180c */
[----:B------:R-:W-:Y:S04]  /*54910*/  STL.64 [R1+0x5768], R18 ;  /* 0x0057681201007387 */ /* 0x000fe80000100a00 */
[----:B------:R-:W-:-:S13]  /*54920*/  STL.64 [R1+0x5760], R16 ;  /* 0x0057601001007387 */ /* 0x000fda0000100a00 */
[----:B------:R-:W-:Y:S04]  /*54930*/  STL.64 [R1+0x420], R4 ;  /* 0x0004200401007387 */ /* 0x000fe80000100a00 */
[----:B------:R-:W-:Y:S04]  /*54940*/  STL.64 [R1+0x428], R6 ;  /* 0x0004280601007387 */ /* 0x000fe80000100a00 */
[----:B------:R-:W2:Y:S04]  /*54950*/  LDL R34, [R1+0x18] ;  /* 0x0000180001227983 */ /* 0x000ea80000100800 */
[----:B------:R-:W2:Y:S04]  /*54960*/  LDL R35, [R1+0x1c] ;  /* 0x00001c0001237983 */ /* 0x000ea80000100800 */
[----:B------:R-:W3:Y:S04]  /*54970*/  LDL.LU R12, [R1+0x790] ;  /* 0x00079000010c7983 */ /* 0x000ee80000300800 */
[----:B------:R-:W3:Y:S04]  /*54980*/  LDL.LU R13, [R1+0x794] ;  /* 0x00079400010d7983 */ /* 0x000ee80000300800 */
[----:B------:R-:W3:Y:S04]  /*54990*/  LDL.LU R14, [R1+0x798] ;  /* 0x00079800010e7983 */ /* 0x000ee80000300800 */
[----:B------:R-:W3:Y:S04]  /*549a0*/  LDL.LU R15, [R1+0x79c] ;  /* 0x00079c00010f7983 */ /* 0x000ee80000300800 */
[----:B------:R-:W4:Y:S04]  /*549b0*/  LDL.LU R28, [R1+0x7a0] ;  /* 0x0007a000011c7983 */ /* 0x000f280000300800 */
[----:B------:R-:W4:Y:S04]  /*549c0*/  LDL.LU R29, [R1+0x7a4] ;  /* 0x0007a400011d7983 */ /* 0x000f280000300800 */
[----:B------:R-:W4:Y:S04]  /*549d0*/  LDL.LU R30, [R1+0x7a8] ;  /* 0x0007a800011e7983 */ /* 0x000f280000300800 */
[----:B------:R-:W4:Y:S04]  /*549e0*/  LDL.LU R31, [R1+0x7ac] ;  /* 0x0007ac00011f7983 */ /* 0x000f280000300800 */
[----:B--2---:R0:W-:Y:S04]  /*549f0*/  STL.64 [R1+0x5770], R34 ;  /* 0x0057702201007387 */ /* 0x0041e80000100a00 */
[----:B------:R-:W2:Y:S04]  /*54a00*/  LDL.LU R32, [R1+0x770] ;  /* 0x0007700001207983 */ /* 0x000ea80000300800 */
[----:B------:R-:W2:Y:S04]  /*54a10*/  LDL.LU R33, [R1+0x774] ;  /* 0x0007740001217983 */ /* 0x000ea80000300800 */
[----:B0-----:R-:W2:Y:S04]  /*54a20*/  LDL.LU R34, [R1+0x778] ;  /* 0x0007780001227983 */ /* 0x001ea80000300800 */
[----:B------:R-:W2:Y:S01]  /*54a30*/  LDL.LU R35, [R1+0x77c] ;  /* 0x00077c0001237983 */ /* 0x000ea20000300800 */
[----:B------:R-:W-:-:S05]  /*54a40*/  IMAD R60, R45, 0x110, RZ ;  /* 0x000001102d3c7824 */ /* 0x000fca00078e02ff */
[----:B------:R-:W-:-:S04]  /*54a50*/  LOP3.LUT R9, R60, 0x10, R37, 0x78, !PT ;  /* 0x000000103c097812 */ /* 0x000fc800078e7825 */
[----:B------:R-:W-:-:S04]  /*54a60*/  LOP3.LUT R9, R9, 0x800, R36, 0xf8, !PT ;  /* 0x0000080009097812 */ /* 0x000fc800078ef824 */
[----:B------:R-:W-:-:S05]  /*54a70*/  LOP3.LUT R9, R9, 0x20, RZ, 0x3c, !PT ;  /* 0x0000002009097812 */ /* 0x000fca00078e3cff */
[----:B------:R-:W0:Y:S01]  /*54a80*/  LDSM.16.MT88.4 R40, [R9+UR5+0x1000] ;  /* 0x001000050928783b */ /* 0x000e220008004200 */
[----:B------:R-:W-:Y:S02]  /*54a90*/  IMAD.MOV.U32 R39, RZ, RZ, R46 ;  /* 0x000000ffff277224 */ /* 0x000fe400078e002e */
[----:B------:R-:W-:Y:S01]  /*54aa0*/  IMAD.MOV.U32 R56, RZ, RZ, R47 ;  /* 0x000000ffff387224 */ /* 0x000fe200078e002f */
[----:B--2---:R-:W-:Y:S04]  /*54ab0*/  STL.64 [R1+0x5780], R34 ;  /* 0x0057802201007387 */ /* 0x004fe80000100a00 */
[----:B------:R1:W-:Y:S04]  /*54ac0*/  STL.64 [R1+0x5778], R32 ;  /* 0x0057782001007387 */ /* 0x0003e80000100a00 */
[----:B-1----:R-:W2:Y:S04]  /*54ad0*/  LDL.LU R32, [R1+0x780] ;  /* 0x0007800001207983 */ /* 0x002ea80000300800 */
[----:B------:R-:W2:Y:S04]  /*54ae0*/  LDL.LU R33, [R1+0x784] ;  /* 0x0007840001217983 */ /* 0x000ea80000300800 */
[----:B------:R-:W2:Y:S04]  /*54af0*/  LDL.LU R34, [R1+0x788] ;  /* 0x0007880001227983 */ /* 0x000ea80000300800 */
[----:B------:R-:W2:Y:S04]  /*54b00*/  LDL.LU R35, [R1+0x78c] ;  /* 0x00078c0001237983 */ /* 0x000ea80000300800 */
[----:B------:R-:W3:Y:S04]  /*54b10*/  LDL.64 R18, [R1+0x38] ;  /* 0x0000380001127983 */ /* 0x000ee80000100a00 */
        /* <DEDUP_REMOVED lines=8> */
[----:B------:R-:W3:Y:S04]  /*54ba0*/  LDL.64 R26, [R1+0x28] ;  /* 0x00002800011a7983 */ /* 0x000ee80000100a00 */
[----:B------:R-:W3:Y:S04]  /*54bb0*/  LDL.LU R36, [R1+0x730] ;  /* 0x0007300001247983 */ /* 0x000ee80000300800 */
[----:B------:R-:W3:Y:S04]  /*54bc0*/  LDL.LU R37, [R1+0x734] ;  /* 0x0007340001257983 */ /* 0x000ee80000300800 */
[----:B------:R-:W3:Y:S04]  /*54bd0*/  LDL.LU R38, [R1+0x738] ;  /* 0x0007380001267983 */ /* 0x000ee80000300800 */
[----:B------:R-:W4:Y:S04]  /*54be0*/  LDL.LU R46, [R1+0x578c] ;  /* 0x00578c00012e7983 */ /* 0x000f280000300800 */
[----:B------:R-:W4:Y:S04]  /*54bf0*/  LDL.LU R47, [R1+0x5788] ;  /* 0x00578800012f7983 */ /* 0x000f280000300800 */
[----:B------:R-:W3:Y:S04]  /*54c00*/  LDL.LU R57, [R1+0x744] ;  /* 0x0007440001397983 */ /* 0x000ee80000300800 */
[----:B------:R-:W3:Y:S04]  /*54c10*/  LDL.LU R58, [R1+0x748] ;  /* 0x00074800013a7983 */ /* 0x000ee80000300800 */
[----:B------:R-:W3:Y:S04]  /*54c20*/  LDL.LU R59, [R1+0x74c] ;  /* 0x00074c00013b7983 */ /* 0x000ee80000300800 */
[----:B0-----:R0:W-:Y:S04]  /*54c30*/  STL.64 [R1+0x5640], R42 ;  /* 0x0056402a01007387 */ /* 0x0011e80000100a00 */
[----:B------:R-:W-:Y:S04]  /*54c40*/  STL.64 [R1+0x5638], R40 ;  /* 0x0056382801007387 */ /* 0x000fe80000100a00 */
[----:B0-----:R-:W3:Y:S01]  /*54c50*/  LDL.64 R42, [R1+0x58] ;  /* 0x00005800012a7983 */ /* 0x001ee20000100a00 */
[C---:B--2---:R-:W-:Y:S08]  /*54c60*/  HMMA.16816.F32 R32, R48.reuse, R54, R32 ;  /* 0x000000363020723c */ /* 0x044ff00000001820 */
[C---:B----4-:R-:W-:Y:S08]  /*54c70*/  HMMA.16816.F32 R28, R48.reuse, R46, R28 ;  /* 0x0000002e301c723c */ /* 0x050ff0000000181c */
[----:B---3--:R-:W-:Y:S11]  /*54c80*/  HMMA.16816.F32 R12, R48, R42, R12 ;  /* 0x0000002a300c723c */ /* 0x008ff6000000180c */
[----:B------:R0:W-:Y:S04]  /*54c90*/  STL.64 [R1+0x940], R28 ;  /* 0x0009401c01007387 */ /* 0x0001e80000100a00 */
[----:B------:R1:W-:Y:S04]  /*54ca0*/  STL.64 [R1+0x948], R30 ;  /* 0x0009481e01007387 */ /* 0x0003e80000100a00 */
[----:B0-----:R-:W2:Y:S04]  /*54cb0*/  LDL.LU R28, [R1+0x720] ;  /* 0x00072000011c7983 */ /* 0x001ea80000300800 */
[----:B------:R0:W-:Y:S04]  /*54cc0*/  STL.64 [R1+0x7a0], R12 ;  /* 0x0007a00c01007387 */ /* 0x0001e80000100a00 */
[----:B------:R3:W-:Y:S04]  /*54cd0*/  STL.64 [R1+0x7a8], R14 ;  /* 0x0007a80e01007387 */ /* 0x0007e80000100a00 */
[----:B------:R-:W2:Y:S04]  /*54ce0*/  LDL.LU R29, [R1+0x724] ;  /* 0x00072400011d7983 */ /* 0x000ea80000300800 */
[----:B-1----:R-:W2:Y:S04]  /*54cf0*/  LDL.LU R30, [R1+0x728] ;  /* 0x00072800011e7983 */ /* 0x002ea80000300800 */
[----:B------:R-:W2:Y:S04]  /*54d00*/  LDL.LU R31, [R1+0x72c] ;  /* 0x00072c00011f7983 */ /* 0x000ea80000300800 */
[----:B0-----:R-:W4:Y:S04]  /*54d10*/  LDL.LU R12, [R1+0x410] ;  /* 0x00041000010c7983 */ /* 0x001f280000300800 */
[----:B------:R-:W4:Y:S04]  /*54d20*/  LDL.LU R13, [R1+0x414] ;  /* 0x00041400010d7983 */ /* 0x000f280000300800 */
[----:B---3--:R-:W4:Y:S04]  /*54d30*/  LDL.LU R14, [R1+0x418] ;  /* 0x00041800010e7983 */ /* 0x008f280000300800 */
[----:B------:R-:W4:Y:S04]  /*54d40*/  LDL.LU R15, [R1+0x41c] ;  /* 0x00041c00010f7983 */ /* 0x000f280000300800 */
[----:B------:R-:W-:Y:S04]  /*54d50*/  STL.64 [R1+0x790], R32 ;  /* 0x0007902001007387 */ /* 0x000fe80000100a00 */
[----:B------:R0:W-:Y:S04]  /*54d60*/  STL.64 [R1+0x798], R34 ;  /* 0x0007982201007387 */ /* 0x0001e80000100a00 */
[----:B0-----:R-:W3:Y:S04]  /*54d70*/  LDL.LU.64 R34, [R1+0x5780] ;  /* 0x0057800001227983 */ /* 0x001ee80000300a00 */
[----:B------:R-:W3:Y:S01]  /*54d80*/  LDL.LU.64 R32, [R1+0x5778] ;  /* 0x0057780001207983 */ /* 0x000ee20000300a00 */
[----:B------:R-:W-:-:S02]  /*54d90*/  IMAD.MOV.U32 R53, RZ, RZ, R18 ;  /* 0x000000ffff357224 */ /* 0x000fc400078e0012 */
[----:B------:R-:W-:Y:S01]  /*54da0*/  IMAD.MOV.U32 R52, RZ, RZ, R19 ;  /* 0x000000ffff347224 */ /* 0x000fe200078e0013 */
[----:B---3--:R-:W-:-:S15]  /*54db0*/  HMMA.16816.F32 R32, R48, R18, R32 ;  /* 0x000000123020723c */ /* 0x008fde0000001820 */
[----:B------:R-:W-:-:S04]  /*54dc0*/  NOP ;  /* 0x0000000000007918 */ /* 0x000fc80000000000 */
[----:B------:R-:W-:Y:S04]  /*54dd0*/  STL.64 [R1+0x780], R32 ;  /* 0x0007802001007387 */ /* 0x000fe80000100a00 */
[----:B------:R0:W-:Y:S04]  /*54de0*/  STL.64 [R1+0x788], R34 ;  /* 0x0007882201007387 */ /* 0x0001e80000100a00 */
[----:B0-----:R-:W3:Y:S04]  /*54df0*/  LDL.LU.64 R34, [R1+0x5770] ;  /* 0x0057700001227983 */ /* 0x001ee80000300a00 */
[----:B------:R-:W2:Y:S04]  /*54e00*/  LDL.LU.64 R18, [R1+0x5768] ;  /* 0x0057680001127983 */ /* 0x000ea80000300a00 */
[----:B------:R-:W2:Y:S04]  /*54e10*/  LDL.LU.64 R16, [R1+0x5760] ;  /* 0x0057600001107983 */ /* 0x000ea80000300a00 */
[----:B------:R0:W-:Y:S04]  /*54e20*/  STL.64 [R1+0x56d0], R54 ;  /* 0x0056d03601007387 */ /* 0x0001e80000100a00 */
[----:B------:R-:W-:Y:S04]  /*54e30*/  STL.64 [R1+0x56c8], R52 ;  /* 0x0056c83401007387 */ /* 0x000fe80000100a00 */
[----:B0-----:R-:W2:Y:S04]  /*54e40*/  LDL R54, [R1+0x8] ;  /* 0x0000080001367983 */ /* 0x001ea80000100800 */
[----:B------:R-:W2:Y:S01]  /*54e50*/  LDL R55, [R1+0xc] ;  /* 0x00000c0001377983 */ /* 0x000ea20000100800 */
[----:B------:R-:W-:Y:S01]  /*54e60*/  HMMA.16816.F32 R20, R48, R26, R20 ;  /* 0x0000001a3014723c */ /* 0x000fe20000001814 */
[----:B------:R-:W-:-:S02]  /*54e70*/  IMAD.MOV.U32 R41, RZ, RZ, R26 ;  /* 0x000000ffff297224 */ /* 0x000fc400078e001a */
[----:B------:R-:W-:-:S15]  /*54e80*/  IMAD.MOV.U32 R40, RZ, RZ, R27 ;  /* 0x000000ffff287224 */ /* 0x000fde00078e001b */
[----:B------:R-:W-:Y:S01]  /*54e90*/  NOP ;  /* 0x0000000000007918 */ /* 0x000fe20000000000 */
[----:B------:R-:W-:Y:S04]  /*54ea0*/  STL.64 [R1+0x770], R20 ;  /* 0x0007701401007387 */ /* 0x000fe80000100a00 */
[----:B------:R0:W-:Y:S04]  /*54eb0*/  STL.64 [R1+0x778], R22 ;  /* 0x0007781601007387 */ /* 0x0001e80000100a00 */
[----:B0-----:R-:W4:Y:S04]  /*54ec0*/  LDL.LU.64 R22, [R1+0x5758] ;  /* 0x0057580001167983 */ /* 0x001f280000300a00 */
[----:B------:R-:W4:Y:S04]  /*54ed0*/  LDL.LU.64 R20, [R1+0x5750] ;  /* 0x0057500001147983 */ /* 0x000f280000300a00 */
[----:B------:R-:W4:Y:S04]  /*54ee0*/  LDL.LU.64 R26, [R1+0x5748] ;  /* 0x00574800011a7983 */ /* 0x000f280000300a00 */
[----:B------:R-:W4:Y:S01]  /*54ef0*/  LDL.LU.64 R24, [R1+0x5740] ;  /* 0x0057400001187983 */ /* 0x000f220000300a00 */
[----:B---3--:R-:W-:Y:S03]  /*54f00*/  HMMA.16816.F32 R32, R48, R34, R4 ;  /* 0x000000223020723c */ /* 0x008fe60000001804 */
[----:B------:R-:W3:-:S15]  /*54f10*/  LDL.LU.64 R6, [R1+0x5738] ;  /* 0x0057380001067983 */ /* 0x000ede0000300a00 */
[----:B------:R-:W-:Y:S01]  /*54f20*/  NOP ;  /* 0x0000000000007918 */ /* 0x000fe20000000000 */
[----:B------:R0:W-:Y:S04]  /*54f30*/  STL.64 [R1+0x760], R32 ;  /* 0x0007602001007387 */ /* 0x0001e80000100a00 */
[----:B------:R1:W-:Y:S01]  /*54f40*/  STL.64 [R1+0x768], R34 ;  /* 0x0007682201007387 */ /* 0x0003e20000100a00 */
[----:B--2---:R-:W-:Y:S03]  /*54f50*/  HMMA.16816.F32 R52, R48, R54, R56 ;  /* 0x000000363034723c */ /* 0x004fe60000001838 */
[----:B0-----:R-:W2:Y:S04]  /*54f60*/  LDL.LU R32, [R1+0x220] ;  /* 0x0002200001207983 */ /* 0x001ea80000300800 */
[----:B------:R-:W2:Y:S04]  /*54f70*/  LDL.LU R33, [R1+0x224] ;  /* 0x0002240001217983 */ /* 0x000ea80000300800 */
[----:B-1----:R-:W2:Y:S04]  /*54f80*/  LDL.LU R34, [R1+0x228] ;  /* 0x0002280001227983 */ /* 0x002ea80000300800 */
[----:B------:R-:W2:Y:S04]  /*54f90*/  LDL.LU R35, [R1+0x22c] ;  /* 0x00022c0001237983 */ /* 0x000ea80000300800 */
[----:B------:R-:W2:Y:S04]  /*54fa0*/  LDL.LU.64 R58, [R1+0x5730] ;  /* 0x00573000013a7983 */ /* 0x000ea80000300a00 */
[----:B------:R0:W-:Y:S04]  /*54fb0*/  STL.64 [R1+0x750], R52 ;  /* 0x0007503401007387 */ /* 0x0001e80000100a00 */
[----:B------:R3:W-:Y:S04]  /*54fc0*/  STL.64 [R1+0x758], R54 ;  /* 0x0007583601007387 */ /* 0x0007e80000100a00 */
[----:B0-----:R-:W4:Y:S04]  /*54fd0*/  LDL.LU R52, [R1+0x1d0] ;  /* 0x0001d00001347983 */ /* 0x001f280000300800 */
[----:B------:R-:W4:Y:S01]  /*54fe0*/  LDL.LU R53, [R1+0x1d4] ;  /* 0x0001d40001357983 */ /* 0x000f220000300800 */
[----:B------:R-:W-:-:S02]  /*54ff0*/  IMAD.MOV.U32 R56, RZ, RZ, R10 ;  /* 0x000000ffff387224 */ /* 0x000fc400078e000a */
[----:B------:R-:W-:Y:S02]  /*55000*/  IMAD.MOV.U32 R57, RZ, RZ, R11 ;  /* 0x000000ffff397224 */ /* 0x000fe400078e000b */
[----:B---3--:R-:W-:Y:S02]  /*55010*/  IMAD.MOV.U32 R54, RZ, RZ, R6 ;  /* 0x000000ffff367224 */ /* 0x008fe400078e0006 */
[----:B------:R-:W3:Y:S01]  /*55020*/  LDL.LU R6, [R1+0x572c] ;  /* 0x00572c0001067983 */ /* 0x000ee20000300800 */
[----:B------:R-:W-:-:S03]  /*55030*/  IMAD.MOV.U32 R55, RZ, RZ, R7 ;  /* 0x000000ffff377224 */ /* 0x000fc600078e0007 */
[----:B------:R-:W3:Y:S01]  /*55040*/  LDL.LU R7, [R1+0x5728] ;  /* 0x0057280001077983 */ /* 0x000ee20000300800 */
[----:B--2---:R-:W-:-:S15]  /*55050*/  HMMA.16816.F32 R36, R48, R58, R36 ;  /* 0x0000003a3024723c */ /* 0x004fde0000001824 */
[----:B------:R-:W-:-:S04]  /*55060*/  NOP ;  /* 0x0000000000007918 */ /* 0x000fc80000000000 */
[----:B------:R-:W-:Y:S01]  /*55070*/  IMAD.MOV.U32 R5, RZ, RZ, R38 ;  /* 0x000000ffff057224 */ /* 0x000fe200078e0026 */
[----:B------:R0:W-:Y:S01]  /*55080*/  STL.64 [R1+0x740], R36 ;  /* 0x0007402401007387 */ /* 0x0001e20000100a00 */
[----:B------:R-:W-:-:S03]  /*55090*/  IMAD.MOV.U32 R4, RZ, RZ, R39 ;  /* 0x000000ffff047224 */ /* 0x000fc600078e0027 */
[----:B------:R-:W2:Y:S04]  /*550a0*/  LDL.LU.64 R38, [R1+0x5720] ;  /* 0x0057200001267983 */ /* 0x000ea80000300a00 */
[----:B0-----:R-:W2:Y:S04]  /*550b0*/  LDL.LU.64 R36, [R1+0x5718] ;  /* 0x0057180001247983 */ /* 0x001ea80000300a00 */
[----:B------:R0:W-:Y:S04]  /*550c0*/  STL.64 [R1+0x5660], R58 ;  /* 0x0056603a01007387 */ /* 0x0001e80000100a00 */
[----:B------:R-:W4:Y:S04]  /*550d0*/  LDL.LU R10, [R1+0x5714] ;  /* 0x00571400010a7983 */ /* 0x000f280000300800 */
[----:B------:R-:W4:Y:S01]  /*550e0*/  LDL.LU R11, [R1+0x5710] ;  /* 0x00571000010b7983 */ /* 0x000f220000300800 */
[----:B0-----:R-:W-:-:S03]  /*550f0*/  IMAD.MOV.U32 R58, RZ, RZ, R2 ;  /* 0x000000ffff3a7224 */ /* 0x001fc600078e0002 */
[----:B------:R-:W2:Y:S01]  /*55100*/  LDL.LU R2, [R1+0x570c] ;  /* 0x00570c0001027983 */ /* 0x000ea20000300800 */
[----:B------:R-:W-:-:S03]  /*55110*/  IMAD.MOV.U32 R59, RZ, RZ, R3 ;  /* 0x000000ffff3b7224 */ /* 0x000fc600078e0003 */
[----:B------:R-:W2:Y:S04]  /*55120*/  LDL.LU R3, [R1+0x5708] ;  /* 0x0057080001037983 */ /* 0x000ea80000300800 */
[----:B------:R-:W-:Y:S04]  /*55130*/  STL [R1+0x521c], R4 ;  /* 0x00521c0401007387 */ /* 0x000fe80000100800 */
[----:B------:R-:W-:Y:S01]  /*55140*/  STL [R1+0x5218], R5 ;  /* 0x0052180501007387 */ /* 0x000fe20000100800 */
[----:B---3--:R-:W-:-:S15]  /*55150*/  HMMA.16816.F32 R28, R48, R6, R28 ;  /* 0x00000006301c723c */ /* 0x008fde000000181c */
[----:B------:R-:W-:-:S04]  /*55160*/  NOP ;  /* 0x0000000000007918 */ /* 0x000fc80000000000 */
[----:B------:R-:W-:Y:S04]  /*55170*/  STL.64 [R1+0x730], R28 ;  /* 0x0007301c01007387 */ /* 0x000fe80000100a00 */
[----:B------:R0:W-:Y:S04]  /*55180*/  STL.64 [R1+0x738], R30 ;  /* 0x0007381e01007387 */ /* 0x0001e80000100a00 */
[----:B0-----:R-:W3:Y:S04]  /*55190*/  LDL.LU.64 R30, [R1+0x5700] ;  /* 0x00570000011e7983 */ /* 0x001ee80000300a00 */
[----:B------:R-:W3:Y:S01]  /*551a0*/  LDL.LU.64 R28, [R1+0x56f8] ;  /* 0x0056f800011c7983 */ /* 0x000ee20000300a00 */
[----:B----4-:R-:W-:Y:S03]  /*551b0*/  HMMA.16816.F32 R48, R48, R10, R12 ;  /* 0x0000000a3030723c */ /* 0x010fe6000000180c */
[----:B------:R-:W4:Y:S04]  /*551c0*/  LDL.LU.64 R14, [R1+0x56f0] ;  /* 0x0056f000010e7983 */ /* 0x000f280000300a00 */
[----:B------:R-:W4:-:S12]  /*551d0*/  LDL.LU.64 R12, [R1+0x56e8] ;  /* 0x0056e800010c7983 */ /* 0x000f180000300a00 */
[----:B------:R0:W-:Y:S01]  /*551e0*/  STL.64 [R1+0x410], R48 ;  /* 0x0004103001007387 */ /* 0x0001e20000100a00 */
[----:B------:R-:W-:Y:S02]  /*551f0*/  IMAD.MOV.U32 R5, RZ, RZ, R51 ;  /* 0x000000ffff057224 */ /* 0x000fe400078e0033 */
[----:B------:R-:W-:Y:S01]  /*55200*/  IMAD.MOV.U32 R4, RZ, RZ, R50 ;  /* 0x000000ffff047224 */ /* 0x000fe200078e0032 */
[----:B0-----:R-:W3:Y:S04]  /*55210*/  LDL.LU R48, [R1+0x1f0] ;  /* 0x0001f00001307983 */ /* 0x001ee80000300800 */
[----:B------:R-:W3:Y:S04]  /*55220*/  LDL.LU R49, [R1+0x1f4] ;  /* 0x0001f40001317983 */ /* 0x000ee80000300800 */
[----:B------:R-:W3:Y:S04]  /*55230*/  LDL.LU R50, [R1+0x1f8] ;  /* 0x0001f80001327983 */ /* 0x000ee80000300800 */
[----:B------:R-:W3:Y:S04]  /*55240*/  LDL.LU R51, [R1+0x1fc] ;  /* 0x0001fc0001337983 */ /* 0x000ee80000300800 */
[----:B------:R-:W-:Y:S04]  /*55250*/  STL [R1+0x5224], R5 ;  /* 0x0052240501007387 */ /* 0x000fe80000100800 */
[----:B------:R0:W-:Y:S04]  /*55260*/  STL [R1+0x5220], R4 ;  /* 0x0052200401007387 */ /* 0x0001e80000100800 */
[----:B------:R2:W-:Y:S04]  /*55270*/  STL.64 [R1+0x5658], R6 ;  /* 0x0056580601007387 */ /* 0x0005e80000100a00 */
[----:B0-----:R-:W3:Y:S04]  /*55280*/  LDL.LU R4, [R1+0x200] ;  /* 0x0002000001047983 */ /* 0x001ee80000300800 */
[----:B------:R-:W3:Y:S01]  /*55290*/  LDL.LU R5, [R1+0x204] ;  /* 0x0002040001057983 */ /* 0x000ee20000300800 */
[----:B--2---:R-:W-:-:S02]  /*552a0*/  IMAD.MOV.U32 R6, RZ, RZ, R3 ;  /* 0x000000ffff067224 */ /* 0x004fc400078e0003 */
[----:B------:R-:W-:Y:S01]  /*552b0*/  IMAD.MOV.U32 R7, RZ, RZ, R2 ;  /* 0x000000ffff077224 */ /* 0x000fe200078e0002 */
[----:B----4-:R-:W-:-:S15]  /*552c0*/  HMMA.16816.F32 R32, R12, R38, R32 ;  /* 0x000000260c20723c */ /* 0x010fde0000001820 */
[----:B------:R-:W-:-:S04]  /*552d0*/  NOP ;  /* 0x0000000000007918 */ /* 0x000fc80000000000 */
[----:B------:R-:W-:Y:S01]  /*552e0*/  IMAD.MOV.U32 R3, RZ, RZ, R34 ;  /* 0x000000ffff037224 */ /* 0x000fe200078e0022 */
[----:B------:R0:W-:Y:S01]  /*552f0*/  STL.64 [R1+0x220], R32 ;  /* 0x0002202001007387 */ /* 0x0001e20000100a00 */
[----:B------:R-:W-:-:S03]  /*55300*/  IMAD.MOV.U32 R2, RZ, RZ, R35 ;  /* 0x000000ffff027224 */ /* 0x000fc600078e0023 */
[----:B------:R-:W2:Y:S04]  /*55310*/  LDL.LU.64 R34, [R1+0x56e0] ;  /* 0x0056e00001227983 */ /* 0x000ea80000300a00 */
[----:B0-----:R-:W4:Y:S04]  /*55320*/  LDL.LU.64 R32, [R1+0x56d8] ;  /* 0x0056d80001207983 */ /* 0x001f280000300a00 */
[----:B------:R-:W-:Y:S04]  /*55330*/  STL.64 [R1+0x5650], R38 ;  /* 0x0056502601007387 */ /* 0x000fe80000100a00 */
[----:B------:R0:W-:Y:S04]  /*55340*/  STL.64 [R1+0x5648], R36 ;  /* 0x0056482401007387 */ /* 0x0001e80000100a00 */
[----:B0-----:R-:W4:Y:S04]  /*55350*/  LDL.LU R36, [R1+0x210] ;  /* 0x0002100001247983 */ /* 0x001f280000300800 */
[----:B------:R-:W4:Y:S04]  /*55360*/  LDL.LU R37, [R1+0x214] ;  /* 0x0002140001257983 */ /* 0x000f280000300800 */
[----:B------:R-:W4:Y:S04]  /*55370*/  LDL.LU R38, [R1+0x218] ;  /* 0x0002180001267983 */ /* 0x000f280000300800 */
[----:B------:R-:W4:Y:S01]  /*55380*/  LDL.LU R39, [R1+0x21c] ;  /* 0x00021c0001277983 */ /* 0x000f220000300800 */
[C---:B---3--:R-:W-:Y:S03]  /*55390*/  HMMA.16816.F32 R4, R12.reuse, R30, R4 ;  /* 0x0000001e0c04723c */ /* 0x048fe60000001804 */
[----:B------:R-:W-:Y:S04]  /*553a0*/  STL [R1+0x52c8], R2 ;  /* 0x0052c80201007387 */ /* 0x000fe80000100800 */
[----:B------:R-:W-:Y:S04]  /*553b0*/  STL [R1+0x52c4], R3 ;  /* 0x0052c40301007387 */ /* 0x000fe80000100800 */
[----:B--2---:R-:W-:Y:S04]  /*553c0*/  STL.64 [R1+0x5670], R34 ;  /* 0x0056702201007387 */ /* 0x004fe80000100a00 */
[----:B----4-:R-:W-:Y:S01]  /*553d0*/  STL.64 [R1+0x5668], R32 ;  /* 0x0056682001007387 */ /* 0x010fe20000100a00 */
[----:B------:R-:W-:-:S15]  /*553e0*/  HMMA.16816.F32 R36, R12, R34, R36 ;  /* 0x000000220c24723c */ /* 0x000fde0000001824 */
[----:B------:R-:W-:-:S04]  /*553f0*/  NOP ;  /* 0x0000000000007918 */ /* 0x000fc80000000000 */
[----:B------:R-:W-:Y:S04]  /*55400*/  STL.64 [R1+0x210], R36 ;  /* 0x0002102401007387 */ /* 0x000fe80000100a00 */
[----:B------:R-:W-:Y:S04]  /*55410*/  STL.64 [R1+0x218], R38 ;  /* 0x0002182601007387 */ /* 0x000fe80000100a00 */
[----:B------:R-:W-:Y:S04]  /*55420*/  STL.64 [R1+0x5680], R30 ;  /* 0x0056801e01007387 */ /* 0x000fe80000100a00 */
[----:B------:R-:W-:Y:S04]  /*55430*/  STL.64 [R1+0x5678], R28 ;  /* 0x0056781c01007387 */ /* 0x000fe80000100a00 */
[----:B------:R-:W-:Y:S04]  /*55440*/  STL.64 [R1+0x200], R4 ;  /* 0x0002000401007387 */ /* 0x000fe80000100a00 */
[----:B------:R0:W-:Y:S02]  /*55450*/  STL.64 [R1+0x208], R6 ;  /* 0x0002080601007387 */ /* 0x0001e40000100a00 */
[C---:B0-----:R-:W-:Y:S02]  /*55460*/  HMMA.16816.F32 R4, R12.reuse, R26, R48 ;  /* 0x0000001a0c04723c */ /* 0x041fe40000001830 */
[----:B------:R-:W-:Y:S04]  /*55470*/  STL.64 [R1+0x5690], R26 ;  /* 0x0056901a01007387 */ /* 0x000fe80000100a00 */
[----:B------:R-:W-:Y:S04]  /*55480*/  STL.64 [R1+0x5688], R24 ;  /* 0x0056881801007387 */ /* 0x000fe80000100a00 */
[----:B------:R-:W0:Y:S09]  /*55490*/  LDSM.16.MT88.4 R48, [R9+UR5+0x1080] ;  /* 0x001080050930783b */ /* 0x000e320008004200 */
[----:B------:R-:W-:Y:S04]  /*554a0*/  STL.64 [R1+0x1f0], R4 ;  /* 0x0001f00401007387 */ /* 0x000fe80000100a00 */
[----:B------:R1:W-:Y:S02]  /*554b0*/  STL.64 [R1+0x1f8], R6 ;  /* 0x0001f80601007387 */ /* 0x0003e40000100a00 */
[----:B-1----:R-:W-:Y:S02]  /*554c0*/  HMMA.16816.F32 R4, R12, R22, R56 ;  /* 0x000000160c04723c */ /* 0x002fe40000001838 */
[----:B------:R-:W-:Y:S04]  /*554d0*/  STL.64 [R1+0x56a0], R22 ;  /* 0x0056a01601007387 */ /* 0x000fe80000100a00 */
[----:B------:R-:W-:-:S13]  /*554e0*/  STL.64 [R1+0x5698], R20 ;  /* 0x0056981401007387 */ /* 0x000fda0000100a00 */
[----:B------:R-:W-:Y:S04]  /*554f0*/  STL.64 [R1+0x1e0], R4 ;  /* 0x0001e00401007387 */ /* 0x000fe80000100a00 */
[----:B------:R1:W-:Y:S02]  /*55500*/  STL.64 [R1+0x1e8], R6 ;  /* 0x0001e80601007387 */ /* 0x0003e40000100a00 */
[----:B-1----:R-:W-:-:S15]  /*55510*/  HMMA.16816.F32 R4, R12, R18, R52 ;  /* 0x000000120c04723c */ /* 0x002fde0000001834 */
[----:B------:R-:W-:-:S04]  /*55520*/  NOP ;  /* 0x0000000000007918 */ /* 0x000fc80000000000 */
[----:B------:R1:W-:Y:S01]  /*55530*/  STL [R1+0x1d4], R5 ;  /* 0x0001d40501007387 */ /* 0x0003e20000100800 */
[----:B------:R-:W-:-:S03]  /*55540*/  IMAD.MOV.U32 R8, RZ, RZ, R4 ;  /* 0x000000ffff087224 */ /* 0x000fc600078e0004 */
[----:B------:R2:W-:Y:S04]  /*55550*/  STL.64 [R1+0x1d8], R6 ;  /* 0x0001d80601007387 */ /* 0x0005e80000100a00 */
[----:B------:R-:W-:Y:S04]  /*55560*/  STL.64 [R1+0x56b0], R18 ;  /* 0x0056b01201007387 */ /* 0x000fe80000100a00 */
[----:B------:R-:W-:Y:S04]  /*55570*/  STL.64 [R1+0x56a8], R16 ;  /* 0x0056a81001007387 */ /* 0x000fe80000100a00 */
[----:B------:R-:W3:Y:S04]  /*55580*/  LDL.LU R4, [R1+0x590] ;  /* 0x0005900001047983 */ /* 0x000ee80000300800 */
[----:B-1----:R-:W3:Y:S04]  /*55590*/  LDL.LU R5, [R1+0x594] ;  /* 0x0005940001057983 */ /* 0x002ee80000300800 */
[----:B--2---:R-:W2:Y:S04]  /*555a0*/  LDL.LU R6, [R1+0x598] ;  /* 0x0005980001067983 */ /* 0x004ea80000300800 */
[----:B------:R-:W2:Y:S04]  /*555b0*/  LDL.LU R7, [R1+0x59c] ;  /* 0x00059c0001077983 */ /* 0x000ea80000300800 */
        /* <DEDUP_REMOVED lines=8> */
[----:B--2---:R-:W-:Y:S04]  /*55640*/  STL.64 [R1+0x56c0], R6 ;  /* 0x0056c00601007387 */ /* 0x004fe80000100a00 */
[----:B---3--:R1:W-:Y:S04]  /*55650*/  STL.64 [R1+0x56b8], R4 ;  /* 0x0056b80401007387 */ /* 0x0083e80000100a00 */
[----:B------:R-:W2:Y:S04]  /*55660*/  LDL.LU R28, [R1+0x5b0] ;  /* 0x0005b000011c7983 */ /* 0x000ea80000300800 */
[----:B------:R-:W2:Y:S04]  /*55670*/  LDL.LU R29, [R1+0x5b4] ;  /* 0x0005b400011d7983 */ /* 0x000ea80000300800 */
[----:B------:R-:W2:Y:S04]  /*55680*/  LDL.LU R30, [R1+0x5b8] ;  /* 0x0005b800011e7983 */ /* 0x000ea80000300800 */
[----:B------:R-:W2:Y:S04]  /*55690*/  LDL.LU R31, [R1+0x5bc] ;  /* 0x0005bc00011f7983 */ /* 0x000ea80000300800 */
[----:B-1----:R-:W3:Y:S04]  /*556a0*/  LDL.LU R4, [R1+0x5e0] ;  /* 0x0005e00001047983 */ /* 0x002ee80000300800 */
[----:B------:R-:W3:Y:S04]  /*556b0*/  LDL.LU R5, [R1+0x5e4] ;  /* 0x0005e40001057983 */ /* 0x000ee80000300800 */
[----:B------:R-:W3:Y:S01]  /*556c0*/  LDL.LU R6, [R1+0x5e8] ;  /* 0x0005e80001067983 */ /* 0x000ee20000300800 */
[C---:B----4-:R-:W-:Y:S03]  /*556d0*/  HMMA.16816.F32 R36, R12.reuse, R46, R36 ;  /* 0x0000002e0c24723c */ /* 0x050fe60000001824 */
[----:B------:R-:W3:Y:S04]  /*556e0*/  LDL.LU R7, [R1+0x5ec] ;  /* 0x0005ec0001077983 */ /* 0x000ee80000300800 */
[----:B------:R-:W4:Y:S01]  /*556f0*/  LDL.LU R16, [R1+0x5d0] ;  /* 0x0005d00001107983 */ /* 0x000f220000300800 */
[----:B------:R-:W-:Y:S03]  /*55700*/  HMMA.16816.F32 R52, R12, R42, R52 ;  /* 0x0000002a0c34723c */ /* 0x000fe60000001834 */
[----:B------:R-:W4:Y:S04]  /*55710*/  LDL.LU R17, [R1+0x5d4] ;  /* 0x0005d40001117983 */ /* 0x000f280000300800 */
[----:B------:R-:W4:Y:S04]  /*55720*/  LDL.LU R18, [R1+0x5d8] ;  /* 0x0005d80001127983 */ /* 0x000f280000300800 */
[----:B------:R-:W4:Y:S04]  /*55730*/  LDL.LU R19, [R1+0x5dc] ;  /* 0x0005dc0001137983 */ /* 0x000f280000300800 */
[----:B------:R-:W2:Y:S04]  /*55740*/  LDL.LU R20, [R1+0x5c0] ;  /* 0x0005c00001147983 */ /* 0x000ea80000300800 */
[----:B------:R-:W2:Y:S04]  /*55750*/  LDL.LU R21, [R1+0x5c4] ;  /* 0x0005c40001157983 */ /* 0x000ea80000300800 */
[----:B------:R-:W2:Y:S04]  /*55760*/  LDL.LU R22, [R1+0x5c8] ;  /* 0x0005c80001167983 */ /* 0x000ea80000300800 */
[----:B------:R-:W2:Y:S04]  /*55770*/  LDL.LU R23, [R1+0x5cc] ;  /* 0x0005cc0001177983 */ /* 0x000ea80000300800 */
[----:B------:R-:W3:Y:S04]  /*55780*/  LDL.64 R34, [R1+0x18] ;  /* 0x0000180001227983 */ /* 0x000ee80000100a00 */
[----:B------:R-:W3:Y:S04]  /*55790*/  LDL.LU R56, [R1+0x5a0] ;  /* 0x0005a00001387983 */ /* 0x000ee80000300800 */
[----:B------:R-:W4:Y:S04]  /*557a0*/  LDL.LU R57, [R1+0x5a4] ;  /* 0x0005a40001397983 */ /* 0x000f280000300800 */
[----:B------:R-:W4:Y:S04]  /*557b0*/  LDL.LU R58, [R1+0x5a8] ;  /* 0x0005a800013a7983 */ /* 0x000f280000300800 */
[----:B------:R-:W4:Y:S04]  /*557c0*/  LDL.LU R59, [R1+0x5ac] ;  /* 0x0005ac00013b7983 */ /* 0x000f280000300800 */
[----:B------:R-:W-:Y:S04]  /*557d0*/  STL [R1+0x5178], R8 ;  /* 0x0051780801007387 */ /* 0x000fe80000100800 */
[----:B0-----:R0:W-:Y:S04]  /*557e0*/  STL.64 [R1+0x55f0], R50 ;  /* 0x0055f03201007387 */ /* 0x0011e80000100a00 */
[----:B------:R-:W-:Y:S04]  /*557f0*/  STL.64 [R1+0x55e8], R48 ;  /* 0x0055e83001007387 */ /* 0x000fe80000100a00 */
[----:B0-----:R-:W4:Y:S04]  /*55800*/  LDL.64 R50, [R1+0x8] ;  /* 0x0000080001327983 */ /* 0x001f280000100a00 */
[----:B------:R0:W-:Y:S04]  /*55810*/  STL.64 [R1+0x720], R36 ;  /* 0x0007202401007387 */ /* 0x0001e80000100a00 */
[----:B------:R1:W-:Y:S04]  /*55820*/  STL.64 [R1+0x728], R38 ;  /* 0x0007282601007387 */ /* 0x0003e80000100a00 */
[----:B0-----:R-:W4:Y:S04]  /*55830*/  LDL.LU R36, [R1+0x580] ;  /* 0x0005800001247983 */ /* 0x001f280000300800 */
[----:B------:R-:W4:Y:S04]  /*55840*/  LDL.LU R37, [R1+0x584] ;  /* 0x0005840001257983 */ /* 0x000f280000300800 */
[----:B-1----:R-:W4:Y:S04]  /*55850*/  LDL.LU R38, [R1+0x588] ;  /* 0x0005880001267983 */ /* 0x002f280000300800 */
[----:B------:R-:W4:Y:S04]  /*55860*/  LDL.LU R39, [R1+0x58c] ;  /* 0x00058c0001277983 */ /* 0x000f280000300800 */
[----:B------:R-:W-:Y:S04]  /*55870*/  STL.64 [R1+0x600], R52 ;  /* 0x0006003401007387 */ /* 0x000fe80000100a00 */
[----:B------:R0:W-:Y:S04]  /*55880*/  STL.64 [R1+0x608], R54 ;  /* 0x0006083601007387 */ /* 0x0001e80000100a00 */
[----:B0-----:R-:W4:Y:S04]  /*55890*/  LDL.LU.64 R54, [R1+0x56d0] ;  /* 0x0056d00001367983 */ /* 0x001f280000300a00 */
[----:B------:R-:W4:Y:S01]  /*558a0*/  LDL.LU.64 R52, [R1+0x56c8] ;  /* 0x0056c80001347983 */ /* 0x000f220000300a00 */
[----:B------:R-:W-:-:S02]  /*558b0*/  IMAD.MOV.U32 R27, RZ, RZ, R40 ;  /* 0x000000ffff1b7224 */ /* 0x000fc400078e0028 */
[----:B------:R-:W-:Y:S01]  /*558c0*/  IMAD.MOV.U32 R26, RZ, RZ, R41 ;  /* 0x000000ffff1a7224 */ /* 0x000fe200078e0029 */
[----:B------:R-:W4:Y:S01]  /*558d0*/  LDL.LU R40, [R1+0x1c0] ;  /* 0x0001c00001287983 */ /* 0x000f220000300800 */
[----:B------:R-:W-:Y:S02]  /*558e0*/  IMAD.MOV.U32 R48, RZ, RZ, R42 ;  /* 0x000000ffff307224 */ /* 0x000fe400078e002a */
[----:B------:R-:W-:Y:S01]  /*558f0*/  IMAD.MOV.U32 R44, RZ, RZ, R43 ;  /* 0x000000ffff2c7224 */ /* 0x000fe200078e002b */
[----:B------:R-:W4:Y:S04]  /*55900*/  LDL.LU R41, [R1+0x1c4] ;  /* 0x0001c40001297983 */ /* 0x000f280000300800 */
[----:B------:R-:W4:Y:S04]  /*55910*/  LDL.LU R42, [R1+0x1c8] ;  /* 0x0001c800012a7983 */ /* 0x000f280000300800 */
[----:B------:R-:W4:Y:S01]  /*55920*/  LDL.LU R43, [R1+0x1cc] ;  /* 0x0001cc00012b7983 */ /* 0x000f220000300800 */
[C---:B--2---:R-:W-:Y:S08]  /*55930*/  HMMA.16816.F32 R24, R12.reuse, R26, R20 ;  /* 0x0000001a0c18723c */ /* 0x044ff00000001814 */
[----:B---3--:R-:W-:Y:S01]  /*55940*/  HMMA.16816.F32 R28, R12, R34, R28 ;  /* 0x000000220c1c723c */ /* 0x008fe2000000181c */
[----:B------:R-:W-:-:S02]  /*55950*/  IMAD.MOV.U32 R3, RZ, RZ, R34 ;  /* 0x000000ffff037224 */ /* 0x000fc400078e0022 */
[----:B------:R-:W-:-:S05]  /*55960*/  IMAD.MOV.U32 R2, RZ, RZ, R35 ;  /* 0x000000ffff027224 */ /* 0x000fca00078e0023 */
[----:B----4-:R-:W-:-:S15]  /*55970*/  HMMA.16816.F32 R4, R12, R54, R4 ;  /* 0x000000360c04723c */ /* 0x010fde0000001804 */
[----:B------:R-:W-:-:S04]  /*55980*/  NOP ;  /* 0x0000000000007918 */ /* 0x000fc80000000000 */
[----:B------:R-:W-:Y:S01]  /*55990*/  STL [R1+0x5f4], R5 ;  /* 0x0005f40501007387 */ /* 0x000fe20000100800 */
[----:B------:R-:W-:-:S03]  /*559a0*/  IMAD.MOV.U32 R8, RZ, RZ, R4 ;  /* 0x000000ffff087224 */ /* 0x000fc600078e0004 */
[----:B------:R0:W-:Y:S04]  /*559b0*/  STL.64 [R1+0x5f8], R6 ;  /* 0x0005f80601007387 */ /* 0x0001e80000100a00 */
[----:B0-----:R-:W2:Y:S04]  /*559c0*/  LDL.LU.64 R6, [R1+0x56c0] ;  /* 0x0056c00001067983 */ /* 0x001ea80000300a00 */
[----:B------:R-:W2:Y:S04]  /*559d0*/  LDL.LU.64 R4, [R1+0x56b8] ;  /* 0x0056b80001047983 */ /* 0x000ea80000300a00 */
[----:B------:R0:W-:Y:S02]  /*559e0*/  STL.64 [R1+0x5610], R54 ;  /* 0x0056103601007387 */ /* 0x0001e40000100a00 */
[----:B0-----:R-:W-:-:S02]  /*559f0*/  IMAD.MOV.U32 R54, RZ, RZ, R53 ;  /* 0x000000ffff367224 */ /* 0x001fc400078e0035 */
[----:B------:R-:W-:-:S07]  /*55a00*/  IMAD.MOV.U32 R55, RZ, RZ, R52 ;  /* 0x000000ffff377224 */ /* 0x000fce00078e0034 */
[C---:B------:R-:W-:Y:S01]  /*55a10*/  HMMA.16816.F32 R52, R12.reuse, R54, R16 ;  /* 0x000000360c34723c */ /* 0x040fe20000001810 */
[----:B------:R0:W-:Y:S04]  /*55a20*/  STL [R1+0x517c], R8 ;  /* 0x00517c0801007387 */ /* 0x0001e80000100800 */
[----:B------:R-:W3:Y:S03]  /*55a30*/  LDL.LU.64 R18, [R1+0x56b0] ;  /* 0x0056b00001127983 */ /* 0x000ee60000300a00 */
[----:B------:R-:W-:Y:S01]  /*55a40*/  HMMA.16816.F32 R56, R12, R50, R56 ;  /* 0x000000320c38723c */ /* 0x000fe20000001838 */
[----:B------:R-:W4:Y:S01]  /*55a50*/  LDL.LU.64 R16, [R1+0x56a8] ;  /* 0x0056a80001107983 */ /* 0x000f220000300a00 */
[----:B0-----:R-:W-:-:S09]  /*55a60*/  IMAD.MOV.U32 R8, RZ, RZ, R24 ;  /* 0x000000ffff087224 */ /* 0x001fd200078e0018 */
[----:B------:R0:W-:Y:S04]  /*55a70*/  STL.64 [R1+0x5e0], R52 ;  /* 0x0005e03401007387 */ /* 0x0001e80000100a00 */
[----:B------:R1:W-:Y:S04]  /*55a80*/  STL.64 [R1+0x5e8], R54 ;  /* 0x0005e83601007387 */ /* 0x0003e80000100a00 */
[----:B0-----:R-:W2:Y:S04]  /*55a90*/  LDL.LU R52, [R1+0x3c0] ;  /* 0x0003c00001347983 */ /* 0x001ea80000300800 */
[----:B------:R-:W2:Y:S04]  /*55aa0*/  LDL.LU R53, [R1+0x3c4] ;  /* 0x0003c40001357983 */ /* 0x000ea80000300800 */
[----:B-1----:R-:W2:Y:S04]  /*55ab0*/  LDL.LU R54, [R1+0x3c8] ;  /* 0x0003c80001367983 */ /* 0x002ea80000300800 */
[----:B------:R-:W2:Y:S04]  /*55ac0*/  LDL.LU R55, [R1+0x3cc] ;  /* 0x0003cc0001377983 */ /* 0x000ea80000300800 */
[----:B------:R-:W2:Y:S04]  /*55ad0*/  LDL.LU.64 R22, [R1+0x56a0] ;  /* 0x0056a00001167983 */ /* 0x000ea80000300a00 */
[----:B------:R-:W2:Y:S04]  /*55ae0*/  LDL.LU.64 R20, [R1+0x5698] ;  /* 0x0056980001147983 */ /* 0x000ea80000300a00 */
[----:B------:R-:W-:Y:S04]  /*55af0*/  STL [R1+0x5d4], R25 ;  /* 0x0005d41901007387 */ /* 0x000fe80000100800 */
[----:B------:R0:W-:Y:S04]  /*55b00*/  STL.64 [R1+0x5d8], R26 ;  /* 0x0005d81a01007387 */ /* 0x0001e80000100a00 */
[----:B0-----:R-:W2:Y:S04]  /*55b10*/  LDL.LU.64 R26, [R1+0x5690] ;  /* 0x00569000011a7983 */ /* 0x001ea80000300a00 */
[----:B------:R-:W2:Y:S04]  /*55b20*/  LDL.LU.64 R24, [R1+0x5688] ;  /* 0x0056880001187983 */ /* 0x000ea80000300a00 */
[----:B------:R-:W-:Y:S04]  /*55b30*/  STL [R1+0x5180], R8 ;  /* 0x0051800801007387 */ /* 0x000fe80000100800 */
[----:B------:R-:W-:Y:S04]  /*55b40*/  STL.64 [R1+0x5c0], R28 ;  /* 0x0005c01c01007387 */ /* 0x000fe80000100a00 */
[----:B------:R0:W-:Y:S04]  /*55b50*/  STL.64 [R1+0x5c8], R30 ;  /* 0x0005c81e01007387 */ /* 0x0001e80000100a00 */
[----:B0-----:R-:W2:Y:S04]  /*55b60*/  LDL.LU.64 R30, [R1+0x5680] ;  /* 0x00568000011e7983 */ /* 0x001ea80000300a00 */
[----:B------:R-:W2:Y:S04]  /*55b70*/  LDL.LU.64 R28, [R1+0x5678] ;  /* 0x00567800011c7983 */ /* 0x000ea80000300a00 */
[----:B------:R-:W2:Y:S04]  /*55b80*/  LDL.LU.64 R34, [R1+0x5670] ;  /* 0x0056700001227983 */ /* 0x000ea80000300a00 */
[----:B------:R-:W2:Y:S04]  /*55b90*/  LDL.LU.64 R32, [R1+0x5668] ;  /* 0x0056680001207983 */ /* 0x000ea80000300a00 */
[----:B------:R-:W-:Y:S04]  /*55ba0*/  STL.64 [R1+0x5b0], R56 ;  /* 0x0005b03801007387 */ /* 0x000fe80000100a00 */
[----:B------:R0:W-:Y:S04]  /*55bb0*/  STL.64 [R1+0x5b8], R58 ;  /* 0x0005b83a01007387 */ /* 0x0001e80000100a00 */
[----:B0-----:R-:W2:Y:S04]  /*55bc0*/  LDL.LU.64 R58, [R1+0x5660] ;  /* 0x00566000013a7983 */ /* 0x001ea80000300a00 */
[----:B------:R-:W-:Y:S01]  /*55bd0*/  STL.64 [R1+0x55f8], R50 ;  /* 0x0055f83201007387 */ /* 0x000fe20000100a00 */
[----:B--2---:R-:W-:-:S15]  /*55be0*/  HMMA.16816.F32 R4, R12, R58, R4 ;  /* 0x0000003a0c04723c */ /* 0x004fde0000001804 */
[----:B------:R-:W-:-:S04]  /*55bf0*/  NOP ;  /* 0x0000000000007918 */ /* 0x000fc80000000000 */
[----:B------:R-:W-:Y:S04]  /*55c00*/  STL.64 [R1+0x5a0], R4 ;  /* 0x0005a00401007387 */ /* 0x000fe80000100a00 */
[----:B------:R0:W-:Y:S04]  /*55c10*/  STL.64 [R1+0x5a8], R6 ;  /* 0x0005a80601007387 */ /* 0x0001e80000100a00 */
[----:B0-----:R-:W2:Y:S04]  /*55c20*/  LDL.LU.64 R6, [R1+0x5658] ;  /* 0x0056580001067983 */ /* 0x001ea80000300a00 */
[----:B------:R0:W-:Y:S04]  /*55c30*/  STL.64 [R1+0x5600], R58 ;  /* 0x0056003a01007387 */ /* 0x0001e80000100a00 */
[----:B------:R-:W3:Y:S04]  /*55c40*/  LDL.LU R56, [R1+0x3d0] ;  /* 0x0003d00001387983 */ /* 0x000ee80000300800 */
[----:B------:R-:W3:Y:S04]  /*55c50*/  LDL.LU R57, [R1+0x3d4] ;  /* 0x0003d40001397983 */ /* 0x000ee80000300800 */
[----:B0-----:R-:W3:Y:S04]  /*55c60*/  LDL.LU R58, [R1+0x3d8] ;  /* 0x0003d800013a7983 */ /* 0x001ee80000300800 */
[----:B------:R-:W3:Y:S01]  /*55c70*/  LDL.LU R59, [R1+0x3dc] ;  /* 0x0003dc00013b7983 */ /* 0x000ee20000300800 */
[C---:B--2---:R-:W-:Y:S08]  /*55c80*/  HMMA.16816.F32 R36, R12.reuse, R6, R36 ;  /* 0x000000060c24723c */ /* 0x044ff00000001824 */
[----:B------:R-:W-:Y:S11]  /*55c90*/  HMMA.16816.F32 R12, R12, R10, R40 ;  /* 0x0000000a0c0c723c */ /* 0x000ff60000001828 */
[----:B------:R-:W-:Y:S01]  /*55ca0*/  STL.64 [R1+0x590], R36 ;  /* 0x0005902401007387 */ /* 0x000fe20000100a00 */
[----:B------:R-:W-:-:S03]  /*55cb0*/  IMAD.MOV.U32 R8, RZ, RZ, R39 ;  /* 0x000000ffff087224 */ /* 0x000fc600078e0027 */
[----:B------:R0:W-:Y:S04]  /*55cc0*/  STL [R1+0x598], R38 ;  /* 0x0005982601007387 */ /* 0x0001e80000100800 */
[----:B0-----:R-:W2:Y:S04]  /*55cd0*/  LDL.LU.64 R38, [R1+0x5650] ;  /* 0x0056500001267983 */ /* 0x001ea80000300a00 */
[----:B------:R-:W3:Y:S04]  /*55ce0*/  LDL.LU.64 R36, [R1+0x5648] ;  /* 0x0056480001247983 */ /* 0x000ee80000300a00 */
[----:B------:R0:W-:Y:S04]  /*55cf0*/  STL.64 [R1+0x5608], R6 ;  /* 0x0056080601007387 */ /* 0x0001e80000100a00 */
[----:B------:R-:W4:Y:S04]  /*55d00*/  LDL.LU R4, [R1+0x3f0] ;  /* 0x0003f00001047983 */ /* 0x000f280000300800 */
[----:B------:R-:W4:Y:S04]  /*55d10*/  LDL.LU R5, [R1+0x3f4] ;  /* 0x0003f40001057983 */ /* 0x000f280000300800 */
[----:B0-----:R-:W4:Y:S04]  /*55d20*/  LDL.LU R6, [R1+0x3f8] ;  /* 0x0003f80001067983 */ /* 0x001f280000300800 */
[----:B------:R-:W4:Y:S04]  /*55d30*/  LDL.LU R7, [R1+0x3fc] ;  /* 0x0003fc0001077983 */ /* 0x000f280000300800 */
[----:B------:R-:W4:Y:S04]  /*55d40*/  LDL.LU.64 R42, [R1+0x5640] ;  /* 0x00564000012a7983 */ /* 0x000f280000300a00 */
[----:B------:R-:W4:Y:S04]  /*55d50*/  LDL.LU.64 R40, [R1+0x5638] ;  /* 0x0056380001287983 */ /* 0x000f280000300a00 */
        /* <DEDUP_REMOVED lines=8> */
[----:B0-----:R-:W4:Y:S04]  /*55de0*/  LDL.LU R8, [R1+0x400] ;  /* 0x0004000001087983 */ /* 0x001f280000300800 */
[----:B------:R-:W4:Y:S04]  /*55df0*/  LDL.LU R9, [R1+0x404] ;  /* 0x0004040001097983 */ /* 0x000f280000300800 */
[----:B------:R-:W4:Y:S04]  /*55e00*/  LDL.LU R10, [R1+0x408] ;  /* 0x00040800010a7983 */ /* 0x000f280000300800 */
[----:B------:R-:W4:Y:S01]  /*55e10*/  LDL.LU R11, [R1+0x40c] ;  /* 0x00040c00010b7983 */ /* 0x000f220000300800 */
[----:B------:R-:W-:-:S03]  /*55e20*/  IMAD R45, R45, 0x110, RZ ;  /* 0x000001102d2d7824 */ /* 0x000fc600078e02ff */
[----:B--2---:R-:W-:Y:S04]  /*55e30*/  STL.64 [R1+0x5630], R38 ;  /* 0x0056302601007387 */ /* 0x004fe80000100a00 */
[----:B---3--:R-:W-:Y:S01]  /*55e40*/  STL.64 [R1+0x5628], R36 ;  /* 0x0056282401007387 */ /* 0x008fe20000100a00 */
[----:B----4-:R-:W-:-:S15]  /*55e50*/  HMMA.16816.F32 R8, R40, R38, R8 ;  /* 0x000000262808723c */ /* 0x010fde0000001808 */
[----:B------:R-:W-:-:S04]  /*55e60*/  NOP ;  /* 0x0000000000007918 */ /* 0x000fc80000000000 */
[----:B------:R-:W-:Y:S04]  /*55e70*/  STL.64 [R1+0x400], R8 ;  /* 0x0004000801007387 */ /* 0x000fe80000100a00 */
[----:B------:R0:W-:Y:S02]  /*55e80*/  STL.64 [R1+0x408], R10 ;  /* 0x0004080a01007387 */ /* 0x0001e40000100a00 */
[----:B0-----:R-:W-:Y:S01]  /*55e90*/  HMMA.16816.F32 R8, R40, R34, R4 ;  /* 0x000000222808723c */ /* 0x001fe20000001804 */
[----:B------:R-:W0:Y:S01]  /*55ea0*/  S2R R5, SR_TID.X ;  /* 0x0000000000057919 */ /* 0x000e220000002100 */
[----:B------:R-:W-:-:S15]  /*55eb0*/  STL.64 [R1+0x55e0], R34 ;  /* 0x0055e02201007387 */ /* 0x000fde0000100a00 */
[----:B------:R-:W-:Y:S02]  /*55ec0*/  NOP ;  /* 0x0000000000007918 */ /* 0x000fe40000000000 */
[----:B------:R-:W-:Y:S04]  /*55ed0*/  STL.64 [R1+0x3f0], R8 ;  /* 0x0003f00801007387 */ /* 0x000fe80000100a00 */
[----:B------:R1:W-:Y:S01]  /*55ee0*/  STL.64 [R1+0x3f8], R10 ;  /* 0x0003f80a01007387 */ /* 0x0003e20000100a00 */
[C---:B0-----:R-:W-:Y:S01]  /*55ef0*/  IMAD.SHL.U32 R4, R5.reuse, 0x2, RZ ;  /* 0x0000000205047824 */ /* 0x041fe200078e00ff */
[----:B-1----:R-:W-:Y:S01]  /*55f00*/  HMMA.16816.F32 R8, R40, R30, R12 ;  /* 0x0000001e2808723c */ /* 0x002fe2000000180c */
[----:B------:R-:W-:-:S03]  /*55f10*/  IMAD.SHL.U32 R5, R5, 0x80, RZ ;  /* 0x0000008005057824 */ /* 0x000fc600078e00ff */
[----:B------:R-:W-:-:S04]  /*55f20*/  LOP3.LUT R45, R45, 0x10, R4, 0x78, !PT ;  /* 0x000000102d2d7812 */ /* 0x000fc800078e7804 */
[----:B------:R-:W-:Y:S02]  /*55f30*/  LOP3.LUT R45, R45, 0x800, R5, 0xf8, !PT ;  /* 0x000008002d2d7812 */ /* 0x000fe400078ef805 */
[C---:B------:R-:W-:Y:S01]  /*55f40*/  HMMA.16816.F32 R4, R40.reuse, R26, R56 ;  /* 0x0000001a2804723c */ /* 0x040fe20000001838 */
[----:B------:R-:W-:Y:S08]  /*55f50*/  STL.64 [R1+0x55d8], R32 ;  /* 0x0055d82001007387 */ /* 0x000ff00000100a00 */
[----:B------:R-:W-:Y:S04]  /*55f60*/  STL.64 [R1+0x3e0], R8 ;  /* 0x0003e00801007387 */ /* 0x000fe80000100a00 */
[----:B------:R-:W-:Y:S04]  /*55f70*/  STL.64 [R1+0x3e8], R10 ;  /* 0x0003e80a01007387 */ /* 0x000fe80000100a00 */
[----:B------:R-:W-:Y:S04]  /*55f80*/  STL.64 [R1+0x55d0], R30 ;  /* 0x0055d01e01007387 */ /* 0x000fe80000100a00 */
[----:B------:R0:W-:Y:S04]  /*55f90*/  STL.64 [R1+0x55c8], R28 ;  /* 0x0055c81c01007387 */ /* 0x0001e80000100a00 */
[----:B------:R-:W-:Y:S04]  /*55fa0*/  STL.64 [R1+0x55c0], R26 ;  /* 0x0055c01a01007387 */ /* 0x000fe80000100a00 */
[----:B------:R-:W-:Y:S04]  /*55fb0*/  STL.64 [R1+0x55b8], R24 ;  /* 0x0055b81801007387 */ /* 0x000fe80000100a00 */
[----:B------:R-:W-:Y:S04]  /*55fc0*/  STL.64 [R1+0x3d0], R4 ;  /* 0x0003d00401007387 */ /* 0x000fe80000100a00 */
[----:B------:R1:W-:Y:S04]  /*55fd0*/  STL.64 [R1+0x3d8], R6 ;  /* 0x0003d80601007387 */ /* 0x0003e80000100a00 */
[----:B0-----:R-:W2:Y:S01]  /*55fe0*/  LDL.LU R28, [R1+0x690] ;  /* 0x00069000011c7983 */ /* 0x001ea20000300800 */
[----:B-1----:R-:W-:-:S15]  /*55ff0*/  HMMA.16816.F32 R4, R40, R22, R52 ;  /* 0x000000162804723c */ /* 0x002fde0000001834 */
[----:B------:R-:W-:-:S04]  /*56000*/  NOP ;  /* 0x0000000000007918 */ /* 0x000fc80000000000 */
[----:B------:R0:W-:Y:S04]  /*56010*/  STL.64 [R1+0x3c0], R4 ;  /* 0x0003c00401007387 */ /* 0x0001e80000100a00 */
[----:B------:R1:W-:Y:S04]  /*56020*/  STL.64 [R1+0x3c8], R6 ;  /* 0x0003c80601007387 */ /* 0x0003e80000100a00 */
[----:B------:R-:W2:Y:S04]  /*56030*/  LDL.LU R29, [R1+0x694] ;  /* 0x00069400011d7983 */ /* 0x000ea80000300800 */
[----:B------:R-:W2:Y:S04]  /*56040*/  LDL.LU R30, [R1+0x698] ;  /* 0x00069800011e7983 */ /* 0x000ea80000300800 */
[----:B------:R-:W2:Y:S04]  /*56050*/  LDL.LU R31, [R1+0x69c] ;  /* 0x00069c00011f7983 */ /* 0x000ea80000300800 */
        /* <DEDUP_REMOVED lines=8> */
[----:B0-----:R-:W2:Y:S04]  /*560e0*/  LDL.LU R4, [R1+0x6f0] ;  /* 0x0006f00001047983 */ /* 0x001ea80000300800 */
[----:B------:R-:W2:Y:S04]  /*560f0*/  LDL.LU R5, [R1+0x6f4] ;  /* 0x0006f40001057983 */ /* 0x000ea80000300800 */
[----:B-1----:R-:W2:Y:S04]  /*56100*/  LDL.LU R6, [R1+0x6f8] ;  /* 0x0006f80001067983 */ /* 0x002ea80000300800 */
[----:B------:R-:W2:Y:S04]  /*56110*/  LDL.LU R7, [R1+0x6fc] ;  /* 0x0006fc0001077983 */ /* 0x000ea80000300800 */
[----:B------:R-:W2:Y:S04]  /*56120*/  LDL.LU R36, [R1+0x710] ;  /* 0x0007100001247983 */ /* 0x000ea80000300800 */
[----:B------:R-:W2:Y:S04]  /*56130*/  LDL.LU R37, [R1+0x714] ;  /* 0x0007140001257983 */ /* 0x000ea80000300800 */
[----:B------:R-:W2:Y:S04]  /*56140*/  LDL.LU R38, [R1+0x718] ;  /* 0x0007180001267983 */ /* 0x000ea80000300800 */
        /* <DEDUP_REMOVED lines=9> */
[----:B------:R-:W4:Y:S04]  /*561e0*/  LDL.64 R50, [R1+0x38] ;  /* 0x0000380001327983 */ /* 0x000f280000100a00 */
[----:B------:R-:W4:Y:S04]  /*561f0*/  LDL.LU R32, [R1+0x3a0] ;  /* 0x0003a00001207983 */ /* 0x000f280000300800 */
[----:B------:R-:W4:Y:S04]  /*56200*/  LDL.LU R33, [R1+0x3a4] ;  /* 0x0003a40001217983 */ /* 0x000f280000300800 */
[----:B------:R-:W4:Y:S04]  /*56210*/  LDL.LU R34, [R1+0x3a8] ;  /* 0x0003a80001227983 */ /* 0x000f280000300800 */
[----:B------:R-:W4:Y:S04]  /*56220*/  LDL.LU R35, [R1+0x3ac] ;  /* 0x0003ac0001237983 */ /* 0x000f280000300800 */
[----:B------:R-:W-:Y:S04]  /*56230*/  STL.64 [R1+0x55b0], R22 ;  /* 0x0055b01601007387 */ /* 0x000fe80000100a00 */
[----:B------:R0:W-:Y:S01]  /*56240*/  STL.64 [R1+0x55a8], R20 ;  /* 0x0055a81401007387 */ /* 0x0001e20000100a00 */
[----:B------:R-:W-:-:S03]  /*56250*/  LOP3.LUT R45, R45, 0x40, RZ, 0x3c, !PT ;  /* 0x000000402d2d7812 */ /* 0x000fc600078e3cff */
[----:B0-----:R-:W4:Y:S04]  /*56260*/  LDL.LU R20, [R1+0x6b0] ;  /* 0x0006b00001147983 */ /* 0x001f280000300800 */
[----:B------:R-:W4:Y:S04]  /*56270*/  LDL.LU R21, [R1+0x6b4] ;  /* 0x0006b40001157983 */ /* 0x000f280000300800 */
[----:B------:R-:W4:Y:S04]  /*56280*/  LDL.LU R22, [R1+0x6b8] ;  /* 0x0006b80001167983 */ /* 0x000f280000300800 */
[----:B------:R-:W4:Y:S04]  /*56290*/  LDL.LU R23, [R1+0x6bc] ;  /* 0x0006bc0001177983 */ /* 0x000f280000300800 */
[----:B------:R-:W-:Y:S04]  /*562a0*/  STL.64 [R1+0x55a0], R18 ;  /* 0x0055a01201007387 */ /* 0x000fe80000100a00 */
[----:B------:R0:W-:Y:S01]  /*562b0*/  STL.64 [R1+0x5598], R16 ;  /* 0x0055981001007387 */ /* 0x0001e20000100a00 */
[----:B------:R-:W-:-:S02]  /*562c0*/  IMAD.MOV.U32 R54, RZ, RZ, R48 ;  /* 0x000000ffff367224 */ /* 0x000fc400078e0030 */
[----:B------:R-:W-:Y:S01]  /*562d0*/  IMAD.MOV.U32 R55, RZ, RZ, R44 ;  /* 0x000000ffff377224 */ /* 0x000fe200078e002c */
[----:B---3--:R-:W-:-:S15]  /*562e0*/  HMMA.16816.F32 R12, R40, R18, R12 ;  /* 0x00000012280c723c */ /* 0x008fde000000180c */
[----:B------:R-:W-:-:S04]  /*562f0*/  NOP ;  /* 0x0000000000007918 */ /* 0x000fc80000000000 */
[----:B------:R-:W-:Y:S04]  /*56300*/  STL.64 [R1+0x3b0], R12 ;  /* 0x0003b00c01007387 */ /* 0x000fe80000100a00 */
[----:B------:R-:W-:Y:S04]  /*56310*/  STL.64 [R1+0x3b8], R14 ;  /* 0x0003b80e01007387 */ /* 0x000fe80000100a00 */
[----:B------:R-:W1:Y:S04]  /*56320*/  LDSM.16.MT88.4 R12, [R45+UR5+0x1000] ;  /* 0x001000052d0c783b */ /* 0x000e680008004200 */
[----:B0-----:R-:W3:Y:S04]  /*56330*/  LDL.LU R16, [R1+0x6c0] ;  /* 0x0006c00001107983 */ /* 0x001ee80000300800 */
[----:B------:R-:W3:Y:S04]  /*56340*/  LDL.LU R17, [R1+0x6c4] ;  /* 0x0006c40001117983 */ /* 0x000ee80000300800 */
[----:B------:R-:W3:Y:S04]  /*56350*/  LDL.LU R18, [R1+0x6c8] ;  /* 0x0006c80001127983 */ /* 0x000ee80000300800 */
[----:B------:R-:W3:Y:S01]  /*56360*/  LDL.LU R19, [R1+0x6cc] ;  /* 0x0006cc0001137983 */ /* 0x000ee20000300800 */
[C---:B--2---:R-:W-:Y:S08]  /*56370*/  HMMA.16816.F32 R36, R40.reuse, R46, R36 ;  /* 0x0000002e2824723c */ /* 0x044ff00000001824 */
[C---:B----4-:R-:W-:Y:S01]  /*56380*/  HMMA.16816.F32 R52, R40.reuse, R54, R8 ;  /* 0x000000362834723c */ /* 0x050fe20000001808 */
[----:B-1----:R-:W-:Y:S04]  /*56390*/  STL.64 [R1+0x5520], R14 ;  /* 0x0055200e01007387 */ /* 0x002fe80000100a00 */
[----:B------:R-:W-:Y:S06]  /*563a0*/  STL.64 [R1+0x5518], R12 ;  /* 0x0055180c01007387 */ /* 0x000fec0000100a00 */
[----:B------:R-:W-:Y:S04]  /*563b0*/  STL.64 [R1+0x930], R36 ;  /* 0x0009302401007387 */ /* 0x000fe80000100a00 */
[----:B------:R0:W-:Y:S04]  /*563c0*/  STL.64 [R1+0x938], R38 ;  /* 0x0009382601007387 */ /* 0x0001e80000100a00 */
[----:B0-----:R-:W2:Y:S04]  /*563d0*/  LDL.LU.64 R38, [R1+0x5630] ;  /* 0x0056300001267983 */ /* 0x001ea80000300a00 */
[----:B------:R-:W4:Y:S04]  /*563e0*/  LDL.LU.64 R36, [R1+0x5628] ;  /* 0x0056280001247983 */ /* 0x000f280000300a00 */
[----:B------:R0:W-:Y:S04]  /*563f0*/  STL.64 [R1+0x5590], R46 ;  /* 0x0055902e01007387 */ /* 0x0001e80000100a00 */
[----:B------:R-:W-:Y:S04]  /*56400*/  STL [R1+0x5588], R45 ;  /* 0x0055882d01007387 */ /* 0x000fe80000100800 */
[----:B0-----:R-:W2:Y:S04]  /*56410*/  LDL.64 R46, [R1+0x28] ;  /* 0x00002800012e7983 */ /* 0x001ea80000100a00 */
[----:B------:R-:W2:Y:S04]  /*56420*/  LDL.LU.64 R10, [R1+0x5620] ;  /* 0x00562000010a7983 */ /* 0x000ea80000300a00 */
[----:B------:R-:W2:Y:S04]  /*56430*/  LDL.LU.64 R8, [R1+0x5618] ;  /* 0x0056180001087983 */ /* 0x000ea80000300a00 */
[----:B------:R-:W-:Y:S04]  /*56440*/  STL.64 [R1+0x710], R52 ;  /* 0x0007103401007387 */ /* 0x000fe80000100a00 */
[----:B------:R0:W-:Y:S04]  /*56450*/  STL.64 [R1+0x718], R54 ;  /* 0x0007183601007387 */ /* 0x0001e80000100a00 */
[----:B0-----:R-:W2:Y:S01]  /*56460*/  LDL.LU.64 R54, [R1+0x5610] ;  /* 0x0056100001367983 */ /* 0x001ea20000300a00 */
[----:B------:R-:W-:Y:S01]  /*56470*/  HMMA.16816.F32 R56, R40, R50, R56 ;  /* 0x000000322838723c */ /* 0x000fe20000001838 */
[----:B------:R-:W-:-:S02]  /*56480*/  IMAD.MOV.U32 R13, RZ, RZ, R50 ;  /* 0x000000ffff0d7224 */ /* 0x000fc400078e0032 */
[----:B------:R-:W-:-:S05]  /*56490*/  IMAD.MOV.U32 R12, RZ, RZ, R51 ;  /* 0x000000ffff0c7224 */ /* 0x000fca00078e0033 */
[----:B--2---:R-:W-:-:S15]  /*564a0*/  HMMA.16816.F32 R4, R40, R54, R4 ;  /* 0x000000362804723c */ /* 0x004fde0000001804 */
[----:B------:R-:W-:-:S04]  /*564b0*/  NOP ;  /* 0x0000000000007918 */ /* 0x000fc80000000000 */
[----:B------:R-:W-:Y:S04]  /*564c0*/  STL.64 [R1+0x700], R4 ;  /* 0x0007000401007387 */ /* 0x000fe80000100a00 */
[----:B------:R0:W-:Y:S04]  /*564d0*/  STL.64 [R1+0x708], R6 ;  /* 0x0007080601007387 */ /* 0x0001e80000100a00 */
[----:B0-----:R-:W2:Y:S04]  /*564e0*/  LDL.LU.64 R6, [R1+0x5608] ;  /* 0x0056080001067983 */ /* 0x001ea80000300a00 */
[----:B------:R0:W-:Y:S04]  /*564f0*/  STL.64 [R1+0x5568], R54 ;  /* 0x0055683601007387 */ /* 0x0001e80000100a00 */
[----:B------:R-:W2:Y:S04]  /*56500*/  LDL.LU R52, [R1+0x6d0] ;  /* 0x0006d00001347983 */ /* 0x000ea80000300800 */
[----:B------:R-:W2:Y:S04]  /*56510*/  LDL.LU R53, [R1+0x6d4] ;  /* 0x0006d40001357983 */ /* 0x000ea80000300800 */
[----:B0-----:R-:W2:Y:S04]  /*56520*/  LDL.LU R54, [R1+0x6d8] ;  /* 0x0006d80001367983 */ /* 0x001ea80000300800 */
[----:B------:R-:W2:Y:S04]  /*56530*/  LDL.LU R55, [R1+0x6dc] ;  /* 0x0006dc0001377983 */ /* 0x000ea80000300800 */
[----:B------:R-:W-:Y:S04]  /*56540*/  STL.64 [R1+0x6f0], R56 ;  /* 0x0006f03801007387 */ /* 0x000fe80000100a00 */
[----:B------:R0:W-:Y:S04]  /*56550*/  STL.64 [R1+0x6f8], R58 ;  /* 0x0006f83a01007387 */ /* 0x0001e80000100a00 */
[----:B0-----:R-:W4:Y:S04]  /*56560*/  LDL.LU.64 R58, [R1+0x5600] ;  /* 0x00560000013a7983 */ /* 0x001f280000300a00 */
[----:B------:R-:W4:Y:S01]  /*56570*/  LDL.LU.64 R50, [R1+0x55f8] ;  /* 0x0055f80001327983 */ /* 0x000f220000300a00 */
[----:B------:R-:W-:-:S02]  /*56580*/  IMAD.MOV.U32 R14, RZ, RZ, R3 ;  /* 0x000000ffff0e7224 */ /* 0x000fc400078e0003 */
[----:B------:R-:W-:Y:S02]  /*56590*/  IMAD.MOV.U32 R15, RZ, RZ, R2 ;  /* 0x000000ffff0f7224 */ /* 0x000fe400078e0002 */
[----:B------:R-:W-:Y:S02]  /*565a0*/  IMAD.MOV.U32 R5, RZ, RZ, R46 ;  /* 0x000000ffff057224 */ /* 0x000fe400078e002e */
[----:B------:R-:W-:Y:S01]  /*565b0*/  IMAD.MOV.U32 R4, RZ, RZ, R47 ;  /* 0x000000ffff047224 */ /* 0x000fe200078e002f */
[C---:B--2---:R-:W-:Y:S08]  /*565c0*/  HMMA.16816.F32 R52, R40.reuse, R46, R52 ;  /* 0x0000002e2834723c */ /* 0x044ff00000001834 */
[C---:B---3--:R-:W-:Y:S08]  /*565d0*/  HMMA.16816.F32 R44, R40.reuse, R14, R16 ;  /* 0x0000000e282c723c */ /* 0x048ff00000001810 */
[C---:B----4-:R-:W-:Y:S03]  /*565e0*/  HMMA.16816.F32 R16, R40.reuse, R50, R20 ;  /* 0x000000322810723c */ /* 0x050fe60000001814 */
[----:B------:R-:W-:Y:S04]  /*565f0*/  STL.64 [R1+0x6e0], R52 ;  /* 0x0006e03401007387 */ /* 0x000fe80000100a00 */
[----:B------:R-:W-:Y:S04]  /*56600*/  STL.64 [R1+0x6e8], R54 ;  /* 0x0006e83601007387 */ /* 0x000fe80000100a00 */
[----:B------:R-:W-:Y:S04]  /*56610*/  STL.64 [R1+0x5530], R14 ;  /* 0x0055300e01007387 */ /* 0x000fe80000100a00 */
[----:B------:R-:W-:Y:S04]  /*56620*/  STL.64 [R1+0x6d0], R44 ;  /* 0x0006d02c01007387 */ /* 0x000fe80000100a00 */
[----:B------:R-:W-:Y:S04]  /*56630*/  STL.64 [R1+0x6d8], R46 ;  /* 0x0006d82e01007387 */ /* 0x000fe80000100a00 */
[----:B------:R-:W-:Y:S04]  /*56640*/  STL.64 [R1+0x6c0], R16 ;  /* 0x0006c01001007387 */ /* 0x000fe80000100a00 */
[----:B------:R0:W-:Y:S02]  /*56650*/  STL.64 [R1+0x6c8], R18 ;  /* 0x0006c81201007387 */ /* 0x0001e40000100a00 */
[----:B0-----:R-:W-:Y:S01]  /*56660*/  HMMA.16816.F32 R16, R40, R58, R24 ;  /* 0x0000003a2810723c */ /* 0x001fe20000001818 */
[----:B------:R-:W-:-:S02]  /*56670*/  IMAD.MOV.U32 R3, RZ, RZ, R50 ;  /* 0x000000ffff037224 */ /* 0x000fc400078e0032 */
[----:B------:R-:W-:Y:S02]  /*56680*/  IMAD.MOV.U32 R2, RZ, RZ, R51 ;  /* 0x000000ffff027224 */ /* 0x000fe400078e0033 */
[----:B------:R-:W2:Y:S03]  /*56690*/  LDL.LU.64 R50, [R1+0x55f0] ;  /* 0x0055f00001327983 */ /* 0x000ea60000300a00 */
[C---:B------:R-:W-:Y:S01]  /*566a0*/  HMMA.16816.F32 R20, R40.reuse, R6, R28 ;  /* 0x000000062814723c */ /* 0x040fe2000000181c */
[----:B------:R-:W2:Y:S04]  /*566b0*/  LDL.LU.64 R48, [R1+0x55e8] ;  /* 0x0055e80001307983 */ /* 0x000ea80000300a00 */
[----:B------:R-:W-:Y:S06]  /*566c0*/  STL.64 [R1+0x5528], R58 ;  /* 0x0055283a01007387 */ /* 0x000fec0000100a00 */
[----:B------:R-:W-:Y:S04]  /*566d0*/  STL.64 [R1+0x6b0], R16 ;  /* 0x0006b01001007387 */ /* 0x000fe80000100a00 */
[----:B------:R0:W-:Y:S02]  /*566e0*/  STL.64 [R1+0x6b8], R18 ;  /* 0x0006b81201007387 */ /* 0x0001e40000100a00 */
[----:B0-----:R-:W-:Y:S02]  /*566f0*/  HMMA.16816.F32 R16, R40, R10, R32 ;  /* 0x0000000a2810723c */ /* 0x001fe40000001820 */
[----:B------:R0:W-:Y:S04]  /*56700*/  STL.64 [R1+0x5538], R6 ;  /* 0x0055380601007387 */ /* 0x0001e80000100a00 */
[----:B------:R-:W-:Y:S04]  /*56710*/  STL.64 [R1+0x6a0], R20 ;  /* 0x0006a01401007387 */ /* 0x000fe80000100a00 */
[----:B------:R-:W-:Y:S04]  /*56720*/  STL.64 [R1+0x6a8], R22 ;  /* 0x0006a81601007387 */ /* 0x000fe80000100a00 */
[----:B------:R1:W-:Y:S04]  /*56730*/  STL.64 [R1+0x5548], R10 ;  /* 0x0055480a01007387 */ /* 0x0003e80000100a00 */
[----:B------:R-:W-:Y:S04]  /*56740*/  STL.64 [R1+0x5540], R8 ;  /* 0x0055400801007387 */ /* 0x000fe80000100a00 */
[----:B------:R-:W-:Y:S04]  /*56750*/  STL.64 [R1+0x3a0], R16 ;  /* 0x0003a01001007387 */ /* 0x000fe80000100a00 */
[----:B------:R-:W-:Y:S04]  /*56760*/  STL.64 [R1+0x3a8], R18 ;  /* 0x0003a81201007387 */ /* 0x000fe80000100a00 */
[----:B------:R-:W3:Y:S04]  /*56770*/  LDL.LU R56, [R1+0x100] ;  /* 0x0001000001387983 */ /* 0x000ee80000300800 */
[----:B------:R-:W3:Y:S04]  /*56780*/  LDL.LU R57, [R1+0x104] ;  /* 0x0001040001397983 */ /* 0x000ee80000300800 */
[----:B------:R-:W4:Y:S04]  /*56790*/  LDL.LU R58, [R1+0x108] ;  /* 0x00010800013a7983 */ /* 0x000f280000300800 */
[----:B------:R-:W4:Y:S01]  /*567a0*/  LDL.LU R59, [R1+0x10c] ;  /* 0x00010c00013b7983 */ /* 0x000f220000300800 */
[----:B------:R-:W-:-:S02]  /*567b0*/  IMAD.MOV.U32 R14, RZ, RZ, R5 ;  /* 0x000000ffff0e7224 */ /* 0x000fc400078e0005 */
[----:B------:R-:W-:Y:S01]  /*567c0*/  IMAD.MOV.U32 R15, RZ, RZ, R4 ;  /* 0x000000ffff0f7224 */ /* 0x000fe200078e0004 */
[----:B----4-:R-:W-:Y:S04]  /*567d0*/  STL.64 [R1+0x5558], R58 ;  /* 0x0055583a01007387 */ /* 0x010fe80000100a00 */
[----:B---3--:R3:W-:Y:S04]  /*567e0*/  STL.64 [R1+0x5550], R56 ;  /* 0x0055503801007387 */ /* 0x0087e80000100a00 */
[----:B------:R-:W-:Y:S04]  /*567f0*/  STL.64 [R1+0x5560], R14 ;  /* 0x0055600e01007387 */ /* 0x000fe80000100a00 */
[----:B------:R-:W4:Y:S04]  /*56800*/  LDL.LU R4, [R1+0x110] ;  /* 0x0001100001047983 */ /* 0x000f280000300800 */
[----:B------:R-:W4:Y:S04]  /*56810*/  LDL.LU R5, [R1+0x114] ;  /* 0x0001140001057983 */ /* 0x000f280000300800 */
[----:B0-----:R-:W2:Y:S04]  /*56820*/  LDL.LU R6, [R1+0x118] ;  /* 0x0001180001067983 */ /* 0x001ea80000300800 */
[----:B------:R-:W2:Y:S01]  /*56830*/  LDL.LU R7, [R1+0x11c] ;  /* 0x00011c0001077983 */ /* 0x000ea20000300800 */
[----:B-1----:R-:W-:-:S02]  /*56840*/  IMAD.MOV.U32 R10, RZ, RZ, R13 ;  /* 0x000000ffff0a7224 */ /* 0x002fc400078e000d */
[----:B------:R-:W-:Y:S01]  /*56850*/  IMAD.MOV.U32 R11, RZ, RZ, R12 ;  /* 0x000000ffff0b7224 */ /* 0x000fe200078e000c */
[----:B--2---:R-:W-:Y:S04]  /*56860*/  STL.64 [R1+0x5578], R6 ;  /* 0x0055780601007387 */ /* 0x004fe80000100a00 */
[----:B----4-:R0:W-:Y:S04]  /*56870*/  STL.64 [R1+0x5570], R4 ;  /* 0x0055700401007387 */ /* 0x0101e80000100a00 */
[----:B------:R1:W-:Y:S04]  /*56880*/  STL.64 [R1+0x5580], R10 ;  /* 0x0055800a01007387 */ /* 0x0003e80000100a00 */
[----:B---3--:R-:W2:Y:S04]  /*56890*/  LDL.LU R56, [R1+0x120] ;  /* 0x0001200001387983 */ /* 0x008ea80000300800 */
[----:B------:R-:W2:Y:S04]  /*568a0*/  LDL.LU R57, [R1+0x124] ;  /* 0x0001240001397983 */ /* 0x000ea80000300800 */
[----:B------:R-:W2:Y:S04]  /*568b0*/  LDL.LU R58, [R1+0x128] ;  /* 0x00012800013a7983 */ /* 0x000ea80000300800 */
[----:B------:R-:W2:Y:S04]  /*568c0*/  LDL.LU R59, [R1+0x12c] ;  /* 0x00012c00013b7983 */ /* 0x000ea80000300800 */
[----:B0-----:R-:W3:Y:S04]  /*568d0*/  LDL.LU R4, [R1+0x140] ;  /* 0x0001400001047983 */ /* 0x001ee80000300800 */
[----:B------:R-:W3:Y:S04]  /*568e0*/  LDL.LU R5, [R1+0x144] ;  /* 0x0001440001057983 */ /* 0x000ee80000300800 */
[----:B------:R-:W3:Y:S04]  /*568f0*/  LDL.LU R6, [R1+0x148] ;  /* 0x0001480001067983 */ /* 0x000ee80000300800 */
[----:B------:R-:W3:Y:S04]  /*56900*/  LDL.LU R7, [R1+0x14c] ;  /* 0x00014c0001077983 */ /* 0x000ee80000300800 */
[----:B------:R-:W4:Y:S04]  /*56910*/  LDL.LU R32, [R1+0x1b0] ;  /* 0x0001b00001207983 */ /* 0x000f280000300800 */
[----:B------:R-:W4:Y:S04]  /*56920*/  LDL.LU R33, [R1+0x1b4] ;  /* 0x0001b40001217983 */ /* 0x000f280000300800 */
[----:B------:R-:W4:Y:S04]  /*56930*/  LDL.LU R34, [R1+0x1b8] ;  /* 0x0001b80001227983 */ /* 0x000f280000300800 */
        /* <DEDUP_REMOVED lines=25> */
[----:B------:R-:W3:Y:S04]  /*56ad0*/  LDL.64 R54, [R1+0x58] ;  /* 0x0000580001367983 */ /* 0x000ee80000100a00 */
        /* <DEDUP_REMOVED lines=8> */
[----:B----4-:R-:W-:-:S15]  /*56b60*/  HMMA.16816.F32 R32, R48, R38, R32 ;  /* 0x000000263020723c */ /* 0x010fde0000001820 */
[----:B------:R-:W-:-:S04]  /*56b70*/  NOP ;  /* 0x0000000000007918 */ /* 0x000fc80000000000 */
[----:B------:R-:W-:Y:S04]  /*56b80*/  STL.64 [R1+0x1b0], R32 ;  /* 0x0001b02001007387 */ /* 0x000fe80000100a00 */
[----:B------:R0:W-:Y:S04]  /*56b90*/  STL.64 [R1+0x1b8], R34 ;  /* 0x0001b82201007387 */ /* 0x0001e80000100a00 */
[----:B0-----:R-:W2:Y:S04]  /*56ba0*/  LDL.LU.64 R34, [R1+0x55e0] ;  /* 0x0055e00001227983 */ /* 0x001ea80000300a00 */
[----:B------:R-:W4:Y:S01]  /*56bb0*/  LDL.LU.64 R32, [R1+0x55d8] ;  /* 0x0055d80001207983 */ /* 0x000f220000300a00 */
[----:B--2---:R-:W-:-:S15]  /*56bc0*/  HMMA.16816.F32 R28, R48, R34, R28 ;  /* 0x00000022301c723c */ /* 0x004fde000000181c */
[----:B------:R-:W-:-:S04]  /*56bd0*/  NOP ;  /* 0x0000000000007918 */ /* 0x000fc80000000000 */
[----:B------:R-:W-:Y:S04]  /*56be0*/  STL.64 [R1+0x1a0], R28 ;  /* 0x0001a01c01007387 */ /* 0x000fe80000100a00 */
[----:B------:R0:W-:Y:S04]  /*56bf0*/  STL.64 [R1+0x1a8], R30 ;  /* 0x0001a81e01007387 */ /* 0x0001e80000100a00 */
[----:B0-----:R-:W2:Y:S04]  /*56c00*/  LDL.LU.64 R30, [R1+0x55d0] ;  /* 0x0055d000011e7983 */ /* 0x001ea80000300a00 */
[----:B------:R-:W3:Y:S04]  /*56c10*/  LDL.LU.64 R28, [R1+0x55c8] ;  /* 0x0055c800011c7983 */ /* 0x000ee80000300a00 */
[----:B------:R-:W-:Y:S04]  /*56c20*/  STL.64 [R1+0x5510], R34 ;  /* 0x0055102201007387 */ /* 0x000fe80000100a00 */
[----:B----4-:R-:W-:Y:S01]  /*56c30*/  STL.64 [R1+0x5508], R32 ;  /* 0x0055082001007387 */ /* 0x010fe20000100a00 */
[----:B--2---:R-:W-:-:S15]  /*56c40*/  HMMA.16816.F32 R24, R48, R30, R24 ;  /* 0x0000001e3018723c */ /* 0x004fde0000001818 */
[----:B------:R-:W-:-:S04]  /*56c50*/  NOP ;  /* 0x0000000000007918 */ /* 0x000fc80000000000 */
[----:B------:R-:W-:Y:S04]  /*56c60*/  STL.64 [R1+0x190], R24 ;  /* 0x0001901801007387 */ /* 0x000fe80000100a00 */
[----:B------:R0:W-:Y:S04]  /*56c70*/  STL.64 [R1+0x198], R26 ;  /* 0x0001981a01007387 */ /* 0x0001e80000100a00 */
[----:B0-----:R-:W2:Y:S04]  /*56c80*/  LDL.LU.64 R26, [R1+0x55c0] ;  /* 0x0055c000011a7983 */ /* 0x001ea80000300a00 */
[----:B------:R-:W4:Y:S04]  /*56c90*/  LDL.LU.64 R24, [R1+0x55b8] ;  /* 0x0055b80001187983 */ /* 0x000f280000300a00 */
[----:B------:R-:W-:Y:S04]  /*56ca0*/  STL.64 [R1+0x5500], R30 ;  /* 0x0055001e01007387 */ /* 0x000fe80000100a00 */
[----:B---3--:R0:W-:Y:S04]  /*56cb0*/  STL.64 [R1+0x54f8], R28 ;  /* 0x0054f81c01007387 */ /* 0x0081e80000100a00 */
[----:B0-----:R-:W3:Y:S04]  /*56cc0*/  LDL.LU R28, [R1+0xf0] ;  /* 0x0000f000011c7983 */ /* 0x001ee80000300800 */
[----:B------:R-:W3:Y:S04]  /*56cd0*/  LDL.LU R29, [R1+0xf4] ;  /* 0x0000f400011d7983 */ /* 0x000ee80000300800 */
[----:B------:R-:W3:Y:S04]  /*56ce0*/  LDL.LU R30, [R1+0xf8] ;  /* 0x0000f800011e7983 */ /* 0x000ee80000300800 */
[----:B------:R-:W3:Y:S01]  /*56cf0*/  LDL.LU R31, [R1+0xfc] ;  /* 0x0000fc00011f7983 */ /* 0x000ee20000300800 */
[----:B--2---:R-:W-:-:S15]  /*56d00*/  HMMA.16816.F32 R20, R48, R26, R20 ;  /* 0x0000001a3014723c */ /* 0x004fde0000001814 */
[----:B------:R-:W-:-:S04]  /*56d10*/  NOP ;  /* 0x0000000000007918 */ /* 0x000fc80000000000 */
[----:B------:R-:W-:Y:S04]  /*56d20*/  STL.64 [R1+0x180], R20 ;  /* 0x0001801401007387 */ /* 0x000fe80000100a00 */
[----:B------:R0:W-:Y:S04]  /*56d30*/  STL.64 [R1+0x188], R22 ;  /* 0x0001881601007387 */ /* 0x0001e80000100a00 */
[----:B0-----:R-:W2:Y:S04]  /*56d40*/  LDL.LU.64 R22, [R1+0x55b0] ;  /* 0x0055b00001167983 */ /* 0x001ea80000300a00 */
[----:B------:R-:W3:Y:S04]  /*56d50*/  LDL.LU.64 R20, [R1+0x55a8] ;  /* 0x0055a80001147983 */ /* 0x000ee80000300a00 */
[----:B------:R-:W-:Y:S04]  /*56d60*/  STL.64 [R1+0x54f0], R26 ;  /* 0x0054f01a01007387 */ /* 0x000fe80000100a00 */
[----:B----4-:R0:W-:Y:S04]  /*56d70*/  STL.64 [R1+0x54e8], R24 ;  /* 0x0054e81801007387 */ /* 0x0101e80000100a00 */
[----:B0-----:R-:W4:Y:S04]  /*56d80*/  LDL.LU R24, [R1+0xd0] ;  /* 0x0000d00001187983 */ /* 0x001f280000300800 */
[----:B------:R-:W4:Y:S04]  /*56d90*/  LDL.LU R25, [R1+0xd4] ;  /* 0x0000d40001197983 */ /* 0x000f280000300800 */
[----:B------:R-:W4:Y:S04]  /*56da0*/  LDL.LU R26, [R1+0xd8] ;  /* 0x0000d800011a7983 */ /* 0x000f280000300800 */
[----:B------:R-:W4:Y:S01]  /*56db0*/  LDL.LU R27, [R1+0xdc] ;  /* 0x0000dc00011b7983 */ /* 0x000f220000300800 */
        /* <DEDUP_REMOVED lines=10> */
[----:B0-----:R-:W2:Y:S01]  /*56e60*/  LDL.LU.64 R46, [R1+0x5590] ;  /* 0x00559000012e7983 */ /* 0x001ea20000300a00 */
[----:B------:R-:W-:Y:S03]  /*56e70*/  HMMA.16816.F32 R4, R48, R54, R4 ;  /* 0x000000363004723c */ /* 0x000fe60000001804 */
[----:B------:R-:W3:Y:S01]  /*56e80*/  LDL.LU R45, [R1+0x5588] ;  /* 0x00558800012d7983 */ /* 0x000ee20000300800 */
[----:B------:R-:W-:-:S02]  /*56e90*/  IMAD.MOV.U32 R34, RZ, RZ, R3 ;  /* 0x000000ffff227224 */ /* 0x000fc400078e0003 */
[----:B------:R-:W-:Y:S02]  /*56ea0*/  IMAD.MOV.U32 R35, RZ, RZ, R2 ;  /* 0x000000ffff237224 */ /* 0x000fe400078e0002 */
[----:B------:R-:W-:Y:S02]  /*56eb0*/  IMAD.MOV.U32 R3, RZ, RZ, R54 ;  /* 0x000000ffff037224 */ /* 0x000fe400078e0036 */
[----:B------:R-:W-:Y:S01]  /*56ec0*/  IMAD.MOV.U32 R2, RZ, RZ, R55 ;  /* 0x000000ffff027224 */ /* 0x000fe200078e0037 */
[----:B--2---:R-:W-:-:S15]  /*56ed0*/  HMMA.16816.F32 R8, R48, R46, R8 ;  /* 0x0000002e3008723c */ /* 0x004fde0000001808 */
[----:B------:R-:W-:-:S04]  /*56ee0*/  NOP ;  /* 0x0000000000007918 */ /* 0x000fc80000000000 */
[----:B------:R-:W-:Y:S04]  /*56ef0*/  STL.64 [R1+0x580], R8 ;  /* 0x0005800801007387 */ /* 0x000fe80000100a00 */
[----:B------:R0:W-:Y:S04]  /*56f00*/  STL.64 [R1+0x588], R10 ;  /* 0x0005880a01007387 */ /* 0x0001e80000100a00 */
[----:B0-----:R-:W2:Y:S04]  /*56f10*/  LDL.LU.64 R10, [R1+0x5580] ;  /* 0x00558000010a7983 */ /* 0x001ea80000300a00 */
[----:B------:R-:W-:Y:S04]  /*56f20*/  STL.64 [R1+0x150], R4 ;  /* 0x0001500401007387 */ /* 0x000fe80000100a00 */
[----:B------:R0:W-:Y:S04]  /*56f30*/  STL.64 [R1+0x158], R6 ;  /* 0x0001580601007387 */ /* 0x0001e80000100a00 */
[----:B0-----:R-:W2:Y:S04]  /*56f40*/  LDL.LU.64 R6, [R1+0x5578] ;  /* 0x0055780001067983 */ /* 0x001ea80000300a00 */
[----:B------:R-:W2:Y:S04]  /*56f50*/  LDL.LU.64 R4, [R1+0x5570] ;  /* 0x0055700001047983 */ /* 0x000ea80000300a00 */
[----:B------:R-:W2:Y:S02]  /*56f60*/  LDL.LU.64 R54, [R1+0x5568] ;  /* 0x0055680001367983 */ /* 0x000ea40000300a00 */
[----:B--2---:R-:W-:-:S15]  /*56f70*/  HMMA.16816.F32 R12, R48, R54, R12 ;  /* 0x00000036300c723c */ /* 0x004fde000000180c */
[----:B------:R-:W-:-:S04]  /*56f80*/  NOP ;  /* 0x0000000000007918 */ /* 0x000fc80000000000 */
[----:B------:R-:W-:Y:S04]  /*56f90*/  STL.64 [R1+0x140], R12 ;  /* 0x0001400c01007387 */ /* 0x000fe80000100a00 */
[----:B------:R0:W-:Y:S04]  /*56fa0*/  STL.64 [R1+0x148], R14 ;  /* 0x0001480e01007387 */ /* 0x0001e80000100a00 */
[----:B0-----:R-:W2:Y:S01]  /*56fb0*/  LDL.LU.64 R14, [R1+0x5560] ;  /* 0x00556000010e7983 */ /* 0x001ea20000300a00 */
[----:B------:R-:W-:Y:S03]  /*56fc0*/  HMMA.16816.F32 R8, R48, R10, R56 ;  /* 0x0000000a3008723c */ /* 0x000fe60000001838 */
[----:B------:R-:W3:Y:S04]  /*56fd0*/  LDL.LU.64 R58, [R1+0x5558] ;  /* 0x00555800013a7983 */ /* 0x000ee80000300a00 */
[----:B------:R-:W3:-:S12]  /*56fe0*/  LDL.LU.64 R56, [R1+0x5550] ;  /* 0x0055500001387983 */ /* 0x000ed80000300a00 */
[----:B------:R-:W-:Y:S04]  /*56ff0*/  STL.64 [R1+0x130], R8 ;  /* 0x0001300801007387 */ /* 0x000fe80000100a00 */
[----:B------:R0:W-:Y:S04]  /*57000*/  STL.64 [R1+0x138], R10 ;  /* 0x0001380a01007387 */ /* 0x0001e80000100a00 */
[----:B0-----:R-:W4:Y:S04]  /*57010*/  LDL.LU.64 R10, [R1+0x5548] ;  /* 0x00554800010a7983 */ /* 0x001f280000300a00 */
[----:B------:R-:W4:Y:S01]  /*57020*/  LDL.LU.64 R8, [R1+0x5540] ;  /* 0x0055400001087983 */ /* 0x000f220000300a00 */
[----:B--2---:R-:W-:Y:S03]  /*57030*/  HMMA.16816.F32 R12, R48, R14, R4 ;  /* 0x0000000e300c723c */ /* 0x004fe60000001804 */
[----:B------:R-:W2:-:S15]  /*57040*/  LDL.LU.64 R6, [R1+0x5538] ;  /* 0x0055380001067983 */ /* 0x000e9e0000300a00 */
[----:B------:R-:W-:Y:S01]  /*57050*/  NOP ;  /* 0x0000000000007918 */ /* 0x000fe20000000000 */
[----:B------:R-:W-:Y:S04]  /*57060*/  STL.64 [R1+0x120], R12 ;  /* 0x0001200c01007387 */ /* 0x000fe80000100a00 */
[----:B------:R0:W-:Y:S04]  /*57070*/  STL.64 [R1+0x128], R14 ;  /* 0x0001280e01007387 */ /* 0x0001e80000100a00 */
[----:B0-----:R-:W2:Y:S01]  /*57080*/  LDL.LU.64 R14, [R1+0x5530] ;  /* 0x00553000010e7983 */ /* 0x001ea20000300a00 */
[C---:B---3--:R-:W-:Y:S08]  /*57090*/  HMMA.16816.F32 R32, R48.reuse, R34, R28 ;  /* 0x000000223020723c */ /* 0x048ff0000000181c */
[----:B--2---:R-:W-:Y:S01]  /*570a0*/  HMMA.16816.F32 R12, R48, R14, R56 ;  /* 0x0000000e300c723c */ /* 0x004fe20000001838 */
[----:B------:R-:W2:-:S15]  /*570b0*/  LDL.LU.64 R58, [R1+0x5528] ;  /* 0x00552800013a7983 */ /* 0x000e9e0000300a00 */
[----:B------:R-:W-:-:S03]  /*570c0*/  NOP ;  /* 0x0000000000007918 */ /* 0x000fc60000000000 */
[----:B------:R-:W-:Y:S04]  /*570d0*/  STL.64 [R1+0x110], R12 ;  /* 0x0001100c01007387 */ /* 0x000fe80000100a00 */
[----:B------:R0:W-:Y:S04]  /*570e0*/  STL.64 [R1+0x118], R14 ;  /* 0x0001180e01007387 */ /* 0x0001e80000100a00 */
[----:B0-----:R-:W3:Y:S04]  /*570f0*/  LDL.LU.64 R14, [R1+0x5520] ;  /* 0x00552000010e7983 */ /* 0x001ee80000300a00 */
[----:B------:R-:W3:Y:S04]  /*57100*/  LDL.LU.64 R12, [R1+0x5518] ;  /* 0x00551800010c7983 */ /* 0x000ee80000300a00 */
[----:B------:R0:W-:Y:S04]  /*57110*/  STL.64 [R1+0x100], R32 ;  /* 0x0001002001007387 */ /* 0x0001e80000100a00 */
[----:B------:R1:W-:Y:S04]  /*57120*/  STL.64 [R1+0x108], R34 ;  /* 0x0001082201007387 */ /* 0x0003e80000100a00 */
[----:B0-----:R-:W3:Y:S01]  /*57130*/  LDL.LU R32, [R1+0x390] ;  /* 0x0003900001207983 */ /* 0x001ee20000300800 */
[----:B--2---:R-:W-:Y:S03]  /*57140*/  HMMA.16816.F32 R28, R48, R58, R40 ;  /* 0x0000003a301c723c */ /* 0x004fe60000001828 */
[----:B------:R-:W0:-:S15]  /*57150*/  LDSM.16.MT88.4 R40, [R45+UR5+0x1080] ;  /* 0x001080052d28783b */ /* 0x000e1e0008004200 */
[----:B------:R-:W-:Y:S01]  /*57160*/  NOP ;  /* 0x0000000000007918 */ /* 0x000fe20000000000 */
[----:B------:R-:W-:Y:S04]  /*57170*/  STL.64 [R1+0xf0], R28 ;  /* 0x0000f01c01007387 */ /* 0x000fe80000100a00 */
[----:B------:R-:W-:Y:S04]  /*57180*/  STL.64 [R1+0xf8], R30 ;  /* 0x0000f81e01007387 */ /* 0x000fe80000100a00 */
[----:B------:R-:W3:Y:S04]  /*57190*/  LDL.LU R33, [R1+0x394] ;  /* 0x0003940001217983 */ /* 0x000ee80000300800 */
[----:B-1----:R-:W3:Y:S04]  /*571a0*/  LDL.LU R34, [R1+0x398] ;  /* 0x0003980001227983 */ /* 0x002ee80000300800 */
[----:B------:R-:W3:Y:S04]  /*571b0*/  LDL.LU R35, [R1+0x39c] ;  /* 0x00039c0001237983 */ /* 0x000ee80000300800 */
[----:B------:R1:W-:Y:S04]  /*571c0*/  STL.64 [R1+0x54b0], R58 ;  /* 0x0054b03a01007387 */ /* 0x0003e80000100a00 */
[----:B------:R-:W2:Y:S04]  /*571d0*/  LDL.LU R56, [R1+0x570] ;  /* 0x0005700001387983 */ /* 0x000ea80000300800 */
[----:B------:R-:W2:Y:S04]  /*571e0*/  LDL.LU R57, [R1+0x574] ;  /* 0x0005740001397983 */ /* 0x000ea80000300800 */
[----:B-1----:R-:W2:Y:S04]  /*571f0*/  LDL.LU R58, [R1+0x578] ;  /* 0x00057800013a7983 */ /* 0x002ea80000300800 */
[----:B------:R-:W2:Y:S04]  /*57200*/  LDL.LU R59, [R1+0x57c] ;  /* 0x00057c00013b7983 */ /* 0x000ea80000300800 */
[----:B------:R-:W3:Y:S04]  /*57210*/  LDL.LU R28, [R1+0x380] ;  /* 0x00038000011c7983 */ /* 0x000ee80000300800 */
[----:B------:R-:W3:Y:S04]  /*57220*/  LDL.LU R29, [R1+0x384] ;  /* 0x00038400011d7983 */ /* 0x000ee80000300800 */
[----:B------:R-:W3:Y:S04]  /*57230*/  LDL.LU R30, [R1+0x388] ;  /* 0x00038800011e7983 */ /* 0x000ee80000300800 */
[----:B------:R-:W3:Y:S04]  /*57240*/  LDL.LU R31, [R1+0x38c] ;  /* 0x00038c00011f7983 */ /* 0x000ee80000300800 */
[----:B0-----:R-:W-:Y:S04]  /*57250*/  STL.64 [R1+0x5488], R42 ;  /* 0x0054882a01007387 */ /* 0x001fe80000100a00 */
[----:B------:R4:W-:Y:S02]  /*57260*/  STL.64 [R1+0x5480], R40 ;  /* 0x0054802801007387 */ /* 0x0009e40000100a00 */
[C---:B----4-:R-:W-:Y:S02]  /*57270*/  HMMA.16816.F32 R40, R48.reuse, R10, R24 ;  /* 0x0000000a3028723c */ /* 0x050fe40000001818 */
[----:B------:R-:W4:Y:S06]  /*57280*/  LDL.LU R24, [R1+0x370] ;  /* 0x0003700001187983 */ /* 0x000f2c0000300800 */
[----:B--2---:R-:W-:Y:S08]  /*57290*/  HMMA.16816.F32 R56, R48, R6, R56 ;  /* 0x000000063038723c */ /* 0x004ff00000001838 */
[C---:B---3--:R-:W-:Y:S11]  /*572a0*/  HMMA.16816.F32 R32, R12.reuse, R38, R32 ;  /* 0x000000260c20723c */ /* 0x048ff60000001820 */
[----:B------:R0:W-:Y:S04]  /*572b0*/  STL.64 [R1+0x570], R56 ;  /* 0x0005703801007387 */ /* 0x0001e80000100a00 */
[----:B------:R1:W-:Y:S04]  /*572c0*/  STL.64 [R1+0x578], R58 ;  /* 0x0005783a01007387 */ /* 0x0003e80000100a00 */
[----:B------:R-:W-:Y:S04]  /*572d0*/  STL.64 [R1+0xe0], R40 ;  /* 0x0000e02801007387 */ /* 0x000fe80000100a00 */
[----:B------:R-:W-:Y:S04]  /*572e0*/  STL.64 [R1+0xe8], R42 ;  /* 0x0000e82a01007387 */ /* 0x000fe80000100a00 */
[----:B------:R-:W4:Y:S04]  /*572f0*/  LDL.LU R25, [R1+0x374] ;  /* 0x0003740001197983 */ /* 0x000f280000300800 */
[----:B------:R-:W4:Y:S04]  /*57300*/  LDL.LU R26, [R1+0x378] ;  /* 0x00037800011a7983 */ /* 0x000f280000300800 */
[----:B------:R-:W4:Y:S04]  /*57310*/  LDL.LU R27, [R1+0x37c] ;  /* 0x00037c00011b7983 */ /* 0x000f280000300800 */
[----:B------:R-:W2:Y:S04]  /*57320*/  LDL.LU R48, [R1+0x330] ;  /* 0x0003300001307983 */ /* 0x000ea80000300800 */
[----:B------:R-:W2:Y:S04]  /*57330*/  LDL.LU R49, [R1+0x334] ;  /* 0x0003340001317983 */ /* 0x000ea80000300800 */
[----:B------:R-:W2:Y:S04]  /*57340*/  LDL.LU R50, [R1+0x338] ;  /* 0x0003380001327983 */ /* 0x000ea80000300800 */
[----:B------:R-:W2:Y:S04]  /*57350*/  LDL.LU R51, [R1+0x33c] ;  /* 0x00033c0001337983 */ /* 0x000ea80000300800 */
[----:B0-----:R-:W3:Y:S04]  /*57360*/  LDL.LU R56, [R1+0x670] ;  /* 0x0006700001387983 */ /* 0x001ee80000300800 */
[----:B------:R-:W3:Y:S04]  /*57370*/  LDL.LU R57, [R1+0x674] ;  /* 0x0006740001397983 */ /* 0x000ee80000300800 */
[----:B-1----:R-:W3:Y:S04]  /*57380*/  LDL.LU R58, [R1+0x678] ;  /* 0x00067800013a7983 */ /* 0x002ee80000300800 */
[----:B------:R-:W3:Y:S04]  /*57390*/  LDL.LU R59, [R1+0x67c] ;  /* 0x00067c00013b7983 */ /* 0x000ee80000300800 */
[----:B------:R-:W-:Y:S04]  /*573a0*/  STL.64 [R1+0x5498], R10 ;  /* 0x0054980a01007387 */ /* 0x000fe80000100a00 */
[----:B------:R0:W-:Y:S04]  /*573b0*/  STL.64 [R1+0x5490], R8 ;  /* 0x0054900801007387 */ /* 0x0001e80000100a00 */
[----:B0-----:R-:W2:Y:S04]  /*573c0*/  LDL.LU R8, [R1+0x680] ;  /* 0x0006800001087983 */ /* 0x001ea80000300800 */
[----:B------:R-:W2:Y:S04]  /*573d0*/  LDL.LU R9, [R1+0x684] ;  /* 0x0006840001097983 */ /* 0x000ea80000300800 */
[----:B------:R-:W2:Y:S04]  /*573e0*/  LDL.LU R10, [R1+0x688] ;  /* 0x00068800010a7983 */ /* 0x000ea80000300800 */
[----:B------:R-:W2:Y:S04]  /*573f0*/  LDL.LU R11, [R1+0x68c] ;  /* 0x00068c00010b7983 */ /* 0x000ea80000300800 */
[----:B------:R-:W-:Y:S04]  /*57400*/  STL.64 [R1+0x390], R32 ;  /* 0x0003902001007387 */ /* 0x000fe80000100a00 */
[----:B------:R0:W-:Y:S04]  /*57410*/  STL.64 [R1+0x398], R34 ;  /* 0x0003982201007387 */ /* 0x0001e80000100a00 */
[----:B0-----:R-:W2:Y:S04]  /*57420*/  LDL.LU.64 R34, [R1+0x5510] ;  /* 0x0055100001227983 */ /* 0x001ea80000300a00 */
[----:B------:R-:W3:Y:S04]  /*57430*/  LDL.LU.64 R32, [R1+0x5508] ;  /* 0x0055080001207983 */ /* 0x000ee80000300a00 */
[----:B------:R-:W-:Y:S04]  /*57440*/  STL.64 [R1+0x54a8], R38 ;  /* 0x0054a82601007387 */ /* 0x000fe80000100a00 */
[----:B------:R0:W-:Y:S04]  /*57450*/  STL.64 [R1+0x54a0], R36 ;  /* 0x0054a02401007387 */ /* 0x0001e80000100a00 */
        /* <DEDUP_REMOVED lines=8> */
[----:B0-----:R-:W4:Y:S04]  /*574e0*/  LDL.LU.64 R30, [R1+0x5500] ;  /* 0x00550000011e7983 */ /* 0x001f280000300a00 */
[----:B------:R-:W2:Y:S04]  /*574f0*/  LDL.LU.64 R28, [R1+0x54f8] ;  /* 0x0054f800011c7983 */ /* 0x000ea80000300a00 */
[----:B------:R-:W-:Y:S04]  /*57500*/  STL.64 [R1+0x54c0], R34 ;  /* 0x0054c02201007387 */ /* 0x000fe80000100a00 */
[----:B---3--:R0:W-:Y:S04]  /*57510*/  STL.64 [R1+0x54b8], R32 ;  /* 0x0054b82001007387 */ /* 0x0081e80000100a00 */
[----:B0-----:R-:W3:Y:S04]  /*57520*/  LDL.LU R32, [R1+0x350] ;  /* 0x0003500001207983 */ /* 0x001ee80000300800 */
[----:B------:R-:W3:Y:S04]  /*57530*/  LDL.LU R33, [R1+0x354] ;  /* 0x0003540001217983 */ /* 0x000ee80000300800 */
[----:B------:R-:W3:Y:S04]  /*57540*/  LDL.LU R34, [R1+0x358] ;  /* 0x0003580001227983 */ /* 0x000ee80000300800 */
[----:B------:R-:W3:Y:S01]  /*57550*/  LDL.LU R35, [R1+0x35c] ;  /* 0x00035c0001237983 */ /* 0x000ee20000300800 */
[----:B----4-:R-:W-:-:S15]  /*57560*/  HMMA.16816.F32 R24, R12, R30, R24 ;  /* 0x0000001e0c18723c */ /* 0x010fde0000001818 */
[----:B------:R-:W-:-:S04]  /*57570*/  NOP ;  /* 0x0000000000007918 */ /* 0x000fc80000000000 */
[----:B------:R-:W-:Y:S04]  /*57580*/  STL.64 [R1+0x370], R24 ;  /* 0x0003701801007387 */ /* 0x000fe80000100a00 */
[----:B------:R0:W-:Y:S04]  /*57590*/  STL.64 [R1+0x378], R26 ;  /* 0x0003781a01007387 */ /* 0x0001e80000100a00 */
[----:B0-----:R-:W4:Y:S04]  /*575a0*/  LDL.LU.64 R26, [R1+0x54f0] ;  /* 0x0054f000011a7983 */ /* 0x001f280000300a00 */
[----:B------:R-:W3:Y:S04]  /*575b0*/  LDL.LU.64 R24, [R1+0x54e8] ;  /* 0x0054e80001187983 */ /* 0x000ee80000300a00 */
[----:B------:R-:W-:Y:S04]  /*575c0*/  STL.64 [R1+0x54d0], R30 ;  /* 0x0054d01e01007387 */ /* 0x000fe80000100a00 */
[----:B--2---:R0:W-:Y:S04]  /*575d0*/  STL.64 [R1+0x54c8], R28 ;  /* 0x0054c81c01007387 */ /* 0x0041e80000100a00 */
[----:B0-----:R-:W2:Y:S04]  /*575e0*/  LDL.LU R28, [R1+0x360] ;  /* 0x00036000011c7983 */ /* 0x001ea80000300800 */
[----:B------:R-:W2:Y:S04]  /*575f0*/  LDL.LU R29, [R1+0x364] ;  /* 0x00036400011d7983 */ /* 0x000ea80000300800 */
[----:B------:R-:W2:Y:S04]  /*57600*/  LDL.LU R30, [R1+0x368] ;  /* 0x00036800011e7983 */ /* 0x000ea80000300800 */
[----:B------:R-:W2:Y:S01]  /*57610*/  LDL.LU R31, [R1+0x36c] ;  /* 0x00036c00011f7983 */ /* 0x000ea20000300800 */
[----:B------:R-:W-:-:S02]  /*57620*/  IMAD.MOV.U32 R42, RZ, RZ, R3 ;  /* 0x000000ffff2a7224 */ /* 0x000fc400078e0003 */
[----:B------:R-:W-:Y:S01]  /*57630*/  IMAD.MOV.U32 R43, RZ, RZ, R2 ;  /* 0x000000ffff2b7224 */ /* 0x000fe200078e0002 */
[----:B----4-:R-:W-:Y:S04]  /*57640*/  STL.64 [R1+0x54e0], R26 ;  /* 0x0054e01a01007387 */ /* 0x010fe80000100a00 */
[----:B---3--:R0:W-:Y:S01]  /*57650*/  STL.64 [R1+0x54d8], R24 ;  /* 0x0054d81801007387 */ /* 0x0081e20000100a00 */
[C---:B--2---:R-:W-:Y:S08]  /*57660*/  HMMA.16816.F32 R28, R12.reuse, R26, R28 ;  /* 0x0000001a0c1c723c */ /* 0x044ff0000000181c */
[C---:B0-----:R-:W-:Y:S11]  /*57670*/  HMMA.16816.F32 R24, R12.reuse, R18, R36 ;  /* 0x000000120c18723c */ /* 0x041ff60000001824 */
[----:B------:R-:W-:Y:S04]  /*57680*/  STL.64 [R1+0x360], R28 ;  /* 0x0003601c01007387 */ /* 0x000fe80000100a00 */
[----:B------:R0:W-:Y:S02]  /*57690*/  STL.64 [R1+0x368], R30 ;  /* 0x0003681e01007387 */ /* 0x0001e40000100a00 */
[----:B0-----:R-:W-:Y:S02]  /*576a0*/  HMMA.16816.F32 R28, R12, R22, R32 ;  /* 0x000000160c1c723c */ /* 0x001fe40000001820 */
[----:B------:R-:W-:-:S15]  /*576b0*/  STL.64 [R1+0x5478], R18 ;  /* 0x0054781201007387 */ /* 0x000fde0000100a00 */
[----:B------:R-:W-:Y:S02]  /*576c0*/  NOP ;  /* 0x0000000000007918 */ /* 0x000fe40000000000 */
[----:B------:R-:W-:Y:S04]  /*576d0*/  STL.64 [R1+0x350], R28 ;  /* 0x0003501c01007387 */ /* 0x000fe80000100a00 */
[----:B------:R-:W-:Y:S04]  /*576e0*/  STL.64 [R1+0x358], R30 ;  /* 0x0003581e01007387 */ /* 0x000fe80000100a00 */
[----:B------:R0:W-:Y:S04]  /*576f0*/  STL.64 [R1+0x5470], R16 ;  /* 0x0054701001007387 */ /* 0x0001e80000100a00 */
[----:B------:R-:W-:Y:S04]  /*57700*/  STL.64 [R1+0x340], R24 ;  /* 0x0003401801007387 */ /* 0x000fe80000100a00 */
[----:B------:R1:W-:Y:S04]  /*57710*/  STL.64 [R1+0x348], R26 ;  /* 0x0003481a01007387 */ /* 0x0003e80000100a00 */
[----:B0-----:R-:W2:Y:S01]  /*57720*/  LDL.LU R16, [R1+0x650] ;  /* 0x0006500001107983 */ /* 0x001ea20000300800 */
[----:B-1----:R-:W-:Y:S03]  /*57730*/  HMMA.16816.F32 R24, R12, R46, R48 ;  /* 0x0000002e0c18723c */ /* 0x002fe60000001830 */
[----:B------:R-:W0:-:S15]  /*57740*/  LDSM.16.MT88.4 R48, [R61+UR5+0x1000] ;  /* 0x001000053d30783b */ /* 0x000e1e0008004200 */
[----:B------:R-:W-:Y:S01]  /*57750*/  NOP ;  /* 0x0000000000007918 */ /* 0x000fe20000000000 */
[----:B------:R-:W-:Y:S04]  /*57760*/  STL.64 [R1+0x330], R24 ;  /* 0x0003301801007387 */ /* 0x000fe80000100a00 */
[----:B------:R1:W-:Y:S04]  /*57770*/  STL.64 [R1+0x338], R26 ;  /* 0x0003381a01007387 */ /* 0x0003e80000100a00 */
[----:B------:R-:W2:Y:S04]  /*57780*/  LDL.LU R17, [R1+0x654] ;  /* 0x0006540001117983 */ /* 0x000ea80000300800 */
[----:B------:R-:W2:Y:S01]  /*57790*/  LDL.LU R18, [R1+0x658] ;  /* 0x0006580001127983 */ /* 0x000ea20000300800 */
[C---:B-1----:R-:W-:Y:S03]  /*577a0*/  HMMA.16816.F32 R24, R12.reuse, R42, R8 ;  /* 0x0000002a0c18723c */ /* 0x042fe60000001808 */
[----:B------:R-:W2:Y:S05]  /*577b0*/  LDL.LU R19, [R1+0x65c] ;  /* 0x00065c0001137983 */ /* 0x000eaa0000300800 */
[----:B------:R-:W-:Y:S01]  /*577c0*/  HMMA.16816.F32 R8, R12, R54, R56 ;  /* 0x000000360c08723c */ /* 0x000fe20000001838 */
[----:B------:R1:W-:Y:S04]  /*577d0*/  STL.64 [R1+0x5468], R46 ;  /* 0x0054682e01007387 */ /* 0x0003e80000100a00 */
[----:B-1----:R-:W2:Y:S04]  /*577e0*/  LDL.64 R46, [R1+0x28] ;  /* 0x00002800012e7983 */ /* 0x002ea80000100a00 */
[----:B0-----:R0:W-:Y:S04]  /*577f0*/  STL.64 [R1+0x53f0], R50 ;  /* 0x0053f03201007387 */ /* 0x0011e80000100a00 */
[----:B------:R-:W-:Y:S04]  /*57800*/  STL.64 [R1+0x53e8], R48 ;  /* 0x0053e83001007387 */ /* 0x000fe80000100a00 */
[----:B0-----:R-:W3:Y:S04]  /*57810*/  LDL.64 R50, [R1+0x38] ;  /* 0x0000380001327983 */ /* 0x001ee80000100a00 */
[----:B------:R-:W4:Y:S04]  /*57820*/  LDL.LU R36, [R1+0x620] ;  /* 0x0006200001247983 */ /* 0x000f280000300800 */
[----:B------:R0:W-:Y:S04]  /*57830*/  STL.64 [R1+0x690], R24 ;  /* 0x0006901801007387 */ /* 0x0001e80000100a00 */
[----:B------:R1:W-:Y:S04]  /*57840*/  STL.64 [R1+0x698], R26 ;  /* 0x0006981a01007387 */ /* 0x0003e80000100a00 */
[----:B------:R0:W-:Y:S04]  /*57850*/  STL.64 [R1+0x680], R8 ;  /* 0x0006800801007387 */ /* 0x0001e80000100a00 */
[----:B------:R0:W-:Y:S04]  /*57860*/  STL.64 [R1+0x688], R10 ;  /* 0x0006880a01007387 */ /* 0x0001e80000100a00 */
[----:B------:R-:W4:Y:S04]  /*57870*/  LDL.LU R37, [R1+0x624] ;  /* 0x0006240001257983 */ /* 0x000f280000300800 */
[----:B------:R-:W4:Y:S04]  /*57880*/  LDL.LU R38, [R1+0x628] ;  /* 0x0006280001267983 */ /* 0x000f280000300800 */
[----:B------:R-:W4:Y:S04]  /*57890*/  LDL.LU R39, [R1+0x62c] ;  /* 0x00062c0001277983 */ /* 0x000f280000300800 */
[----:B0-----:R-:W2:Y:S04]  /*578a0*/  LDL.LU R24, [R1+0x640] ;  /* 0x0006400001187983 */ /* 0x001ea80000300800 */
[----:B------:R-:W2:Y:S04]  /*578b0*/  LDL.LU R25, [R1+0x644] ;  /* 0x0006440001197983 */ /* 0x000ea80000300800 */
[----:B-1----:R-:W2:Y:S04]  /*578c0*/  LDL.LU R26, [R1+0x648] ;  /* 0x00064800011a7983 */ /* 0x002ea80000300800 */
[----:B------:R-:W2:Y:S04]  /*578d0*/  LDL.LU R27, [R1+0x64c] ;  /* 0x00064c00011b7983 */ /* 0x000ea80000300800 */
[----:B------:R-:W2:Y:S04]  /*578e0*/  LDL.64 R30, [R1+0x18] ;  /* 0x00001800011e7983 */ /* 0x000ea80000100a00 */
        /* <DEDUP_REMOVED lines=13> */
[----:B------:R0:W-:Y:S04]  /*579c0*/  STL.64 [R1+0x5458], R54 ;  /* 0x0054583601007387 */ /* 0x0001e80000100a00 */
[----:B------:R-:W4:Y:S04]  /*579d0*/  LDL.LU R52, [R1+0x660] ;  /* 0x0006600001347983 */ /* 0x000f280000300800 */
[----:B------:R-:W4:Y:S04]  /*579e0*/  LDL.LU R53, [R1+0x664] ;  /* 0x0006640001357983 */ /* 0x000f280000300800 */
[----:B0-----:R-:W4:Y:S04]  /*579f0*/  LDL.LU R54, [R1+0x668] ;  /* 0x0006680001367983 */ /* 0x001f280000300800 */
[----:B------:R-:W4:Y:S01]  /*57a00*/  LDL.LU R55, [R1+0x66c] ;  /* 0x00066c0001377983 */ /* 0x000f220000300800 */
[----:B---3--:R-:W-:-:S02]  /*57a10*/  IMAD.MOV.U32 R5, RZ, RZ, R50 ;  /* 0x000000ffff057224 */ /* 0x008fc400078e0032 */
[----:B------:R-:W-:Y:S01]  /*57a20*/  IMAD.MOV.U32 R4, RZ, RZ, R51 ;  /* 0x000000ffff047224 */ /* 0x000fe200078e0033 */
[C---:B--2---:R-:W-:Y:S08]  /*57a30*/  HMMA.16816.F32 R24, R12.reuse, R30, R24 ;  /* 0x0000001e0c18723c */ /* 0x044ff00000001818 */
[----:B----4-:R-:W-:Y:S01]  /*57a40*/  HMMA.16816.F32 R32, R12, R58, R32 ;  /* 0x0000003a0c20723c */ /* 0x010fe20000001820 */
[----:B------:R-:W-:-:S02]  /*57a50*/  IMAD.MOV.U32 R3, RZ, RZ, R58 ;  /* 0x000000ffff037224 */ /* 0x000fc400078e003a */
[----:B------:R-:W-:-:S05]  /*57a60*/  IMAD.MOV.U32 R2, RZ, RZ, R59 ;  /* 0x000000ffff027224 */ /* 0x000fca00078e003b */
[C---:B------:R-:W-:Y:S08]  /*57a70*/  HMMA.16816.F32 R52, R12.reuse, R50, R52 ;  /* 0x000000320c34723c */ /* 0x040ff00000001834 */
[----:B------:R-:W-:Y:S11]  /*57a80*/  HMMA.16816.F32 R48, R12, R46, R16 ;  /* 0x0000002e0c30723c */ /* 0x000ff60000001810 */
[----:B------:R0:W-:Y:S04]  /*57a90*/  STL.64 [R1+0x670], R52 ;  /* 0x0006703401007387 */ /* 0x0001e80000100a00 */
[----:B------:R1:W-:Y:S04]  /*57aa0*/  STL.64 [R1+0x678], R54 ;  /* 0x0006783601007387 */ /* 0x0003e80000100a00 */
[----:B------:R2:W-:Y:S04]  /*57ab0*/  STL.64 [R1+0x660], R48 ;  /* 0x0006603001007387 */ /* 0x0005e80000100a00 */
[----:B------:R3:W-:Y:S04]  /*57ac0*/  STL.64 [R1+0x668], R50 ;  /* 0x0006683201007387 */ /* 0x0007e80000100a00 */
[----:B0-----:R-:W4:Y:S04]  /*57ad0*/  LDL.LU R52, [R1+0x550] ;  /* 0x0005500001347983 */ /* 0x001f280000300800 */
[----:B------:R-:W4:Y:S04]  /*57ae0*/  LDL.LU R53, [R1+0x554] ;  /* 0x0005540001357983 */ /* 0x000f280000300800 */
[----:B-1----:R-:W4:Y:S04]  /*57af0*/  LDL.LU R54, [R1+0x558] ;  /* 0x0005580001367983 */ /* 0x002f280000300800 */
[----:B------:R-:W4:Y:S04]  /*57b00*/  LDL.LU R55, [R1+0x55c] ;  /* 0x00055c0001377983 */ /* 0x000f280000300800 */
[----:B--2---:R-:W2:Y:S04]  /*57b10*/  LDL.LU R48, [R1+0x540] ;  /* 0x0005400001307983 */ /* 0x004ea80000300800 */
[----:B------:R-:W2:Y:S01]  /*57b20*/  LDL.LU R49, [R1+0x544] ;  /* 0x0005440001317983 */ /* 0x000ea20000300800 */
[----:B------:R-:W-:-:S03]  /*57b30*/  IMAD.MOV.U32 R17, RZ, RZ, R46 ;  /* 0x000000ffff117224 */ /* 0x000fc600078e002e */
[----:B---3--:R-:W2:Y:S01]  /*57b40*/  LDL.LU R50, [R1+0x548] ;  /* 0x0005480001327983 */ /* 0x008ea20000300800 */
[----:B------:R-:W-:-:S03]  /*57b50*/  IMAD.MOV.U32 R16, RZ, RZ, R47 ;  /* 0x000000ffff107224 */ /* 0x000fc600078e002f */
[----:B------:R-:W2:Y:S04]  /*57b60*/  LDL.LU R51, [R1+0x54c] ;  /* 0x00054c0001337983 */ /* 0x000ea80000300800 */
[----:B------:R-:W3:Y:S04]  /*57b70*/  LDL.LU R44, [R1+0x530] ;  /* 0x00053000012c7983 */ /* 0x000ee80000300800 */
[----:B------:R-:W3:Y:S04]  /*57b80*/  LDL.LU R45, [R1+0x534] ;  /* 0x00053400012d7983 */ /* 0x000ee80000300800 */
[----:B------:R-:W3:Y:S04]  /*57b90*/  LDL.LU R46, [R1+0x538] ;  /* 0x00053800012e7983 */ /* 0x000ee80000300800 */
[----:B------:R-:W3:Y:S01]  /*57ba0*/  LDL.LU R47, [R1+0x53c] ;  /* 0x00053c00012f7983 */ /* 0x000ee20000300800 */
[----:B------:R-:W-:-:S03]  /*57bb0*/  IMAD.MOV.U32 R19, RZ, RZ, R30 ;  /* 0x000000ffff137224 */ /* 0x000fc600078e001e */
[----:B------:R-:W-:Y:S01]  /*57bc0*/  STL.64 [R1+0x650], R24 ;  /* 0x0006501801007387 */ /* 0x000fe20000100a00 */
[----:B------:R-:W-:-:S03]  /*57bd0*/  IMAD.MOV.U32 R18, RZ, RZ, R31 ;  /* 0x000000ffff127224 */ /* 0x000fc600078e001f */
[----:B------:R0:W-:Y:S04]  /*57be0*/  STL.64 [R1+0x658], R26 ;  /* 0x0006581a01007387 */ /* 0x0001e80000100a00 */
[----:B0-----:R-:W3:Y:S04]  /*57bf0*/  LDL.LU.64 R26, [R1+0x54e0] ;  /* 0x0054e000011a7983 */ /* 0x001ee80000300a00 */
[----:B------:R-:W2:Y:S04]  /*57c00*/  LDL.LU.64 R24, [R1+0x54d8] ;  /* 0x0054d80001187983 */ /* 0x000ea80000300a00 */
[----:B------:R-:W2:Y:S04]  /*57c10*/  LDL.LU.64 R30, [R1+0x54d0] ;  /* 0x0054d000011e7983 */ /* 0x000ea80000300a00 */
[----:B------:R-:W2:Y:S04]  /*57c20*/  LDL.LU.64 R28, [R1+0x54c8] ;  /* 0x0054c800011c7983 */ /* 0x000ea80000300a00 */
[----:B------:R-:W-:Y:S04]  /*57c30*/  STL.64 [R1+0x640], R32 ;  /* 0x0006402001007387 */ /* 0x000fe80000100a00 */
[----:B------:R0:W-:Y:S04]  /*57c40*/  STL.64 [R1+0x648], R34 ;  /* 0x0006482201007387 */ /* 0x0001e80000100a00 */
[----:B0-----:R-:W4:Y:S04]  /*57c50*/  LDL.LU.64 R34, [R1+0x54c0] ;  /* 0x0054c00001227983 */ /* 0x001f280000300a00 */
[----:B------:R-:W2:Y:S04]  /*57c60*/  LDL.LU.64 R32, [R1+0x54b8] ;  /* 0x0054b80001207983 */ /* 0x000ea80000300a00 */
[----:B------:R-:W2:Y:S01]  /*57c70*/  LDL.LU.64 R58, [R1+0x54b0] ;  /* 0x0054b000013a7983 */ /* 0x000ea20000300a00 */
[C---:B------:R-:W-:Y:S08]  /*57c80*/  HMMA.16816.F32 R8, R12.reuse, R6, R8 ;  /* 0x000000060c08723c */ /* 0x040ff00000001808 */
[----:B--2---:R-:W-:-:S15]  /*57c90*/  HMMA.16816.F32 R36, R12, R58, R36 ;  /* 0x0000003a0c24723c */ /* 0x004fde0000001824 */
[----:B------:R-:W-:-:S04]  /*57ca0*/  NOP ;  /* 0x0000000000007918 */ /* 0x000fc80000000000 */
[----:B------:R-:W-:Y:S04]  /*57cb0*/  STL.64 [R1+0x630], R36 ;  /* 0x0006302401007387 */ /* 0x000fe80000100a00 */
[----:B------:R0:W-:Y:S04]  /*57cc0*/  STL.64 [R1+0x638], R38 ;  /* 0x0006382601007387 */ /* 0x0001e80000100a00 */
[----:B0-----:R-:W2:Y:S04]  /*57cd0*/  LDL.LU.64 R38, [R1+0x54a8] ;  /* 0x0054a80001267983 */ /* 0x001ea80000300a00 */
[----:B------:R-:W2:Y:S04]  /*57ce0*/  LDL.LU.64 R36, [R1+0x54a0] ;  /* 0x0054a00001247983 */ /* 0x000ea80000300a00 */
[----:B------:R0:W-:Y:S04]  /*57cf0*/  STL.64 [R1+0x5408], R58 ;  /* 0x0054083a01007387 */ /* 0x0001e80000100a00 */
[----:B------:R-:W2:Y:S04]  /*57d00*/  LDL.LU R56, [R1+0x560] ;  /* 0x0005600001387983 */ /* 0x000ea80000300800 */
[----:B------:R-:W2:Y:S04]  /*57d10*/  LDL.LU R57, [R1+0x564] ;  /* 0x0005640001397983 */ /* 0x000ea80000300800 */
[----:B0-----:R-:W2:Y:S04]  /*57d20*/  LDL.LU R58, [R1+0x568] ;  /* 0x00056800013a7983 */ /* 0x001ea80000300800 */
[----:B------:R-:W2:Y:S04]  /*57d30*/  LDL.LU R59, [R1+0x56c] ;  /* 0x00056c00013b7983 */ /* 0x000ea80000300800 */
[----:B------:R-:W-:Y:S04]  /*57d40*/  STL.64 [R1+0x620], R8 ;  /* 0x0006200801007387 */ /* 0x000fe80000100a00 */
[----:B------:R0:W-:Y:S04]  /*57d50*/  STL.64 [R1+0x628], R10 ;  /* 0x0006280a01007387 */ /* 0x0001e80000100a00 */
[----:B0-----:R-:W2:Y:S04]  /*57d60*/  LDL.LU.64 R10, [R1+0x5498] ;  /* 0x00549800010a7983 */ /* 0x001ea80000300a00 */
[----:B------:R-:W3:Y:S04]  /*57d70*/  LDL.LU.64 R8, [R1+0x5490] ;  /* 0x0054900001087983 */ /* 0x000ee80000300a00 */
[----:B------:R-:W-:Y:S01]  /*57d80*/  STL.64 [R1+0x5410], R6 ;  /* 0x0054100601007387 */ /* 0x000fe20000100a00 */
[----:B--2---:R-:W-:Y:S03]  /*57d90*/  HMMA.16816.F32 R12, R12, R10, R40 ;  /* 0x0000000a0c0c723c */ /* 0x004fe60000001828 */
[----:B------:R-:W2:Y:S04]  /*57da0*/  LDL.LU.64 R42, [R1+0x5488] ;  /* 0x00548800012a7983 */ /* 0x000ea80000300a00 */
[----:B------:R-:W2:Y:S04]  /*57db0*/  LDL.LU.64 R40, [R1+0x5480] ;  /* 0x0054800001287983 */ /* 0x000ea80000300a00 */
[----:B------:R-:W-:Y:S04]  /*57dc0*/  STL.64 [R1+0x5400], R10 ;  /* 0x0054000a01007387 */ /* 0x000fe80000100a00 */
[----:B---3--:R-:W-:Y:S04]  /*57dd0*/  STL.64 [R1+0x53f8], R8 ;  /* 0x0053f80801007387 */ /* 0x008fe80000100a00 */
[----:B------:R-:W-:Y:S04]  /*57de0*/  STL.64 [R1+0x320], R12 ;  /* 0x0003200c01007387 */ /* 0x000fe80000100a00 */
[----:B------:R-:W-:Y:S04]  /*57df0*/  STL.64 [R1+0x328], R14 ;  /* 0x0003280e01007387 */ /* 0x000fe80000100a00 */
[----:B------:R-:W0:Y:S04]  /*57e00*/  LDSM.16.MT88.4 R12, [R61+UR5+0x1080] ;  /* 0x001080053d0c783b */ /* 0x000e280008004200 */
[----:B0-----:R0:W-:Y:S04]  /*57e10*/  STL.64 [R1+0x5310], R14 ;  /* 0x0053100e01007387 */ /* 0x0011e80000100a00 */
[----:B------:R-:W-:Y:S04]  /*57e20*/  STL.64 [R1+0x5308], R12 ;  /* 0x0053080c01007387 */ /* 0x000fe80000100a00 */
[----:B0-----:R-:W3:Y:S01]  /*57e30*/  LDL.LU.64 R14, [R1+0x58] ;  /* 0x00005800010e7983 */ /* 0x001ee20000300a00 */
[----:B--2---:R-:W-:-:S15]  /*57e40*/  HMMA.16816.F32 R8, R40, R38, R56 ;  /* 0x000000262808723c */ /* 0x004fde0000001838 */
[----:B------:R-:W-:-:S04]  /*57e50*/  NOP ;  /* 0x0000000000007918 */ /* 0x000fc80000000000 */
[----:B------:R-:W-:Y:S01]  /*57e60*/  IMAD.MOV.U32 R61, RZ, RZ, R11 ;  /* 0x000000ffff3d7224 */ /* 0x000fe200078e000b */
[----:B---3--:R-:W-:Y:S04]  /*57e70*/  STL.64 [R1+0x5460], R14 ;  /* 0x0054600e01007387 */ /* 0x008fe80000100a00 */
[----:B------:R-:W-:Y:S04]  /*57e80*/  STL.64 [R1+0x560], R8 ;  /* 0x0005600801007387 */ /* 0x000fe80000100a00 */
[----:B------:R4:W-:Y:S02]  /*57e90*/  STL [R1+0x568], R10 ;  /* 0x0005680a01007387 */ /* 0x0009e40000100800 */
[C---:B----4-:R-:W-:Y:S02]  /*57ea0*/  HMMA.16816.F32 R8, R40.reuse, R34, R52 ;  /* 0x000000222808723c */ /* 0x050fe40000001834 */
[----:B------:R-:W-:Y:S04]  /*57eb0*/  STL.64 [R1+0x5420], R38 ;  /* 0x0054202601007387 */ /* 0x000fe80000100a00 */
[----:B------:R-:W-:Y:S04]  /*57ec0*/  STL.64 [R1+0x5418], R36 ;  /* 0x0054182401007387 */ /* 0x000fe80000100a00 */
[----:B------:R-:W-:Y:S04]  /*57ed0*/  STL [R1+0x4e90], R61 ;  /* 0x004e903d01007387 */ /* 0x000fe80000100800 */
[----:B------:R-:W-:Y:S04]  /*57ee0*/  STL.64 [R1+0x53e0], R34 ;  /* 0x0053e02201007387 */ /* 0x000fe80000100a00 */
[----:B------:R-:W-:Y:S04]  /*57ef0*/  STL.64 [R1+0x53d8], R32 ;  /* 0x0053d82001007387 */ /* 0x000fe80000100a00 */
[----:B------:R-:W-:Y:S04]  /*57f00*/  STL.64 [R1+0x550], R8 ;  /* 0x0005500801007387 */ /* 0x000fe80000100a00 */
[----:B------:R0:W-:Y:S02]  /*57f10*/  STL.64 [R1+0x558], R10 ;  /* 0x0005580a01007387 */ /* 0x0001e40000100a00 */
[----:B0-----:R-:W-:-:S15]  /*57f20*/  HMMA.16816.F32 R8, R40, R30, R48 ;  /* 0x0000001e2808723c */ /* 0x001fde0000001830 */
[----:B------:R-:W-:-:S04]  /*57f30*/  NOP ;  /* 0x0000000000007918 */ /* 0x000fc80000000000 */
[----:B------:R-:W-:Y:S01]  /*57f40*/  STL.64 [R1+0x540], R8 ;  /* 0x0005400801007387 */ /* 0x000fe20000100a00 */
[----:B------:R-:W-:-:S03]  /*57f50*/  IMAD.MOV.U32 R61, RZ, RZ, R11 ;  /* 0x000000ffff3d7224 */ /* 0x000fc600078e000b */
[----:B------:R0:W-:Y:S02]  /*57f60*/  STL [R1+0x548], R10 ;  /* 0x0005480a01007387 */ /* 0x0001e40000100800 */
[----:B0-----:R-:W-:Y:S02]  /*57f70*/  HMMA.16816.F32 R8, R40, R26, R44 ;  /* 0x0000001a2808723c */ /* 0x001fe4000000182c */
[----:B------:R0:W-:Y:S04]  /*57f80*/  STL.64 [R1+0x53d0], R30 ;  /* 0x0053d01e01007387 */ /* 0x0001e80000100a00 */
[----:B------:R-:W-:Y:S04]  /*57f90*/  STL.64 [R1+0x53c8], R28 ;  /* 0x0053c81c01007387 */ /* 0x000fe80000100a00 */
[----:B------:R-:W-:Y:S01]  /*57fa0*/  STL [R1+0x52cc], R61 ;  /* 0x0052cc3d01007387 */ /* 0x000fe20000100800 */
[----:B0-----:R-:W-:-:S02]  /*57fb0*/  IMAD.MOV.U32 R30, RZ, RZ, R19 ;  /* 0x000000ffff1e7224 */ /* 0x001fc400078e0013 */
[----:B------:R-:W-:-:S06]  /*57fc0*/  IMAD.MOV.U32 R31, RZ, RZ, R18 ;  /* 0x000000ffff1f7224 */ /* 0x000fcc00078e0012 */
[----:B------:R-:W-:Y:S04]  /*57fd0*/  STL.64 [R1+0x530], R8 ;  /* 0x0005300801007387 */ /* 0x000fe80000100a00 */
[----:B------:R-:W-:Y:S04]  /*57fe0*/  STL.64 [R1+0x538], R10 ;  /* 0x0005380a01007387 */ /* 0x000fe80000100a00 */
[----:B------:R0:W-:Y:S04]  /*57ff0*/  STL.64 [R1+0x5428], R30 ;  /* 0x0054281e01007387 */ /* 0x0001e80000100a00 */
[----:B------:R-:W2:Y:S04]  /*58000*/  LDL.LU R36, [R1+0x4b0] ;  /* 0x0004b00001247983 */ /* 0x000ea80000300800 */
[----:B------:R-:W2:Y:S04]  /*58010*/  LDL.LU R37, [R1+0x4b4] ;  /* 0x0004b40001257983 */ /* 0x000ea80000300800 */
[----:B------:R-:W3:Y:S04]  /*58020*/  LDL.LU R38, [R1+0x4b8] ;  /* 0x0004b80001267983 */ /* 0x000ee80000300800 */
[----:B------:R-:W3:Y:S01]  /*58030*/  LDL.LU R39, [R1+0x4bc] ;  /* 0x0004bc0001277983 */ /* 0x000ee20000300800 */
[----:B0-----:R-:W-:-:S02]  /*58040*/  IMAD.MOV.U32 R30, RZ, RZ, R17 ;  /* 0x000000ffff1e7224 */ /* 0x001fc400078e0011 */
[----:B------:R-:W-:Y:S01]  /*58050*/  IMAD.MOV.U32 R31, RZ, RZ, R16 ;  /* 0x000000ffff1f7224 */ /* 0x000fe200078e0010 */
[----:B---3--:R-:W-:Y:S04]  /*58060*/  STL.64 [R1+0x5438], R38 ;  /* 0x0054382601007387 */ /* 0x008fe80000100a00 */
[----:B--2---:R0:W-:Y:S04]  /*58070*/  STL.64 [R1+0x5430], R36 ;  /* 0x0054302401007387 */ /* 0x0041e80000100a00 */
[----:B------:R1:W-:Y:S04]  /*58080*/  STL.64 [R1+0x5440], R30 ;  /* 0x0054401e01007387 */ /* 0x0003e80000100a00 */
[----:B0-----:R-:W2:Y:S04]  /*58090*/  LDL.LU R36, [R1+0x4c0] ;  /* 0x0004c00001247983 */ /* 0x001ea80000300800 */
[----:B------:R-:W2:Y:S04]  /*580a0*/  LDL.LU R37, [R1+0x4c4] ;  /* 0x0004c40001257983 */ /* 0x000ea80000300800 */
[----:B------:R-:W3:Y:S04]  /*580b0*/  LDL.LU R38, [R1+0x4c8] ;  /* 0x0004c80001267983 */ /* 0x000ee80000300800 */
        /* <DEDUP_REMOVED lines=21> */
[----:B-1----:R-:W-:-:S02]  /*58210*/  IMAD.MOV.U32 R31, RZ, RZ, R4 ;  /* 0x000000ffff1f7224 */ /* 0x002fc400078e0004 */
[----:B------:R-:W-:Y:S01]  /*58220*/  IMAD.MOV.U32 R30, RZ, RZ, R5 ;  /* 0x000000ffff1e7224 */ /* 0x000fe200078e0005 */
[----:B---3--:R-:W-:Y:S04]  /*58230*/  STL.64 [R1+0x5450], R38 ;  /* 0x0054502601007387 */ /* 0x008fe80000100a00 */
[----:B--2---:R0:W-:Y:S04]  /*58240*/  STL.64 [R1+0x5448], R36 ;  /* 0x0054482401007387 */ /* 0x0041e80000100a00 */
[----:B0-----:R-:W2:Y:S04]  /*58250*/  LDL.LU R36, [R1+0x4d0] ;  /* 0x0004d00001247983 */ /* 0x001ea80000300800 */
[----:B------:R-:W2:Y:S04]  /*58260*/  LDL.LU R37, [R1+0x4d4] ;  /* 0x0004d40001257983 */ /* 0x000ea80000300800 */
[----:B------:R-:W2:Y:S04]  /*58270*/  LDL.LU R38, [R1+0x4d8] ;  /* 0x0004d80001267983 */ /* 0x000ea80000300800 */
[----:B------:R-:W2:Y:S04]  /*58280*/  LDL.LU R39, [R1+0x4dc] ;  /* 0x0004dc0001277983 */ /* 0x000ea80000300800 */
[----:B------:R-:W3:Y:S04]  /*58290*/  LDL.LU R4, [R1+0x4a0] ;  /* 0x0004a00001047983 */ /* 0x000ee80000300800 */
[----:B------:R-:W3:Y:S04]  /*582a0*/  LDL.LU R5, [R1+0x4a4] ;  /* 0x0004a40001057983 */ /* 0x000ee80000300800 */
[----:B------:R-:W3:Y:S04]  /*582b0*/  LDL.LU R6, [R1+0x4a8] ;  /* 0x0004a80001067983 */ /* 0x000ee80000300800 */
[----:B------:R-:W3:Y:S04]  /*582c0*/  LDL.LU R7, [R1+0x4ac] ;  /* 0x0004ac0001077983 */ /* 0x000ee80000300800 */
[----:B------:R-:W2:Y:S04]  /*582d0*/  LDL.LU R8, [R1+0x480] ;  /* 0x0004800001087983 */ /* 0x000ea80000300800 */
[----:B------:R-:W2:Y:S04]  /*582e0*/  LDL.LU R9, [R1+0x484] ;  /* 0x0004840001097983 */ /* 0x000ea80000300800 */
[----:B------:R-:W2:Y:S04]  /*582f0*/  LDL.LU R10, [R1+0x488] ;  /* 0x00048800010a7983 */ /* 0x000ea80000300800 */
[----:B------:R-:W2:Y:S01]  /*58300*/  LDL.LU R11, [R1+0x48c] ;  /* 0x00048c00010b7983 */ /* 0x000ea20000300800 */
[C---:B----4-:R-:W-:Y:S03]  /*58310*/  HMMA.16816.F32 R16, R40.reuse, R22, R16 ;  /* 0x000000162810723c */ /* 0x050fe60000001810 */
[----:B------:R-:W4:Y:S04]  /*58320*/  LDL.LU R48, [R1+0xc0] ;  /* 0x0000c00001307983 */ /* 0x000f280000300800 */
[----:B------:R-:W4:Y:S04]  /*58330*/  LDL.LU R49, [R1+0xc4] ;  /* 0x0000c40001317983 */ /* 0x000f280000300800 */
[----:B------:R-:W4:Y:S04]  /*58340*/  LDL.LU R50, [R1+0xc8] ;  /* 0x0000c80001327983 */ /* 0x000f280000300800 */
[----:B------:R-:W4:Y:S04]  /*58350*/  LDL.LU R51, [R1+0xcc] ;  /* 0x0000cc0001337983 */ /* 0x000f280000300800 */
        /* <DEDUP_REMOVED lines=14> */
[----:B0-----:R-:W2:Y:S02]  /*58440*/  LDL.LU.64 R46, [R1+0x5468] ;  /* 0x00546800012e7983 */ /* 0x001ea40000300a00 */
        /* <DEDUP_REMOVED lines=9> */
[----:B0-----:R-:W2:Y:S01]  /*584e0*/  LDL.LU.64 R54, [R1+0x5458] ;  /* 0x0054580001367983 */ /* 0x001ea20000300a00 */
[C---:B------:R-:W-:Y:S08]  /*584f0*/  HMMA.16816.F32 R28, R40.reuse, R30, R36 ;  /* 0x0000001e281c723c */ /* 0x040ff00000001824 */
[----:B--2---:R-:W-:-:S15]  /*58500*/  HMMA.16816.F32 R32, R40, R54, R32 ;  /* 0x000000362820723c */ /* 0x004fde0000001820 */
[----:B------:R-:W-:-:S04]  /*58510*/  NOP ;  /* 0x0000000000007918 */ /* 0x000fc80000000000 */
        /* <DEDUP_REMOVED lines=8> */
[----:B------:R-:W-:Y:S04]  /*585a0*/  STL.64 [R1+0x4e0], R28 ;  /* 0x0004e01c01007387 */ /* 0x000fe80000100a00 */
[----:B------:R0:W-:Y:S04]  /*585b0*/  STL.64 [R1+0x4e8], R30 ;  /* 0x0004e81e01007387 */ /* 0x0001e80000100a00 */
[----:B0-----:R-:W2:Y:S02]  /*585c0*/  LDL.LU.64 R30, [R1+0x5440] ;  /* 0x00544000011e7983 */ /* 0x001ea40000300a00 */
[----:B--2---:R-:W-:Y:S02]  /*585d0*/  HMMA.16816.F32 R28, R40, R30, R36 ;  /* 0x0000001e281c723c */ /* 0x004fe40000001824 */
[----:B------:R-:W2:Y:S04]  /*585e0*/  LDL.LU.64 R38, [R1+0x5438] ;  /* 0x0054380001267983 */ /* 0x000ea80000300a00 */
[----:B------:R-:W2:-:S13]  /*585f0*/  LDL.LU.64 R36, [R1+0x5430] ;  /* 0x0054300001247983 */ /* 0x000e9a0000300a00 */
[----:B------:R-:W-:Y:S04]  /*58600*/  STL.64 [R1+0x4d0], R28 ;  /* 0x0004d01c01007387 */ /* 0x000fe80000100a00 */
[----:B------:R0:W-:Y:S04]  /*58610*/  STL.64 [R1+0x4d8], R30 ;  /* 0x0004d81e01007387 */ /* 0x0001e80000100a00 */
[----:B0-----:R-:W2:Y:S01]  /*58620*/  LDL.LU.64 R30, [R1+0x5428] ;  /* 0x00542800011e7983 */ /* 0x001ea20000300a00 */
[----:B------:R-:W-:Y:S02]  /*58630*/  IMAD.MOV.U32 R58, RZ, RZ, R3 ;  /* 0x000000ffff3a7224 */ /* 0x000fe400078e0003 */
[----:B------:R-:W-:-:S07]  /*58640*/  IMAD.MOV.U32 R59, RZ, RZ, R2 ;  /* 0x000000ffff3b7224 */ /* 0x000fce00078e0002 */
[C---:B---3--:R-:W-:Y:S08]  /*58650*/  HMMA.16816.F32 R56, R40.reuse, R58, R4 ;  /* 0x0000003a2838723c */ /* 0x048ff00000001804 */
[----:B--2---:R-:W-:Y:S01]  /*58660*/  HMMA.16816.F32 R28, R40, R30, R36 ;  /* 0x0000001e281c723c */ /* 0x004fe20000001824 */
[----:B------:R-:W2:Y:S04]  /*58670*/  LDL.LU.64 R38, [R1+0x5420] ;  /* 0x0054200001267983 */ /* 0x000ea80000300a00 */
[----:B------:R-:W3:-:S14]  /*58680*/  LDL.LU.64 R36, [R1+0x5418] ;  /* 0x0054180001247983 */ /* 0x000edc0000300a00 */
[----:B------:R0:W-:Y:S04]  /*58690*/  STL.64 [R1+0x4c0], R28 ;  /* 0x0004c01c01007387 */ /* 0x0001e80000100a00 */
[----:B------:R1:W-:Y:S04]  /*586a0*/  STL.64 [R1+0x4c8], R30 ;  /* 0x0004c81e01007387 */ /* 0x0003e80000100a00 */
[----:B0-----:R-:W2:Y:S04]  /*586b0*/  LDL.LU R28, [R1+0x300] ;  /* 0x00030000011c7983 */ /* 0x001ea80000300800 */
[----:B------:R-:W2:Y:S04]  /*586c0*/  LDL.LU R29, [R1+0x304] ;  /* 0x00030400011d7983 */ /* 0x000ea80000300800 */
[----:B-1----:R-:W2:Y:S04]  /*586d0*/  LDL.LU R30, [R1+0x308] ;  /* 0x00030800011e7983 */ /* 0x002ea80000300800 */
[----:B------:R-:W2:Y:S04]  /*586e0*/  LDL.LU R31, [R1+0x30c] ;  /* 0x00030c00011f7983 */ /* 0x000ea80000300800 */
[----:B------:R-:W2:Y:S04]  /*586f0*/  LDL.LU.64 R6, [R1+0x5410] ;  /* 0x0054100001067983 */ /* 0x000ea80000300a00 */
[----:B------:R-:W-:Y:S04]  /*58700*/  STL.64 [R1+0x4b0], R56 ;  /* 0x0004b03801007387 */ /* 0x000fe80000100a00 */
[----:B------:R0:W-:Y:S04]  /*58710*/  STL.64 [R1+0x4b8], R58 ;  /* 0x0004b83a01007387 */ /* 0x0001e80000100a00 */
[----:B0-----:R-:W3:Y:S01]  /*58720*/  LDL.LU.64 R58, [R1+0x5408] ;  /* 0x00540800013a7983 */ /* 0x001ee20000300a00 */
[C---:B--2---:R-:W-:Y:S08]  /*58730*/  HMMA.16816.F32 R8, R40.reuse, R6, R8 ;  /* 0x000000062808723c */ /* 0x044ff00000001808 */
[----:B---3--:R-:W-:-:S15]  /*58740*/  HMMA.16816.F32 R24, R40, R58, R24 ;  /* 0x0000003a2818723c */ /* 0x008fde0000001818 */
[----:B------:R-:W-:-:S04]  /*58750*/  NOP ;  /* 0x0000000000007918 */ /* 0x000fc80000000000 */
[----:B------:R0:W-:Y:S04]  /*58760*/  STL.64 [R1+0x4a0], R24 ;  /* 0x0004a01801007387 */ /* 0x0001e80000100a00 */
[----:B------:R1:W-:Y:S04]  /*58770*/  STL.64 [R1+0x4a8], R26 ;  /* 0x0004a81a01007387 */ /* 0x0003e80000100a00 */
[----:B0-----:R-:W2:Y:S04]  /*58780*/  LDL.LU R24, [R1+0x2f0] ;  /* 0x0002f00001187983 */ /* 0x001ea80000300800 */
[----:B------:R-:W2:Y:S04]  /*58790*/  LDL.LU R25, [R1+0x2f4] ;  /* 0x0002f40001197983 */ /* 0x000ea80000300800 */
[----:B-1----:R-:W2:Y:S04]  /*587a0*/  LDL.LU R26, [R1+0x2f8] ;  /* 0x0002f800011a7983 */ /* 0x002ea80000300800 */
[----:B------:R-:W2:Y:S04]  /*587b0*/  LDL.LU R27, [R1+0x2fc] ;  /* 0x0002fc00011b7983 */ /* 0x000ea80000300800 */
[----:B------:R0:W-:Y:S04]  /*587c0*/  STL.64 [R1+0x5338], R58 ;  /* 0x0053383a01007387 */ /* 0x0001e80000100a00 */
[----:B------:R-:W3:Y:S04]  /*587d0*/  LDL.LU R56, [R1+0x2a0] ;  /* 0x0002a00001387983 */ /* 0x000ee80000300800 */
[----:B------:R-:W3:Y:S04]  /*587e0*/  LDL.LU R57, [R1+0x2a4] ;  /* 0x0002a40001397983 */ /* 0x000ee80000300800 */
[----:B0-----:R-:W3:Y:S04]  /*587f0*/  LDL.LU R58, [R1+0x2a8] ;  /* 0x0002a800013a7983 */ /* 0x001ee80000300800 */
[----:B------:R-:W3:Y:S04]  /*58800*/  LDL.LU R59, [R1+0x2ac] ;  /* 0x0002ac00013b7983 */ /* 0x000ee80000300800 */
[----:B------:R-:W-:Y:S04]  /*58810*/  STL.64 [R1+0x490], R8 ;  /* 0x0004900801007387 */ /* 0x000fe80000100a00 */
[----:B------:R0:W-:Y:S04]  /*58820*/  STL.64 [R1+0x498], R10 ;  /* 0x0004980a01007387 */ /* 0x0001e80000100a00 */
[----:B0-----:R-:W4:Y:S04]  /*58830*/  LDL.LU.64 R10, [R1+0x5400] ;  /* 0x00540000010a7983 */ /* 0x001f280000300a00 */
[----:B------:R-:W2:Y:S01]  /*58840*/  LDL.LU.64 R8, [R1+0x53f8] ;  /* 0x0053f80001087983 */ /* 0x000ea20000300a00 */
[----:B----4-:R-:W-:Y:S03]  /*58850*/  HMMA.16816.F32 R40, R40, R10, R48 ;  /* 0x0000000a2828723c */ /* 0x010fe60000001830 */
[----:B------:R-:W4:Y:S04]  /*58860*/  LDL.LU.64 R50, [R1+0x53f0] ;  /* 0x0053f00001327983 */ /* 0x000f280000300a00 */
[----:B------:R-:W4:-:S12]  /*58870*/  LDL.LU.64 R48, [R1+0x53e8] ;  /* 0x0053e80001307983 */ /* 0x000f180000300a00 */
[----:B------:R0:W-:Y:S04]  /*58880*/  STL.64 [R1+0x8e0], R40 ;  /* 0x0008e02801007387 */ /* 0x0001e80000100a00 */
[----:B------:R1:W-:Y:S04]  /*58890*/  STL.64 [R1+0x8e8], R42 ;  /* 0x0008e82a01007387 */ /* 0x0003e80000100a00 */
[----:B0-----:R-:W3:Y:S04]  /*588a0*/  LDL.LU R40, [R1+0x2b0] ;  /* 0x0002b00001287983 */ /* 0x001ee80000300800 */
[----:B------:R-:W3:Y:S04]  /*588b0*/  LDL.LU R41, [R1+0x2b4] ;  /* 0x0002b40001297983 */ /* 0x000ee80000300800 */
[----:B-1----:R-:W3:Y:S04]  /*588c0*/  LDL.LU R42, [R1+0x2b8] ;  /* 0x0002b800012a7983 */ /* 0x002ee80000300800 */
[----:B------:R-:W3:Y:S04]  /*588d0*/  LDL.LU R43, [R1+0x2bc] ;  /* 0x0002bc00012b7983 */ /* 0x000ee80000300800 */
[----:B------:R-:W-:Y:S04]  /*588e0*/  STL.64 [R1+0x5320], R10 ;  /* 0x0053200a01007387 */ /* 0x000fe80000100a00 */
[----:B--2---:R0:W-:Y:S04]  /*588f0*/  STL.64 [R1+0x5318], R8 ;  /* 0x0053180801007387 */ /* 0x0041e80000100a00 */
[----:B0-----:R-:W2:Y:S04]  /*58900*/  LDL.LU R8, [R1+0x2c0] ;  /* 0x0002c00001087983 */ /* 0x001ea80000300800 */
[----:B------:R-:W2:Y:S04]  /*58910*/  LDL.LU R9, [R1+0x2c4] ;  /* 0x0002c40001097983 */ /* 0x000ea80000300800 */
[----:B------:R-:W2:Y:S04]  /*58920*/  LDL.LU R10, [R1+0x2c8] ;  /* 0x0002c800010a7983 */ /* 0x000ea80000300800 */
[----:B------:R-:W2:Y:S01]  /*58930*/  LDL.LU R11, [R1+0x2cc] ;  /* 0x0002cc00010b7983 */ /* 0x000ea20000300800 */
[----:B----4-:R-:W-:-:S15]  /*58940*/  HMMA.16816.F32 R32, R48, R38, R32 ;  /* 0x000000263020723c */ /* 0x010fde0000001820 */
[----:B------:R-:W-:-:S04]  /*58950*/  NOP ;  /* 0x0000000000007918 */ /* 0x000fc80000000000 */
[----:B------:R-:W-:Y:S04]  /*58960*/  STL.64 [R1+0x310], R32 ;  /* 0x0003102001007387 */ /* 0x000fe80000100a00 */
[----:B------:R0:W-:Y:S04]  /*58970*/  STL.64 [R1+0x318], R34 ;  /* 0x0003182201007387 */ /* 0x0001e80000100a00 */
[----:B0-----:R-:W4:Y:S04]  /*58980*/  LDL.LU.64 R34, [R1+0x53e0] ;  /* 0x0053e00001227983 */ /* 0x001f280000300a00 */
[----:B------:R-:W2:Y:S04]  /*58990*/  LDL.LU.64 R32, [R1+0x53d8] ;  /* 0x0053d80001207983 */ /* 0x000ea80000300a00 */
[----:B------:R-:W-:Y:S04]  /*589a0*/  STL.64 [R1+0x5330], R38 ;  /* 0x0053302601007387 */ /* 0x000fe80000100a00 */
[----:B------:R0:W-:Y:S04]  /*589b0*/  STL.64 [R1+0x5328], R36 ;  /* 0x0053282401007387 */ /* 0x0001e80000100a00 */
        /* <DEDUP_REMOVED lines=21> */
[----:B------:R-:W4:Y:S04]  /*58b10*/  LDL.LU.64 R24, [R1+0x53b8] ;  /* 0x0053b80001187983 */ /* 0x000f280000300a00 */
[----:B------:R-:W-:Y:S04]  /*58b20*/  STL.64 [R1+0x5348], R30 ;  /* 0x0053481e01007387 */ /* 0x000fe80000100a00 */
[----:B---3--:R2:W-:Y:S01]  /*58b30*/  STL.64 [R1+0x5340], R28 ;  /* 0x0053401c01007387 */ /* 0x0085e20000100a00 */
[C---:B------:R-:W-:Y:S08]  /*58b40*/  HMMA.16816.F32 R8, R48.reuse, R18, R8 ;  /* 0x000000123008723c */ /* 0x040ff00000001808 */
[C---:B--2---:R-:W-:Y:S01]  /*58b50*/  HMMA.16816.F32 R28, R48.reuse, R26, R32 ;  /* 0x0000001a301c723c */ /* 0x044fe20000001820 */
[----:B------:R-:W-:Y:S04]  /*58b60*/  STL.64 [R1+0x5358], R26 ;  /* 0x0053581a01007387 */ /* 0x000fe80000100a00 */
[----:B----4-:R0:W-:Y:S03]  /*58b70*/  STL.64 [R1+0x5350], R24 ;  /* 0x0053501801007387 */ /* 0x0101e60000100a00 */
[C---:B0-----:R-:W-:Y:S11]  /*58b80*/  HMMA.16816.F32 R24, R48.reuse, R22, R36 ;  /* 0x000000163018723c */ /* 0x041ff60000001824 */
[----:B------:R-:W-:Y:S04]  /*58b90*/  STL.64 [R1+0x2e0], R28 ;  /* 0x0002e01c01007387 */ /* 0x000fe80000100a00 */
[----:B------:R-:W-:Y:S04]  /*58ba0*/  STL.64 [R1+0x2e8], R30 ;  /* 0x0002e81e01007387 */ /* 0x000fe80000100a00 */
[----:B------:R-:W-:Y:S04]  /*58bb0*/  STL.64 [R1+0x5368], R22 ;  /* 0x0053681601007387 */ /* 0x000fe80000100a00 */
[----:B------:R-:W-:Y:S04]  /*58bc0*/  STL.64 [R1+0x5360], R20 ;  /* 0x0053601401007387 */ /* 0x000fe80000100a00 */
[----:B------:R-:W-:Y:S04]  /*58bd0*/  STL.64 [R1+0x2d0], R24 ;  /* 0x0002d01801007387 */ /* 0x000fe80000100a00 */
[----:B------:R-:W-:Y:S04]  /*58be0*/  STL.64 [R1+0x2d8], R26 ;  /* 0x0002d81a01007387 */ /* 0x000fe80000100a00 */
[----:B------:R-:W-:Y:S04]  /*58bf0*/  STL.64 [R1+0x5378], R18 ;  /* 0x0053781201007387 */ /* 0x000fe80000100a00 */
[----:B------:R0:W-:Y:S04]  /*58c00*/  STL.64 [R1+0x5370], R16 ;  /* 0x0053701001007387 */ /* 0x0001e80000100a00 */
[----:B------:R-:W-:Y:S04]  /*58c10*/  STL.64 [R1+0x2c0], R8 ;  /* 0x0002c00801007387 */ /* 0x000fe80000100a00 */
[----:B------:R1:W-:Y:S01]  /*58c20*/  STL.64 [R1+0x2c8], R10 ;  /* 0x0002c80a01007387 */ /* 0x0003e20000100a00 */
[C---:B0-----:R-:W-:Y:S08]  /*58c30*/  HMMA.16816.F32 R16, R48.reuse, R46, R40 ;  /* 0x0000002e3010723c */ /* 0x041ff00000001828 */
[----:B-1----:R-:W-:Y:S01]  /*58c40*/  HMMA.16816.F32 R8, R48, R14, R56 ;  /* 0x0000000e3008723c */ /* 0x002fe20000001838 */
[----:B------:R-:W-:Y:S10]  /*58c50*/  STL.64 [R1+0x5380], R46 ;  /* 0x0053802e01007387 */ /* 0x000ff40000100a00 */
[----:B------:R-:W-:Y:S04]  /*58c60*/  STL.64 [R1+0x2b0], R16 ;  /* 0x0002b01001007387 */ /* 0x000fe80000100a00 */
[----:B------:R-:W-:Y:S04]  /*58c70*/  STL.64 [R1+0x2b8], R18 ;  /* 0x0002b81201007387 */ /* 0x000fe80000100a00 */
[----:B------:R0:W-:Y:S04]  /*58c80*/  STL.64 [R1+0x2a0], R8 ;  /* 0x0002a00801007387 */ /* 0x0001e80000100a00 */
[----:B------:R1:W-:Y:S04]  /*58c90*/  STL.64 [R1+0x2a8], R10 ;  /* 0x0002a80a01007387 */ /* 0x0003e80000100a00 */
[----:B------:R-:W2:Y:S04]  /*58ca0*/  LDL.LU R40, [R1+0x60] ;  /* 0x0000600001287983 */ /* 0x000ea80000300800 */
[----:B------:R-:W2:Y:S04]  /*58cb0*/  LDL.LU R41, [R1+0x64] ;  /* 0x0000640001297983 */ /* 0x000ea80000300800 */
[----:B------:R-:W3:Y:S01]  /*58cc0*/  LDL.LU R42, [R1+0x68] ;  /* 0x00006800012a7983 */ /* 0x000ee20000300800 */
[----:B------:R-:W-:-:S03]  /*58cd0*/  IMAD.MOV.U32 R43, RZ, RZ, R0 ;  /* 0x000000ffff2b7224 */ /* 0x000fc600078e0000 */
[----:B------:R-:W4:Y:S01]  /*58ce0*/  LDL.LU R0, [R1+0x53b0] ;  /* 0x0053b00001007983 */ /* 0x000f220000300800 */
[----:B------:R-:W-:Y:S02]  /*58cf0*/  IMAD.MOV.U32 R5, RZ, RZ, R14 ;  /* 0x000000ffff057224 */ /* 0x000fe400078e000e */
[----:B------:R-:W-:Y:S01]  /*58d00*/  IMAD.MOV.U32 R4, RZ, RZ, R15 ;  /* 0x000000ffff047224 */ /* 0x000fe200078e000f */
[----:B---3--:R-:W-:Y:S04]  /*58d10*/  STL.64 [R1+0x5390], R42 ;  /* 0x0053902a01007387 */ /* 0x008fe80000100a00 */
[----:B--2---:R-:W-:Y:S04]  /*58d20*/  STL.64 [R1+0x5388], R40 ;  /* 0x0053882801007387 */ /* 0x004fe80000100a00 */
[----:B------:R-:W2:Y:S04]  /*58d30*/  LDL.LU R12, [R1+0xb0] ;  /* 0x0000b000010c7983 */ /* 0x000ea80000300800 */
[----:B------:R-:W2:Y:S04]  /*58d40*/  LDL.LU R13, [R1+0xb4] ;  /* 0x0000b400010d7983 */ /* 0x000ea80000300800 */
[----:B------:R-:W3:Y:S04]  /*58d50*/  LDL.LU R14, [R1+0xb8] ;  /* 0x0000b800010e7983 */ /* 0x000ee80000300800 */
[----:B------:R-:W3:Y:S04]  /*58d60*/  LDL.LU R15, [R1+0xbc] ;  /* 0x0000bc00010f7983 */ /* 0x000ee80000300800 */
[----:B------:R-:W2:Y:S04]  /*58d70*/  LDL.LU R32, [R1+0x290] ;  /* 0x0002900001207983 */ /* 0x000ea80000300800 */
[----:B------:R-:W4:Y:S04]  /*58d80*/  LDL.LU R33, [R1+0x294] ;  /* 0x0002940001217983 */ /* 0x000f280000300800 */
[----:B------:R-:W4:Y:S04]  /*58d90*/  LDL.LU R34, [R1+0x298] ;  /* 0x0002980001227983 */ /* 0x000f280000300800 */
[----:B------:R-:W4:Y:S04]  /*58da0*/  LDL.LU R35, [R1+0x29c] ;  /* 0x00029c0001237983 */ /* 0x000f280000300800 */
[----:B---3--:R-:W-:Y:S04]  /*58db0*/  STL.64 [R1+0x53a0], R14 ;  /* 0x0053a00e01007387 */ /* 0x008fe80000100a00 */
[----:B--2---:R2:W-:Y:S04]  /*58dc0*/  STL.64 [R1+0x5398], R12 ;  /* 0x0053980c01007387 */ /* 0x0045e80000100a00 */
[----:B0-----:R-:W3:Y:S04]  /*58dd0*/  LDL.LU R8, [R1+0x230] ;  /* 0x0002300001087983 */ /* 0x001ee80000300800 */
[----:B------:R-:W3:Y:S04]  /*58de0*/  LDL.LU R9, [R1+0x234] ;  /* 0x0002340001097983 */ /* 0x000ee80000300800 */
[----:B-1----:R-:W3:Y:S04]  /*58df0*/  LDL.LU R10, [R1+0x238] ;  /* 0x00023800010a7983 */ /* 0x002ee80000300800 */
[----:B------:R-:W3:Y:S04]  /*58e00*/  LDL.LU R11, [R1+0x23c] ;  /* 0x00023c00010b7983 */ /* 0x000ee80000300800 */
[----:B------:R-:W3:Y:S04]  /*58e10*/  LDL.LU R20, [R1+0x260] ;  /* 0x0002600001147983 */ /* 0x000ee80000300800 */
[----:B------:R-:W3:Y:S04]  /*58e20*/  LDL.LU R21, [R1+0x264] ;  /* 0x0002640001157983 */ /* 0x000ee80000300800 */
[----:B------:R-:W3:Y:S04]  /*58e30*/  LDL.LU R22, [R1+0x268] ;  /* 0x0002680001167983 */ /* 0x000ee80000300800 */
[----:B------:R-:W3:Y:S01]  /*58e40*/  LDL.LU R23, [R1+0x26c] ;  /* 0x00026c0001177983 */ /* 0x000ee20000300800 */
[----:B----4-:R-:W-:Y:S03]  /*58e50*/  HMMA.16816.F32 R32, R48, R54, R32 ;  /* 0x000000363020723c */ /* 0x010fe60000001820 */
[----:B--2---:R-:W2:Y:S04]  /*58e60*/  LDL.LU R12, [R1+0x280] ;  /* 0x00028000010c7983 */ /* 0x004ea80000300800 */
[----:B------:R-:W2:Y:S04]  /*58e70*/  LDL.LU R13, [R1+0x284] ;  /* 0x00028400010d7983 */ /* 0x000ea80000300800 */
[----:B------:R-:W2:Y:S04]  /*58e80*/  LDL.LU R14, [R1+0x288] ;  /* 0x00028800010e7983 */ /* 0x000ea80000300800 */
[----:B------:R-:W2:Y:S04]  /*58e90*/  LDL.LU R15, [R1+0x28c] ;  /* 0x00028c00010f7983 */ /* 0x000ea80000300800 */
[----:B------:R-:W2:Y:S04]  /*58ea0*/  LDL.LU.64 R42, [R1+0x38] ;  /* 0x00003800012a7983 */ /* 0x000ea80000300a00 */
[----:B------:R-:W4:Y:S04]  /*58eb0*/  LDL.LU R44, [R1+0x270] ;  /* 0x00027000012c7983 */ /* 0x000f280000300800 */
[----:B------:R-:W4:Y:S04]  /*58ec0*/  LDL.LU R45, [R1+0x274] ;  /* 0x00027400012d7983 */ /* 0x000f280000300800 */
[----:B------:R-:W4:Y:S04]  /*58ed0*/  LDL.LU R46, [R1+0x278] ;  /* 0x00027800012e7983 */ /* 0x000f280000300800 */
[----:B------:R-:W4:Y:S04]  /*58ee0*/  LDL.LU R47, [R1+0x27c] ;  /* 0x00027c00012f7983 */ /* 0x000f280000300800 */
[----:B------:R-:W4:Y:S04]  /*58ef0*/  LDL.LU.64 R18, [R1+0x28] ;  /* 0x0000280001127983 */ /* 0x000f280000300a00 */
[----:B------:R-:W3:Y:S04]  /*58f00*/  LDL.LU.64 R26, [R1+0x18] ;  /* 0x00001800011a7983 */ /* 0x000ee80000300a00 */
[----:B------:R-:W3:Y:S04]  /*58f10*/  LDL.LU R28, [R1+0x250] ;  /* 0x00025000011c7983 */ /* 0x000ee80000300800 */
[----:B------:R-:W3:Y:S04]  /*58f20*/  LDL.LU R29, [R1+0x254] ;  /* 0x00025400011d7983 */ /* 0x000ee80000300800 */
[----:B------:R-:W3:Y:S04]  /*58f30*/  LDL.LU R30, [R1+0x258] ;  /* 0x00025800011e7983 */ /* 0x000ee80000300800 */
[----:B------:R-:W3:Y:S04]  /*58f40*/  LDL.LU R31, [R1+0x25c] ;  /* 0x00025c00011f7983 */ /* 0x000ee80000300800 */
[----:B------:R-:W3:Y:S04]  /*58f50*/  LDL.LU.64 R58, [R1+0x8] ;  /* 0x00000800013a7983 */ /* 0x000ee80000300a00 */
[----:B------:R-:W3:Y:S04]  /*58f60*/  LDL.LU R36, [R1+0x240] ;  /* 0x0002400001247983 */ /* 0x000ee80000300800 */
[----:B------:R-:W3:Y:S04]  /*58f70*/  LDL.LU R37, [R1+0x244] ;  /* 0x0002440001257983 */ /* 0x000ee80000300800 */
[----:B------:R-:W3:Y:S04]  /*58f80*/  LDL.LU R38, [R1+0x248] ;  /* 0x0002480001267983 */ /* 0x000ee80000300800 */
[----:B------:R-:W3:Y:S04]  /*58f90*/  LDL.LU R39, [R1+0x24c] ;  /* 0x00024c0001277983 */ /* 0x000ee80000300800 */
[----:B------:R-:W-:Y:S04]  /*58fa0*/  STL [R1+0x52d4], R4 ;  /* 0x0052d40401007387 */ /* 0x000fe80000100800 */
[----:B------:R-:W-:Y:S04]  /*58fb0*/  STL [R1+0x52d0], R5 ;  /* 0x0052d00501007387 */ /* 0x000fe80000100800 */
[----:B------:R0:W-:Y:S04]  /*58fc0*/  STL.64 [R1+0x290], R32 ;  /* 0x0002902001007387 */ /* 0x0001e80000100a00 */
[----:B------:R1:W-:Y:S04]  /*58fd0*/  STL.64 [R1+0x298], R34 ;  /* 0x0002982201007387 */ /* 0x0003e80000100a00 */
[----:B0-----:R-:W3:Y:S01]  /*58fe0*/  LDL.LU.64 R32, [R1+0x53a8] ;  /* 0x0053a80001207983 */ /* 0x001ee20000300a00 */
[----:B------:R-:W-:-:S02]  /*58ff0*/  IMAD.MOV.U32 R3, RZ, RZ, R55 ;  /* 0x000000ffff037224 */ /* 0x000fc400078e0037 */
[----:B------:R-:W-:Y:S01]  /*59000*/  IMAD.MOV.U32 R2, RZ, RZ, R54 ;  /* 0x000000ffff027224 */ /* 0x000fe200078e0036 */
[----:B------:R-:W3:Y:S04]  /*59010*/  LDL.LU R52, [R1+0x90] ;  /* 0x0000900001347983 */ /* 0x000ee80000300800 */
[----:B------:R-:W3:Y:S01]  /*59020*/  LDL.LU R53, [R1+0x94] ;  /* 0x0000940001357983 */ /* 0x000ee20000300800 */
[----:B--2---:R-:W-:Y:S01]  /*59030*/  HMMA.16816.F32 R12, R48, R42, R12 ;  /* 0x0000002a300c723c */ /* 0x004fe2000000180c */
[----:B------:R-:W-:Y:S02]  /*59040*/  IMAD.MOV.U32 R61, RZ, RZ, R43 ;  /* 0x000000ffff3d7224 */ /* 0x000fe400078e002b */
[----:B------:R-:W-:-:S05]  /*59050*/  IMAD.MOV.U32 R5, RZ, RZ, R42 ;  /* 0x000000ffff057224 */ /* 0x000fca00078e002a */
[C---:B----4-:R-:W-:Y:S08]  /*59060*/  HMMA.16816.F32 R44, R48.reuse, R18, R44 ;  /* 0x00000012302c723c */ /* 0x050ff0000000182c */
[----:B---3--:R-:W-:Y:S01]  /*59070*/  HMMA.16816.F32 R20, R48, R26, R20 ;  /* 0x0000001a3014723c */ /* 0x008fe20000001814 */
[----:B------:R-:W-:-:S07]  /*59080*/  IMAD.MOV.U32 R4, RZ, RZ, R19 ;  /* 0x000000ffff047224 */ /* 0x000fce00078e0013 */
[----:B------:R-:W-:Y:S01]  /*59090*/  HMMA.16816.F32 R28, R48, R58, R28 ;  /* 0x0000003a301c723c */ /* 0x000fe2000000181c */
[----:B------:R-:W-:Y:S02]  /*590a0*/  IMAD.MOV.U32 R55, RZ, RZ, R32 ;  /* 0x000000ffff377224 */ /* 0x000fe400078e0020 */
[----:B------:R-:W-:Y:S01]  /*590b0*/  IMAD.MOV.U32 R54, RZ, RZ, R33 ;  /* 0x000000ffff367224 */ /* 0x000fe200078e0021 */
[----:B------:R-:W2:Y:S04]  /*590c0*/  LDL.LU R32, [R1+0xa0] ;  /* 0x0000a00001207983 */ /* 0x000ea80000300800 */
[----:B------:R-:W2:Y:S04]  /*590d0*/  LDL.LU R33, [R1+0xa4] ;  /* 0x0000a40001217983 */ /* 0x000ea80000300800 */
[----:B-1----:R-:W2:Y:S04]  /*590e0*/  LDL.LU R34, [R1+0xa8] ;  /* 0x0000a80001227983 */ /* 0x002ea80000300800 */
[----:B------:R-:W2:Y:S04]  /*590f0*/  LDL.LU R35, [R1+0xac] ;  /* 0x0000ac0001237983 */ /* 0x000ea80000300800 */
[----:B------:R-:W-:Y:S04]  /*59100*/  STL [R1+0x52dc], R3 ;  /* 0x0052dc0301007387 */ /* 0x000fe80000100800 */
[----:B------:R0:W-:Y:S04]  /*59110*/  STL [R1+0x52d8], R2 ;  /* 0x0052d80201007387 */ /* 0x0001e80000100800 */
[----:B------:R-:W-:Y:S04]  /*59120*/  STL.64 [R1+0x280], R12 ;  /* 0x0002800c01007387 */ /* 0x000fe80000100a00 */
[----:B------:R1:W-:Y:S01]  /*59130*/  STL.64 [R1+0x288], R14 ;  /* 0x0002880e01007387 */ /* 0x0003e20000100a00 */
[----:B0-----:R-:W-:-:S03]  /*59140*/  IMAD.MOV.U32 R2, RZ, RZ, R18 ;  /* 0x000000ffff027224 */ /* 0x001fc600078e0012 */
[----:B-1----:R-:W3:Y:S04]  /*59150*/  LDL.LU.64 R14, [R1+0x53a0] ;  /* 0x0053a000010e7983 */ /* 0x002ee80000300a00 */
[----:B------:R-:W3:Y:S04]  /*59160*/  LDL.LU.64 R12, [R1+0x5398] ;  /* 0x00539800010c7983 */ /* 0x000ee80000300a00 */
[----:B------:R-:W4:Y:S04]  /*59170*/  LDL.LU.64 R42, [R1+0x5390] ;  /* 0x00539000012a7983 */ /* 0x000f280000300a00 */
[----:B------:R-:W4:Y:S04]  /*59180*/  LDL.LU.64 R40, [R1+0x5388] ;  /* 0x0053880001287983 */ /* 0x000f280000300a00 */
[----:B------:R-:W-:Y:S04]  /*59190*/  STL [R1+0x52e4], R61 ;  /* 0x0052e43d01007387 */ /* 0x000fe80000100800 */
[----:B------:R0:W-:Y:S04]  /*591a0*/  STL [R1+0x52e0], R5 ;  /* 0x0052e00501007387 */ /* 0x0001e80000100800 */
[----:B------:R-:W-:Y:S04]  /*591b0*/  STL.64 [R1+0x270], R44 ;  /* 0x0002702c01007387 */ /* 0x000fe80000100a00 */
[----:B------:R1:W-:Y:S01]  /*591c0*/  STL.64 [R1+0x278], R46 ;  /* 0x0002782e01007387 */ /* 0x0003e20000100a00 */
[----:B------:R-:W-:-:S02]  /*591d0*/  IMAD.MOV.U32 R3, RZ, RZ, R27 ;  /* 0x000000ffff037224 */ /* 0x000fc400078e001b */
[----:B0-----:R-:W-:Y:S01]  /*591e0*/  IMAD.MOV.U32 R5, RZ, RZ, R26 ;  /* 0x000000ffff057224 */ /* 0x001fe200078e001a */
[----:B-1----:R-:W2:Y:S04]  /*591f0*/  LDL.LU.64 R46, [R1+0x5380] ;  /* 0x00538000012e7983 */ /* 0x002ea80000300a00 */
[----:B------:R-:W2:Y:S04]  /*59200*/  LDL.LU.64 R18, [R1+0x5378] ;  /* 0x0053780001127983 */ /* 0x000ea80000300a00 */
[----:B------:R-:W2:Y:S04]  /*59210*/  LDL.LU.64 R16, [R1+0x5370] ;  /* 0x0053700001107983 */ /* 0x000ea80000300a00 */
[----:B------:R0:W-:Y:S04]  /*59220*/  STL [R1+0x52e8], R2 ;  /* 0x0052e80201007387 */ /* 0x0001e80000100800 */
[----:B------:R-:W-:Y:S04]  /*59230*/  STL.64 [R1+0x260], R20 ;  /* 0x0002601401007387 */ /* 0x000fe80000100a00 */
[----:B------:R1:W-:Y:S01]  /*59240*/  STL.64 [R1+0x268], R22 ;  /* 0x0002681601007387 */ /* 0x0003e20000100a00 */
[----:B------:R-:W-:-:S02]  /*59250*/  IMAD.MOV.U32 R61, RZ, RZ, R59 ;  /* 0x000000ffff3d7224 */ /* 0x000fc400078e003b */
[----:B0-----:R-:W-:Y:S01]  /*59260*/  IMAD.MOV.U32 R2, RZ, RZ, R58 ;  /* 0x000000ffff027224 */ /* 0x001fe200078e003a */
[----:B-1----:R-:W4:Y:S04]  /*59270*/  LDL.LU.64 R22, [R1+0x5368] ;  /* 0x0053680001167983 */ /* 0x002f280000300a00 */
[----:B------:R-:W2:Y:S04]  /*59280*/  LDL.LU.64 R20, [R1+0x5360] ;  /* 0x0053600001147983 */ /* 0x000ea80000300a00 */
[----:B------:R-:W2:Y:S04]  /*59290*/  LDL.LU.64 R26, [R1+0x5358] ;  /* 0x00535800011a7983 */ /* 0x000ea80000300a00 */
[----:B------:R-:W2:Y:S04]  /*592a0*/  LDL.LU.64 R24, [R1+0x5350] ;  /* 0x0053500001187983 */ /* 0x000ea80000300a00 */
[----:B------:R-:W-:Y:S04]  /*592b0*/  STL.64 [R1+0x250], R28 ;  /* 0x0002501c01007387 */ /* 0x000fe80000100a00 */
[----:B------:R0:W-:Y:S04]  /*592c0*/  STL.64 [R1+0x258], R30 ;  /* 0x0002581e01007387 */ /* 0x0001e80000100a00 */
[----:B0-----:R-:W2:Y:S04]  /*592d0*/  LDL.LU.64 R30, [R1+0x5348] ;  /* 0x00534800011e7983 */ /* 0x001ea80000300a00 */
        /* <DEDUP_REMOVED lines=12> */
[----:B------:R-:W2:Y:S01]  /*593a0*/  LDL.LU.64 R8, [R1+0x5318] ;  /* 0x0053180001087983 */ /* 0x000ea20000300a00 */
[----:B---3--:R-:W-:Y:S03]  /*593b0*/  HMMA.16816.F32 R48, R48, R10, R12 ;  /* 0x0000000a3030723c */ /* 0x008fe6000000180c */
[----:B------:R-:W3:Y:S04]  /*593c0*/  LDL.LU.64 R14, [R1+0x5310] ;  /* 0x00531000010e7983 */ /* 0x000ee80000300a00 */
[----:B------:R-:W3:-:S12]  /*593d0*/  LDL.LU.64 R12, [R1+0x5308] ;  /* 0x00530800010c7983 */ /* 0x000ed80000300a00 */
[----:B------:R0:W-:Y:S04]  /*593e0*/  STL.64 [R1+0x8f0], R48 ;  /* 0x0008f03001007387 */ /* 0x0001e80000100a00 */
[----:B------:R-:W-:Y:S04]  /*593f0*/  STL.64 [R1+0x8f8], R50 ;  /* 0x0008f83201007387 */ /* 0x000fe80000100a00 */
[----:B0-----:R-:W4:Y:S04]  /*59400*/  LDL.LU R48, [R1+0x70] ;  /* 0x0000700001307983 */ /* 0x001f280000300800 */
[----:B------:R-:W4:Y:S04]  /*59410*/  LDL.LU R49, [R1+0x74] ;  /* 0x0000740001317983 */ /* 0x000f280000300800 */
[----:B------:R-:W-:Y:S04]  /*59420*/  STL.64 [R1+0x5240], R10 ;  /* 0x0052400a01007387 */ /* 0x000fe80000100a00 */
[----:B--2---:R0:W-:Y:S04]  /*59430*/  STL.64 [R1+0x5238], R8 ;  /* 0x0052380801007387 */ /* 0x0041e80000100a00 */
[----:B0-----:R-:W2:Y:S01]  /*59440*/  LDL.LU R8, [R1+0x80] ;  /* 0x0000800001087983 */ /* 0x001ea20000300800 */
[----:B---3--:R-:W-:-:S15]  /*59450*/  HMMA.16816.F32 R32, R12, R38, R32 ;  /* 0x000000260c20723c */ /* 0x008fde0000001820 */
[----:B------:R-:W-:-:S04]  /*59460*/  NOP ;  /* 0x0000000000007918 */ /* 0x000fc80000000000 */
[----:B------:R-:W-:Y:S04]  /*59470*/  STL.64 [R1+0x8c0], R32 ;  /* 0x0008c02001007387 */ /* 0x000fe80000100a00 */
[----:B------:R0:W-:Y:S04]  /*59480*/  STL.64 [R1+0x8c8], R34 ;  /* 0x0008c82201007387 */ /* 0x0001e80000100a00 */
[----:B0-----:R-:W3:Y:S01]  /*59490*/  LDL.LU.64 R34, [R1+0x5300] ;  /* 0x0053000001227983 */ /* 0x001ee20000300a00 */
[----:B------:R-:W-:Y:S02]  /*594a0*/  IMAD.MOV.U32 R9, RZ, RZ, R29 ;  /* 0x000000ffff097224 */ /* 0x000fe400078e001d */
[----:B------:R-:W-:-:S02]  /*594b0*/  IMAD.MOV.U32 R10, RZ, RZ, R28 ;  /* 0x000000ffff0a7224 */ /* 0x000fc400078e001c */
[----:B------:R-:W-:Y:S02]  /*594c0*/  IMAD.MOV.U32 R11, RZ, RZ, R0 ;  /* 0x000000ffff0b7224 */ /* 0x000fe400078e0000 */
[----:B------:R-:W-:Y:S02]  /*594d0*/  IMAD.MOV.U32 R50, RZ, RZ, R25 ;  /* 0x000000ffff327224 */ /* 0x000fe400078e0019 */
[----:B------:R-:W-:-:S03]  /*594e0*/  IMAD.MOV.U32 R51, RZ, RZ, R24 ;  /* 0x000000ffff337224 */ /* 0x000fc600078e0018 */
[C---:B--2---:R-:W-:Y:S08]  /*594f0*/  HMMA.16816.F32 R28, R12.reuse, R30, R8 ;  /* 0x0000001e0c1c723c */ /* 0x044ff00000001808 */
[C---:B----4-:R-:W-:Y:S08]  /*59500*/  HMMA.16816.F32 R8, R12.reuse, R26, R48 ;  /* 0x0000001a0c08723c */ /* 0x050ff00000001830 */
[----:B---3--:R-:W-:Y:S01]  /*59510*/  HMMA.16816.F32 R32, R12, R34, R52 ;  /* 0x000000220c20723c */ /* 0x008fe20000001834 */
[----:B------:R-:W2:Y:S04]  /*59520*/  LDL.LU.64 R54, [R1+0x52f8] ;  /* 0x0052f80001367983 */ /* 0x000ea80000300a00 */
[----:B------:R-:W2:Y:S06]  /*59530*/  LDL.LU.64 R52, [R1+0x52f0] ;  /* 0x0052f00001347983 */ /* 0x000eac0000300a00 */
[----:B------:R-:W-:-:S08]  /*59540*/  IMAD.MOV.U32 R0, RZ, RZ, R11 ;  /* 0x000000ffff007224 */ /* 0x000fd000078e000b */
[----:B------:R-:W-:Y:S04]  /*59550*/  STL.64 [R1+0x8a0], R32 ;  /* 0x0008a02001007387 */ /* 0x000fe80000100a00 */
[----:B------:R-:W-:Y:S04]  /*59560*/  STL.64 [R1+0x8a8], R34 ;  /* 0x0008a82201007387 */ /* 0x000fe80000100a00 */
[----:B------:R-:W-:Y:S04]  /*59570*/  STL.64 [R1+0x870], R8 ;  /* 0x0008700801007387 */ /* 0x000fe80000100a00 */
[----:B------:R-:W-:Y:S04]  /*59580*/  STL.64 [R1+0x880], R28 ;  /* 0x0008801c01007387 */ /* 0x000fe80000100a00 */
[----:B------:R-:W-:Y:S04]  /*59590*/  STL.64 [R1+0x888], R30 ;  /* 0x0008881e01007387 */ /* 0x000fe80000100a00 */
[----:B------:R0:W-:Y:S02]  /*595a0*/  STL [R1+0x878], R10 ;  /* 0x0008780a01007387 */ /* 0x0001e40000100800 */
[----:B0-----:R-:W-:Y:S01]  /*595b0*/  HMMA.16816.F32 R8, R12, R22, R40 ;  /* 0x000000160c08723c */ /* 0x001fe20000001828 */
[----:B------:R-:W-:Y:S01]  /*595c0*/  LOP3.LUT R48, R60, 0x30, R37, 0x78, !PT ;  /* 0x000000303c307812 */ /* 0x000fe200078e7825 */
[----:B------:R-:W-:Y:S03]  /*595d0*/  STL [R1+0x4d78], R0 ;  /* 0x004d780001007387 */ /* 0x000fe60000100800 */
[----:B------:R-:W-:-:S05]  /*595e0*/  LOP3.LUT R48, R48, 0x40, RZ, 0x3c, !PT ;  /* 0x0000004030307812 */ /* 0x000fca00078e3cff */
[----:B------:R-:W-:Y:S04]  /*595f0*/  LDSM.16.M88.4 R28, [R48+UR5+0x9000] ;  /* 0x00900005301c783b */ /* 0x000fe80008000200 */
[----:B------:R-:W-:Y:S04]  /*59600*/  LDSM.16.M88.4 R32, [R48+UR5+0x9800] ;  /* 0x009800053020783b */ /* 0x000fe80008000200 */
[----:B------:R-:W-:Y:S01]  /*59610*/  LDSM.16.M88.4 R40, [R48+UR5+0xa800] ;  /* 0x00a800053028783b */ /* 0x000fe20008000200 */
[----:B------:R-:W-:Y:S02]  /*59620*/  IMAD.MOV.U32 R56, RZ, RZ, R8 ;  /* 0x000000ffff387224 */ /* 0x000fe400078e0008 */
[----:B------:R-:W-:Y:S01]  /*59630*/  IMAD.MOV.U32 R57, RZ, RZ, R9 ;  /* 0x000000ffff397224 */ /* 0x000fe200078e0009 */
[----:B------:R0:W-:Y:S01]  /*59640*/  STL.64 [R1+0x868], R10 ;  /* 0x0008680a01007387 */ /* 0x0001e20000100a00 */
[----:B------:R-:W-:-:S02]  /*59650*/  IMAD.MOV.U32 R8, RZ, RZ, R21 ;  /* 0x000000ffff087224 */ /* 0x000fc400078e0015 */
[----:B------:R-:W-:Y:S01]  /*59660*/  IMAD.MOV.U32 R9, RZ, RZ, R20 ;  /* 0x000000ffff097224 */ /* 0x000fe200078e0014 */
[----:B------:R-:W-:Y:S04]  /*59670*/  STL.64 [R1+0x5250], R58 ;  /* 0x0052503a01007387 */ /* 0x000fe80000100a00 */
[----:B------:R-:W-:Y:S01]  /*59680*/  STL.64 [R1+0x5248], R56 ;  /* 0x0052483801007387 */ /* 0x000fe20000100a00 */
[----:B0-----:R-:W-:-:S03]  /*59690*/  IMAD.MOV.U32 R10, RZ, RZ, R17 ;  /* 0x000000ffff0a7224 */ /* 0x001fc600078e0011 */
[----:B------:R-:W-:Y:S01]  /*596a0*/  LDSM.16.M88.4 R20, [R48+UR5+0x8000] ;  /* 0x008000053014783b */ /* 0x000fe20008000200 */
[----:B------:R-:W-:-:S07]  /*596b0*/  IMAD.MOV.U32 R11, RZ, RZ, R16 ;  /* 0x000000ffff0b7224 */ /* 0x000fce00078e0010 */
[----:B------:R-:W-:Y:S01]  /*596c0*/  HMMA.16816.F32 R8, R12, R46, R8 ;  /* 0x0000002e0c08723c */ /* 0x000fe20000001808 */
[----:B------:R-:W-:-:S15]  /*596d0*/  LDSM.16.M88.4 R44, [R48+UR5+0xb000] ;  /* 0x00b00005302c783b */ /* 0x000fde0008000200 */
[----:B------:R-:W-:-:S03]  /*596e0*/  NOP ;  /* 0x0000000000007918 */ /* 0x000fc60000000000 */
[----:B------:R-:W-:Y:S01]  /*596f0*/  IMAD.MOV.U32 R0, RZ, RZ, R10 ;  /* 0x000000ffff007224 */ /* 0x000fe200078e000a */
[----:B--2---:R-:W-:Y:S01]  /*59700*/  HMMA.16816.F32 R24, R12, R18, R52 ;  /* 0x000000120c18723c */ /* 0x004fe20000001834 */
[----:B------:R-:W-:-:S04]  /*59710*/  LOP3.LUT R55, R60, 0x10, R37, 0x78, !PT ;  /* 0x000000103c377812 */ /* 0x000fc800078e7825 */
[----:B------:R-:W-:Y:S02]  /*59720*/  LOP3.LUT R55, R55, 0x800, R36, 0xf8, !PT ;  /* 0x0000080037377812 */ /* 0x000fe400078ef824 */
[----:B------:R-:W-:Y:S04]  /*59730*/  LDSM.16.M88.4 R36, [R48+UR5+0xa000] ;  /* 0x00a000053024783b */ /* 0x000fe80008000200 */
[----:B------:R-:W0:Y:S08]  /*59740*/  LDSM.16.MT88.4 R16, [R55+UR5+0x2000] ;  /* 0x002000053710783b */ /* 0x000e300008004200 */
[----:B------:R-:W-:Y:S04]  /*59750*/  STL.64 [R1+0x850], R24 ;  /* 0x0008501801007387 */ /* 0x000fe80000100a00 */
[----:B------:R-:W-:Y:S04]  /*59760*/  STL.64 [R1+0x858], R26 ;  /* 0x0008581a01007387 */ /* 0x000fe80000100a00 */
[----:B------:R-:W1:Y:S04]  /*59770*/  LDSM.16.M88.4 R24, [R48+UR5+0x8800] ;  /* 0x008800053018783b */ /* 0x000e680008000200 */
[----:B------:R-:W-:Y:S01]  /*59780*/  STL [R1+0x52c0], R55 ;  /* 0x0052c03701007387 */ /* 0x000fe20000100800 */
[----:B------:R-:W-:-:S03]  /*59790*/  IMAD.MOV.U32 R60, RZ, RZ, R11 ;  /* 0x000000ffff3c7224 */ /* 0x000fc600078e000b */
[----:B------:R-:W-:Y:S04]  /*597a0*/  LDSM.16.M88.4 R52, [R48+UR5+0xc000] ;  /* 0x00c000053034783b */ /* 0x000fe80008000200 */
[----:B0-----:R-:W-:Y:S04]  /*597b0*/  STL.64 [R1+0x5260], R18 ;  /* 0x0052601201007387 */ /* 0x001fe80000100a00 */
[----:B------:R-:W-:Y:S04]  /*597c0*/  STL.64 [R1+0x5258], R16 ;  /* 0x0052581001007387 */ /* 0x000fe80000100a00 */
[----:B------:R-:W-:Y:S04]  /*597d0*/  STL [R1+0x4c50], R22 ;  /* 0x004c501601007387 */ /* 0x000fe80000100800 */
[----:B------:R-:W-:Y:S04]  /*597e0*/  STL [R1+0x4c4c], R23 ;  /* 0x004c4c1701007387 */ /* 0x000fe80000100800 */
[----:B------:R-:W-:Y:S04]  /*597f0*/  STL.64 [R1+0x5268], R20 ;  /* 0x0052681401007387 */ /* 0x000fe80000100a00 */
[----:B-1----:R-:W-:Y:S04]  /*59800*/  STL [R1+0x4c48], R26 ;  /* 0x004c481a01007387 */ /* 0x002fe80000100800 */
[----:B------:R-:W-:Y:S04]  /*59810*/  STL [R1+0x4c44], R27 ;  /* 0x004c441b01007387 */ /* 0x000fe80000100800 */
[----:B------:R-:W-:Y:S04]  /*59820*/  STL.64 [R1+0x5270], R24 ;  /* 0x0052701801007387 */ /* 0x000fe80000100a00 */
[----:B------:R-:W-:Y:S04]  /*59830*/  STL [R1+0x4c3c], R30 ;  /* 0x004c3c1e01007387 */ /* 0x000fe80000100800 */
[----:B------:R-:W-:Y:S04]  /*59840*/  STL [R1+0x4c38], R31 ;  /* 0x004c381f01007387 */ /* 0x000fe80000100800 */
[----:B------:R-:W-:Y:S04]  /*59850*/  STL.64 [R1+0x5278], R28 ;  /* 0x0052781c01007387 */ /* 0x000fe80000100a00 */
[----:B------:R-:W-:Y:S04]  /*59860*/  STL [R1+0x4c54], R34 ;  /* 0x004c542201007387 */ /* 0x000fe80000100800 */
[----:B------:R-:W-:Y:S04]  /*59870*/  STL [R1+0x4c40], R35 ;  /* 0x004c402301007387 */ /* 0x000fe80000100800 */
[----:B------:R-:W-:Y:S04]  /*59880*/  STL.64 [R1+0x5280], R32 ;  /* 0x0052802001007387 */ /* 0x000fe80000100a00 */
[----:B------:R-:W-:Y:S04]  /*59890*/  STL.64 [R1+0x5230], R38 ;  /* 0x0052302601007387 */ /* 0x000fe80000100a00 */
[----:B------:R0:W-:Y:S04]  /*598a0*/  STL.64 [R1+0x5228], R36 ;  /* 0x0052282401007387 */ /* 0x0001e80000100a00 */
[----:B------:R-:W-:Y:S04]  /*598b0*/  STL [R1+0x4c84], R42 ;  /* 0x004c842a01007387 */ /* 0x000fe80000100800 */
[----:B------:R-:W-:Y:S04]  /*598c0*/  STL [R1+0x4c80], R43 ;  /* 0x004c802b01007387 */ /* 0x000fe80000100800 */
[----:B------:R-:W-:Y:S04]  /*598d0*/  STL.64 [R1+0x5288], R40 ;  /* 0x0052882801007387 */ /* 0x000fe80000100a00 */
[----:B------:R-:W-:Y:S04]  /*598e0*/  STL.64 [R1+0x800], R8 ;  /* 0x0008000801007387 */ /* 0x000fe80000100a00 */
[----:B------:R-:W1:Y:S04]  /*598f0*/  LDSM.16.M88.4 R8, [R48+UR5+0xb800] ;  /* 0x00b800053008783b */ /* 0x000e680008000200 */
[----:B------:R-:W-:Y:S04]  /*59900*/  STL [R1+0x4c24], R46 ;  /* 0x004c242e01007387 */ /* 0x000fe80000100800 */
[----:B------:R-:W-:Y:S04]  /*59910*/  STL [R1+0x4c20], R47 ;  /* 0x004c202f01007387 */ /* 0x000fe80000100800 */
[----:B0-----:R-:W2:Y:S04]  /*59920*/  LDL.LU R36, [R1+0x8d0] ;  /* 0x0008d00001247983 */ /* 0x001ea80000300800 */
[----:B-1----:R-:W-:Y:S04]  /*59930*/  STL.64 [R1+0xd0], R8 ;  /* 0x0000d00801007387 */ /* 0x002fe80000100a00 */
[----:B------:R0:W-:Y:S04]  /*59940*/  STL.64 [R1+0xd8], R10 ;  /* 0x0000d80a01007387 */ /* 0x0001e80000100a00 */
[----:B------:R-:W2:Y:S04]  /*59950*/  LDL.LU R37, [R1+0x8d4] ;  /* 0x0008d40001257983 */ /* 0x000ea80000300800 */
[----:B------:R-:W3:Y:S04]  /*59960*/  LDL.LU R38, [R1+0x8d8] ;  /* 0x0008d80001267983 */ /* 0x000ee80000300800 */
[----:B------:R-:W3:Y:S01]  /*59970*/  LDL.LU R39, [R1+0x8dc] ;  /* 0x0008dc0001277983 */ /* 0x000ee20000300800 */
[----:B0-----:R-:W-:-:S02]  /*59980*/  IMAD.MOV.U32 R10, RZ, RZ, R2 ;  /* 0x000000ffff0a7224 */ /* 0x001fc400078e0002 */
[----:B------:R-:W-:Y:S02]  /*59990*/  IMAD.MOV.U32 R11, RZ, RZ, R61 ;  /* 0x000000ffff0b7224 */ /* 0x000fe400078e003d */
[----:B------:R-:W-:Y:S02]  /*599a0*/  IMAD.MOV.U32 R18, RZ, RZ, R5 ;  /* 0x000000ffff127224 */ /* 0x000fe400078e0005 */
[----:B------:R-:W-:Y:S01]  /*599b0*/  IMAD.MOV.U32 R19, RZ, RZ, R3 ;  /* 0x000000ffff137224 */ /* 0x000fe200078e0003 */
[----:B---3--:R0:W-:Y:S04]  /*599c0*/  STL.64 [R1+0x5298], R38 ;  /* 0x0052982601007387 */ /* 0x0081e80000100a00 */
[----:B--2---:R-:W-:Y:S04]  /*599d0*/  STL.64 [R1+0x5290], R36 ;  /* 0x0052902401007387 */ /* 0x004fe80000100a00 */
[----:B------:R-:W2:Y:S04]  /*599e0*/  LDL.LU R2, [R1+0x52e8] ;  /* 0x0052e80001027983 */ /* 0x000ea80000300800 */
[----:B------:R-:W3:Y:S04]  /*599f0*/  LDL.LU R61, [R1+0x52e4] ;  /* 0x0052e400013d7983 */ /* 0x000ee80000300800 */
[----:B------:R-:W-:Y:S04]  /*59a00*/  STL.64 [R1+0x52a0], R10 ;  /* 0x0052a00a01007387 */ /* 0x000fe80000100a00 */
[----:B------:R-:W4:Y:S04]  /*59a10*/  LDL.LU R5, [R1+0x52e0] ;  /* 0x0052e00001057983 */ /* 0x000f280000300800 */
[----:B------:R-:W0:Y:S04]  /*59a20*/  LDL.LU R3, [R1+0x52dc] ;  /* 0x0052dc0001037983 */ /* 0x000e280000300800 */
[----:B------:R-:W-:Y:S04]  /*59a30*/  STL.64 [R1+0x52a8], R18 ;  /* 0x0052a81201007387 */ /* 0x000fe80000100a00 */
[----:B------:R-:W3:Y:S04]  /*59a40*/  LDL.LU R20, [R1+0x890] ;  /* 0x0008900001147983 */ /* 0x000ee80000300800 */
[----:B------:R-:W3:Y:S04]  /*59a50*/  LDL.LU R21, [R1+0x894] ;  /* 0x0008940001157983 */ /* 0x000ee80000300800 */
[----:B------:R-:W3:Y:S04]  /*59a60*/  LDL.LU R22, [R1+0x898] ;  /* 0x0008980001167983 */ /* 0x000ee80000300800 */
[----:B------:R-:W3:Y:S01]  /*59a70*/  LDL.LU R23, [R1+0x89c] ;  /* 0x00089c0001177983 */ /* 0x000ee20000300800 */
[----:B------:R-:W-:-:S02]  /*59a80*/  IMAD.MOV.U32 R27, RZ, RZ, R4 ;  /* 0x000000ffff1b7224 */ /* 0x000fc400078e0004 */
[----:B--2---:R-:W-:Y:S01]  /*59a90*/  IMAD.MOV.U32 R26, RZ, RZ, R2 ;  /* 0x000000ffff1a7224 */ /* 0x004fe200078e0002 */
[----:B---3--:R-:W-:Y:S04]  /*59aa0*/  STL.64 [R1+0x52b8], R22 ;  /* 0x0052b81601007387 */ /* 0x008fe80000100a00 */
[----:B------:R1:W-:Y:S04]  /*59ab0*/  STL.64 [R1+0x52b0], R20 ;  /* 0x0052b01401007387 */ /* 0x0003e80000100a00 */
[----:B------:R-:W2:Y:S04]  /*59ac0*/  LDL.LU R2, [R1+0x52d8] ;  /* 0x0052d80001027983 */ /* 0x000ea80000300800 */
[----:B------:R-:W3:Y:S01]  /*59ad0*/  LDL.LU R4, [R1+0x52d4] ;  /* 0x0052d40001047983 */ /* 0x000ee20000300800 */
[----:B----4-:R-:W-:-:S03]  /*59ae0*/  IMAD.MOV.U32 R34, RZ, RZ, R5 ;  /* 0x000000ffff227224 */ /* 0x010fc600078e0005 */
[----:B------:R-:W4:Y:S04]  /*59af0*/  LDL.LU R28, [R1+0x7f0] ;  /* 0x0007f000011c7983 */ /* 0x000f280000300800 */
[----:B------:R-:W4:Y:S04]  /*59b00*/  LDL.LU R29, [R1+0x7f4] ;  /* 0x0007f400011d7983 */ /* 0x000f280000300800 */
[----:B------:R-:W4:Y:S04]  /*59b10*/  LDL.LU R30, [R1+0x7f8] ;  /* 0x0007f800011e7983 */ /* 0x000f280000300800 */
[----:B------:R-:W4:Y:S04]  /*59b20*/  LDL.LU R31, [R1+0x7fc] ;  /* 0x0007fc00011f7983 */ /* 0x000f280000300800 */
[----:B------:R-:W3:Y:S01]  /*59b30*/  LDL.LU R5, [R1+0x52d0] ;  /* 0x0052d00001057983 */ /* 0x000ee20000300800 */
[----:B------:R-:W-:-:S03]  /*59b40*/  IMAD.MOV.U32 R35, RZ, RZ, R61 ;  /* 0x000000ffff237224 */ /* 0x000fc600078e003d */
[----:B------:R-:W3:Y:S04]  /*59b50*/  LDL.LU R61, [R1+0x52cc] ;  /* 0x0052cc00013d7983 */ /* 0x000ee80000300800 */
[----:B------:R-:W3:Y:S01]  /*59b60*/  LDL.LU R40, [R1+0x7e0] ;  /* 0x0007e00001287983 */ /* 0x000ee20000300800 */
[----:B0-----:R-:W-:-:S03]  /*59b70*/  IMAD.MOV.U32 R39, RZ, RZ, R3 ;  /* 0x000000ffff277224 */ /* 0x001fc600078e0003 */
[----:B------:R-:W3:Y:S04]  /*59b80*/  LDL.LU R41, [R1+0x7e4] ;  /* 0x0007e40001297983 */ /* 0x000ee80000300800 */
[----:B------:R-:W3:Y:S04]  /*59b90*/  LDL.LU R42, [R1+0x7e8] ;  /* 0x0007e800012a7983 */ /* 0x000ee80000300800 */
[----:B------:R-:W3:Y:S01]  /*59ba0*/  LDL.LU R43, [R1+0x7ec] ;  /* 0x0007ec00012b7983 */ /* 0x000ee20000300800 */
[----:B------:R-:W-:Y:S02]  /*59bb0*/  IMAD.MOV.U32 R47, RZ, RZ, R52 ;  /* 0x000000ffff2f7224 */ /* 0x000fe400078e0034 */
[----:B------:R-:W-:-:S02]  /*59bc0*/  IMAD.MOV.U32 R46, RZ, RZ, R53 ;  /* 0x000000ffff2e7224 */ /* 0x000fc400078e0035 */
[----:B--2---:R-:W-:Y:S02]  /*59bd0*/  IMAD.MOV.U32 R38, RZ, RZ, R2 ;  /* 0x000000ffff267224 */ /* 0x004fe400078e0002 */
        /* <DEDUP_REMOVED lines=14> */
[----:B------:R-:W-:Y:S04]  /*59cc0*/  STL.64 [R1+0xc0], R52 ;  /* 0x0000c03401007387 */ /* 0x000fe80000100a00 */
[----:B------:R-:W-:Y:S04]  /*59cd0*/  STL.64 [R1+0xc8], R54 ;  /* 0x0000c83601007387 */ /* 0x000fe80000100a00 */
[----:B------:R-:W0:Y:S04]  /*59ce0*/  LDSM.16.M88.4 R52, [R48+UR5+0xc800] ;  /* 0x00c800053034783b */ /* 0x000e280008000200 */
[----:B0-----:R-:W-:Y:S04]  /*59cf0*/  STL.64 [R1+0xb0], R52 ;  /* 0x0000b03401007387 */ /* 0x001fe80000100a00 */
[----:B------:R-:W-:Y:S04]  /*59d00*/  STL.64 [R1+0xb8], R54 ;  /* 0x0000b83601007387 */ /* 0x000fe80000100a00 */
[----:B------:R-:W0:Y:S01]  /*59d10*/  LDSM.16.M88.4 R52, [R48+UR5+0xd000] ;  /* 0x00d000053034783b */ /* 0x000e220008000200 */
[----:B---3--:R-:W-:-:S02]  /*59d20*/  IMAD.MOV.U32 R18, RZ, RZ, R5 ;  /* 0x000000ffff127224 */ /* 0x008fc400078e0005 */
[----:B------:R-:W-:Y:S01]  /*59d30*/  IMAD.MOV.U32 R19, RZ, RZ, R4 ;  /* 0x000000ffff137224 */ /* 0x000fe200078e0004 */
[----:B0-----:R-:W-:Y:S01]  /*59d40*/  STL.64 [R1+0xa0], R52 ;  /* 0x0000a03401007387 */ /* 0x001fe20000100a00 */
[----:B------:R-:W-:Y:S02]  /*59d50*/  IMAD.MOV.U32 R5, RZ, RZ, R52 ;  /* 0x000000ffff057224 */ /* 0x000fe400078e0034 */
[----:B------:R-:W-:Y:S01]  /*59d60*/  IMAD.MOV.U32 R4, RZ, RZ, R53 ;  /* 0x000000ffff047224 */ /* 0x000fe200078e0035 */
[----:B------:R-:W-:Y:S04]  /*59d70*/  STL.64 [R1+0xa8], R54 ;  /* 0x0000a83601007387 */ /* 0x000fe80000100a00 */
[----:B------:R-:W0:Y:S04]  /*59d80*/  LDSM.16.M88.4 R52, [R48+UR5+0xd800] ;  /* 0x00d800053034783b */ /* 0x000e280008000200 */
[----:B0-----:R-:W-:Y:S04]  /*59d90*/  STL.64 [R1+0x90], R52 ;  /* 0x0000903401007387 */ /* 0x001fe80000100a00 */
        /* <DEDUP_REMOVED lines=8> */
[----:B------:R-:W1:Y:S04]  /*59e20*/  LDSM.16.M88.4 R48, [R48+UR5+0xf800] ;  /* 0x00f800053030783b */ /* 0x000e680008000200 */
[----:B0-----:R-:W-:Y:S04]  /*59e30*/  STL.64 [R1+0x60], R52 ;  /* 0x0000603401007387 */ /* 0x001fe80000100a00 */
[----:B------:R0:W-:Y:S04]  /*59e40*/  STL.64 [R1+0x68], R54 ;  /* 0x0000683601007387 */ /* 0x0001e80000100a00 */
[----:B0-----:R-:W3:Y:S01]  /*59e50*/  LDL.LU R55, [R1+0x52c0] ;  /* 0x0052c00001377983 */ /* 0x001ee20000300800 */
[C---:B--2---:R-:W-:Y:S03]  /*59e60*/  HMMA.16816.F32 R16, R12.reuse, R18, R20 ;  /* 0x000000120c10723c */ /* 0x044fe60000001814 */
[----:B-1----:R-:W-:Y:S04]  /*59e70*/  STL.64 [R1+0x5190], R50 ;  /* 0x0051903201007387 */ /* 0x002fe80000100a00 */
[----:B------:R0:W-:Y:S04]  /*59e80*/  STL.64 [R1+0x5188], R48 ;  /* 0x0051883001007387 */ /* 0x0001e80000100a00 */
[----:B0-----:R-:W2:Y:S04]  /*59e90*/  LDL.LU R48, [R1+0x470] ;  /* 0x0004700001307983 */ /* 0x001ea80000300800 */
[----:B------:R-:W2:Y:S04]  /*59ea0*/  LDL.LU R49, [R1+0x474] ;  /* 0x0004740001317983 */ /* 0x000ea80000300800 */
[----:B------:R-:W2:Y:S04]  /*59eb0*/  LDL.LU R50, [R1+0x478] ;  /* 0x0004780001327983 */ /* 0x000ea80000300800 */
[----:B------:R-:W2:Y:S01]  /*59ec0*/  LDL.LU R51, [R1+0x47c] ;  /* 0x00047c0001337983 */ /* 0x000ea20000300800 */
[C---:B------:R-:W-:Y:S03]  /*59ed0*/  HMMA.16816.F32 R36, R12.reuse, R38, R8 ;  /* 0x000000260c24723c */ /* 0x040fe60000001808 */
[----:B---3--:R-:W0:Y:S04]  /*59ee0*/  LDSM.16.MT88.4 R52, [R55+UR5+0x2080] ;  /* 0x002080053734783b */ /* 0x008e280008004200 */
[----:B0-----:R-:W-:Y:S04]  /*59ef0*/  STL.64 [R1+0x51a0], R54 ;  /* 0x0051a03601007387 */ /* 0x001fe80000100a00 */
[----:B------:R0:W-:Y:S04]  /*59f00*/  STL.64 [R1+0x5198], R52 ;  /* 0x0051983401007387 */ /* 0x0001e80000100a00 */
[----:B0-----:R-:W3:Y:S04]  /*59f10*/  LDL.LU R52, [R1+0x900] ;  /* 0x0009000001347983 */ /* 0x001ee80000300800 */
[----:B------:R-:W3:Y:S04]  /*59f20*/  LDL.LU R53, [R1+0x904] ;  /* 0x0009040001357983 */ /* 0x000ee80000300800 */
[----:B------:R-:W3:Y:S04]  /*59f30*/  LDL.LU R54, [R1+0x908] ;  /* 0x0009080001367983 */ /* 0x000ee80000300800 */
[----:B------:R-:W3:Y:S04]  /*59f40*/  LDL.LU R55, [R1+0x90c] ;  /* 0x00090c0001377983 */ /* 0x000ee80000300800 */
[----:B------:R-:W2:Y:S04]  /*59f50*/  LDL.LU.64 R22, [R1+0x52b8] ;  /* 0x0052b80001167983 */ /* 0x000ea80000300a00 */
[----:B------:R-:W2:Y:S04]  /*59f60*/  LDL.LU.64 R20, [R1+0x52b0] ;  /* 0x0052b00001147983 */ /* 0x000ea80000300a00 */
[----:B------:R-:W-:Y:S04]  /*59f70*/  STL.64 [R1+0x840], R16 ;  /* 0x0008401001007387 */ /* 0x000fe80000100a00 */
[----:B------:R0:W-:Y:S04]  /*59f80*/  STL.64 [R1+0x848], R18 ;  /* 0x0008481201007387 */ /* 0x0001e80000100a00 */
[----:B0-----:R-:W2:Y:S04]  /*59f90*/  LDL.LU.64 R18, [R1+0x52a8] ;  /* 0x0052a80001127983 */ /* 0x001ea80000300a00 */
[----:B------:R-:W3:Y:S01]  /*59fa0*/  LDL.LU.64 R10, [R1+0x52a0] ;  /* 0x0052a000010a7983 */ /* 0x000ee20000300a00 */
[C---:B------:R-:W-:Y:S08]  /*59fb0*/  HMMA.16816.F32 R32, R12.reuse, R34, R40 ;  /* 0x000000220c20723c */ /* 0x040ff00000001828 */
[C---:B----4-:R-:W-:Y:S01]  /*59fc0*/  HMMA.16816.F32 R24, R12.reuse, R26, R28 ;  /* 0x0000001a0c18723c */ /* 0x050fe2000000181c */
[----:B------:R-:W-:Y:S04]  /*59fd0*/  STL.64 [R1+0x830], R36 ;  /* 0x0008302401007387 */ /* 0x000fe80000100a00 */
[----:B------:R0:W-:Y:S04]  /*59fe0*/  STL.64 [R1+0x838], R38 ;  /* 0x0008382601007387 */ /* 0x0001e80000100a00 */
[----:B0-----:R-:W4:Y:S04]  /*59ff0*/  LDL.LU.64 R38, [R1+0x5298] ;  /* 0x0052980001267983 */ /* 0x001f280000300a00 */
[----:B------:R-:W4:Y:S04]  /*5a000*/  LDL.LU.64 R36, [R1+0x5290] ;  /* 0x0052900001247983 */ /* 0x000f280000300a00 */
[----:B------:R-:W4:Y:S04]  /*5a010*/  LDL.LU.64 R40, [R1+0x5288] ;  /* 0x0052880001287983 */ /* 0x000f280000300a00 */
[----:B------:R0:W-:Y:S04]  /*5a020*/  STL.64 [R1+0x820], R32 ;  /* 0x0008202001007387 */ /* 0x0001e80000100a00 */
[----:B------:R-:W-:Y:S04]  /*5a030*/  STL.64 [R1+0x828], R34 ;  /* 0x0008282201007387 */ /* 0x000fe80000100a00 */
[----:B0-----:R-:W4:Y:S04]  /*5a040*/  LDL.LU.64 R32, [R1+0x5280] ;  /* 0x0052800001207983 */ /* 0x001f280000300a00 */
[----:B------:R-:W4:Y:S04]  /*5a050*/  LDL.LU.64 R28, [R1+0x5278] ;  /* 0x00527800011c7983 */ /* 0x000f280000300a00 */
[----:B------:R0:W-:Y:S04]  /*5a060*/  STL.64 [R1+0x810], R24 ;  /* 0x0008101801007387 */ /* 0x0001e80000100a00 */
[----:B------:R-:W-:Y:S04]  /*5a070*/  STL.64 [R1+0x818], R26 ;  /* 0x0008181a01007387 */ /* 0x000fe80000100a00 */
[----:B0-----:R-:W4:Y:S01]  /*5a080*/  LDL.LU.64 R24, [R1+0x5270] ;  /* 0x0052700001187983 */ /* 0x001f220000300a00 */
[C---:B--2---:R-:W-:Y:S03]  /*5a090*/  HMMA.16816.F32 R16, R12.reuse, R18, R20 ;  /* 0x000000120c10723c */ /* 0x044fe60000001814 */
[----:B------:R-:W2:Y:S05]  /*5a0a0*/  LDL.LU.64 R20, [R1+0x5268] ;  /* 0x0052680001147983 */ /* 0x000eaa0000300a00 */
[C---:B---3--:R-:W-:Y:S11]  /*5a0b0*/  HMMA.16816.F32 R8, R12.reuse, R10, R56 ;  /* 0x0000000a0c08723c */ /* 0x048ff60000001838 */
[----:B------:R-:W-:Y:S04]  /*5a0c0*/  STL.64 [R1+0x7f0], R16 ;  /* 0x0007f01001007387 */ /* 0x000fe80000100a00 */
[----:B------:R0:W-:Y:S04]  /*5a0d0*/  STL.64 [R1+0x7f8], R18 ;  /* 0x0007f81201007387 */ /* 0x0001e80000100a00 */
[----:B0-----:R-:W2:Y:S04]  /*5a0e0*/  LDL.LU.64 R18, [R1+0x5260] ;  /* 0x0052600001127983 */ /* 0x001ea80000300a00 */
[----:B------:R-:W2:Y:S04]  /*5a0f0*/  LDL.LU.64 R16, [R1+0x5258] ;  /* 0x0052580001107983 */ /* 0x000ea80000300a00 */
[----:B------:R-:W4:Y:S04]  /*5a100*/  LDL.LU.64 R58, [R1+0x5250] ;  /* 0x00525000013a7983 */ /* 0x000f280000300a00 */
[----:B------:R-:W3:Y:S04]  /*5a110*/  LDL.LU.64 R56, [R1+0x5248] ;  /* 0x0052480001387983 */ /* 0x000ee80000300a00 */
[----:B------:R-:W-:Y:S04]  /*5a120*/  STL.64 [R1+0x7e0], R8 ;  /* 0x0007e00801007387 */ /* 0x000fe80000100a00 */
[----:B------:R0:W-:Y:S04]  /*5a130*/  STL.64 [R1+0x7e8], R10 ;  /* 0x0007e80a01007387 */ /* 0x0001e80000100a00 */
[----:B0-----:R-:W2:Y:S04]  /*5a140*/  LDL.LU.64 R10, [R1+0x5240] ;  /* 0x00524000010a7983 */ /* 0x001ea80000300a00 */
[----:B------:R-:W2:Y:S01]  /*5a150*/  LDL.LU.64 R8, [R1+0x5238] ;  /* 0x0052380001087983 */ /* 0x000ea20000300a00 */
[----:B----4-:R-:W-:-:S15]  /*5a160*/  HMMA.16816.F32 R36, R12, R58, R36 ;  /* 0x0000003a0c24723c */ /* 0x010fde0000001824 */
[----:B------:R-:W-:-:S04]  /*5a170*/  NOP ;  /* 0x0000000000007918 */ /* 0x000fc80000000000 */
[----:B------:R0:W-:Y:S04]  /*5a180*/  STL.64 [R1+0x7d0], R36 ;  /* 0x0007d02401007387 */ /* 0x0001e80000100a00 */
[----:B------:R1:W-:Y:S04]  /*5a190*/  STL.64 [R1+0x7d8], R38 ;  /* 0x0007d82601007387 */ /* 0x0003e80000100a00 */
[----:B0-----:R-:W4:Y:S04]  /*5a1a0*/  LDL.LU R36, [R1+0x460] ;  /* 0x0004600001247983 */ /* 0x001f280000300800 */
[----:B------:R-:W4:Y:S04]  /*5a1b0*/  LDL.LU R37, [R1+0x464] ;  /* 0x0004640001257983 */ /* 0x000f280000300800 */
[----:B-1----:R-:W4:Y:S04]  /*5a1c0*/  LDL.LU R38, [R1+0x468] ;  /* 0x0004680001267983 */ /* 0x002f280000300800 */
[----:B------:R-:W4:Y:S04]  /*5a1d0*/  LDL.LU R39, [R1+0x46c] ;  /* 0x00046c0001277983 */ /* 0x000f280000300800 */
[----:B---3--:R0:W-:Y:S04]  /*5a1e0*/  STL.64 [R1+0x4dc0], R56 ;  /* 0x004dc03801007387 */ /* 0x0081e80000100a00 */
[----:B0-----:R-:W3:Y:S04]  /*5a1f0*/  LDL.LU R56, [R1+0x910] ;  /* 0x0009100001387983 */ /* 0x001ee80000300800 */
[----:B------:R-:W3:Y:S04]  /*5a200*/  LDL.LU R57, [R1+0x914] ;  /* 0x0009140001397983 */ /* 0x000ee80000300800 */
[----:B------:R-:W3:Y:S04]  /*5a210*/  LDL.LU R58, [R1+0x918] ;  /* 0x00091800013a7983 */ /* 0x000ee80000300800 */
[----:B------:R-:W3:Y:S01]  /*5a220*/  LDL.LU R59, [R1+0x91c] ;  /* 0x00091c00013b7983 */ /* 0x000ee20000300800 */
[----:B--2---:R-:W-:Y:S08]  /*5a230*/  HMMA.16816.F32 R52, R12, R10, R52 ;  /* 0x0000000a0c34723c */ /* 0x004ff00000001834 */
[----:B------:R-:W-:-:S15]  /*5a240*/  HMMA.16816.F32 R48, R16, R20, R48 ;  /* 0x000000141030723c */ /* 0x000fde0000001830 */
[----:B------:R-:W-:-:S04]  /*5a250*/  NOP ;  /* 0x0000000000007918 */ /* 0x000fc80000000000 */
[----:B------:R-:W-:Y:S02]  /*5a260*/  IMAD.MOV.U32 R27, RZ, RZ, R48 ;  /* 0x000000ffff1b7224 */ /* 0x000fe400078e0030 */
[----:B------:R-:W-:Y:S02]  /*5a270*/  IMAD.MOV.U32 R35, RZ, RZ, R49 ;  /* 0x000000ffff237224 */ /* 0x000fe400078e0031 */
[----:B------:R-:W-:Y:S02]  /*5a280*/  IMAD.MOV.U32 R30, RZ, RZ, R50 ;  /* 0x000000ffff1e7224 */ /* 0x000fe400078e0032 */
[----:B------:R-:W-:Y:S01]  /*5a290*/  IMAD.MOV.U32 R31, RZ, RZ, R51 ;  /* 0x000000ffff1f7224 */ /* 0x000fe200078e0033 */
[----:B---3--:R-:W-:Y:S01]  /*5a2a0*/  HMMA.16816.F32 R56, R12, R6, R56 ;  /* 0x000000060c38723c */ /* 0x008fe20000001838 */
[----:B------:R-:W2:-:S15]  /*5a2b0*/  LDL.LU R12, [R1+0x440] ;  /* 0x00044000010c7983 */ /* 0x000e9e0000300800 */
[----:B------:R-:W-:-:S03]  /*5a2c0*/  NOP ;  /* 0x0000000000007918 */ /* 0x000fc60000000000 */
[----:B------:R-:W-:Y:S04]  /*5a2d0*/  STL.64 [R1+0x7c0], R56 ;  /* 0x0007c03801007387 */ /* 0x000fe80000100a00 */
[----:B------:R-:W-:Y:S04]  /*5a2e0*/  STL.64 [R1+0x7c8], R58 ;  /* 0x0007c83a01007387 */ /* 0x000fe80000100a00 */
        /* <DEDUP_REMOVED lines=9> */
[----:B0-----:R-:W2:Y:S04]  /*5a380*/  LDL.LU R52, [R1+0x430] ;  /* 0x0004300001347983 */ /* 0x001ea80000300800 */
[----:B------:R-:W2:Y:S04]  /*5a390*/  LDL.LU R53, [R1+0x434] ;  /* 0x0004340001357983 */ /* 0x000ea80000300800 */
[----:B-1----:R-:W2:Y:S04]  /*5a3a0*/  LDL.LU R54, [R1+0x438] ;  /* 0x0004380001367983 */ /* 0x002ea80000300800 */
[----:B------:R-:W2:Y:S04]  /*5a3b0*/  LDL.LU R55, [R1+0x43c] ;  /* 0x00043c0001377983 */ /* 0x000ea80000300800 */
[----:B------:R-:W2:Y:S01]  /*5a3c0*/  LDL.LU.64 R56, [R1+0x90] ;  /* 0x0000900001387983 */ /* 0x000ea20000300a00 */
[----:B----4-:R-:W-:-:S15]  /*5a3d0*/  HMMA.16816.F32 R36, R16, R24, R36 ;  /* 0x000000181024723c */ /* 0x010fde0000001824 */
[----:B------:R-:W-:-:S04]  /*5a3e0*/  NOP ;  /* 0x0000000000007918 */ /* 0x000fc80000000000 */
[----:B------:R-:W-:Y:S02]  /*5a3f0*/  IMAD.MOV.U32 R23, RZ, RZ, R38 ;  /* 0x000000ffff177224 */ /* 0x000fe400078e0026 */
[----:B------:R-:W-:Y:S02]  /*5a400*/  IMAD.MOV.U32 R26, RZ, RZ, R39 ;  /* 0x000000ffff1a7224 */ /* 0x000fe400078e0027 */
[----:B------:R-:W-:Y:S02]  /*5a410*/  IMAD.MOV.U32 R34, RZ, RZ, R36 ;  /* 0x000000ffff227224 */ /* 0x000fe400078e0024 */
[----:B------:R-:W-:Y:S01]  /*5a420*/  IMAD.MOV.U32 R22, RZ, RZ, R37 ;  /* 0x000000ffff167224 */ /* 0x000fe200078e0025 */
[----:B--2---:R0:W-:Y:S04]  /*5a430*/  STL.64 [R1+0x51a8], R56 ;  /* 0x0051a83801007387 */ /* 0x0041e80000100a00 */
[----:B0-----:R-:W2:Y:S04]  /*5a440*/  LDL.LU R56, [R1+0x450] ;  /* 0x0004500001387983 */ /* 0x001ea80000300800 */
[----:B------:R-:W2:Y:S04]  /*5a450*/  LDL.LU R57, [R1+0x454] ;  /* 0x0004540001397983 */ /* 0x000ea80000300800 */
[----:B------:R-:W2:Y:S04]  /*5a460*/  LDL.LU R58, [R1+0x458] ;  /* 0x00045800013a7983 */ /* 0x000ea80000300800 */
[----:B------:R-:W2:Y:S04]  /*5a470*/  LDL.LU R59, [R1+0x45c] ;  /* 0x00045c00013b7983 */ /* 0x000ea80000300800 */
[----:B------:R-:W-:Y:S04]  /*5a480*/  STL [R1+0x4d44], R31 ;  /* 0x004d441f01007387 */ /* 0x000fe80000100800 */
[----:B------:R-:W-:Y:S04]  /*5a490*/  STL [R1+0x4d40], R30 ;  /* 0x004d401e01007387 */ /* 0x000fe80000100800 */
[----:B------:R-:W-:Y:S04]  /*5a4a0*/  STL [R1+0x4c8c], R35 ;  /* 0x004c8c2301007387 */ /* 0x000fe80000100800 */
[----:B------:R-:W-:Y:S04]  /*5a4b0*/  STL [R1+0x4c88], R27 ;  /* 0x004c881b01007387 */ /* 0x000fe80000100800 */
[----:B------:R-:W4:Y:S04]  /*5a4c0*/  LDL.LU.64 R38, [R1+0x5230] ;  /* 0x0052300001267983 */ /* 0x000f280000300a00 */
[----:B------:R-:W3:Y:S01]  /*5a4d0*/  LDL.LU.64 R36, [R1+0x5228] ;  /* 0x0052280001247983 */ /* 0x000ee20000300a00 */
[----:B------:R-:W-:Y:S03]  /*5a4e0*/  HMMA.16816.F32 R12, R16, R32, R12 ;  /* 0x00000020100c723c */ /* 0x000fe6000000180c */
[----:B------:R0:W-:Y:S04]  /*5a4f0*/  STL [R1+0x4cd8], R26 ;  /* 0x004cd81a01007387 */ /* 0x0001e80000100800 */
[----:B------:R1:W-:Y:S04]  /*5a500*/  STL [R1+0x4cd4], R23 ;  /* 0x004cd41701007387 */ /* 0x0003e80000100800 */
[----:B------:R1:W-:Y:S04]  /*5a510*/  STL [R1+0x4cd0], R22 ;  /* 0x004cd01601007387 */ /* 0x0003e80000100800 */
[----:B------:R-:W-:Y:S04]  /*5a520*/  STL.64 [R1+0x51b0], R28 ;  /* 0x0051b01c01007387 */ /* 0x000fe80000100a00 */
[----:B0-----:R-:W-:Y:S01]  /*5a530*/  IMAD.MOV.U32 R26, RZ, RZ, R13 ;  /* 0x000000ffff1a7224 */ /* 0x001fe200078e000d */
[----:B------:R3:W-:Y:S01]  /*5a540*/  STL [R1+0x440], R12 ;  /* 0x0004400c01007387 */ /* 0x0007e20000100800 */
[----:B-1----:R-:W-:-:S02]  /*5a550*/  IMAD.MOV.U32 R23, RZ, RZ, R14 ;  /* 0x000000ffff177224 */ /* 0x002fc400078e000e */
[----:B------:R-:W-:Y:S01]  /*5a560*/  IMAD.MOV.U32 R22, RZ, RZ, R15 ;  /* 0x000000ffff167224 */ /* 0x000fe200078e000f */
[C---:B--2---:R-:W-:Y:S08]  /*5a570*/  HMMA.16816.F32 R56, R16.reuse, R28, R56 ;  /* 0x0000001c1038723c */ /* 0x044ff00000001838 */
[----:B---3--:R-:W-:Y:S11]  /*5a580*/  HMMA.16816.F32 R12, R16, R36, R52 ;  /* 0x00000024100c723c */ /* 0x008ff60000001834 */
[----:B------:R-:W-:-:S02]  /*5a590*/  IMAD.MOV.U32 R27, RZ, RZ, R57 ;  /* 0x000000ffff1b7224 */ /* 0x000fc400078e0039 */
[----:B------:R-:W-:-:S03]  /*5a5a0*/  IMAD.MOV.U32 R35, RZ, RZ, R56 ;  /* 0x000000ffff237224 */ /* 0x000fc600078e0038 */
[----:B------:R-:W-:Y:S04]  /*5a5b0*/  STL.64 [R1+0x51c0], R26 ;  /* 0x0051c01a01007387 */ /* 0x000fe80000100a00 */
[----:B------:R-:W-:Y:S04]  /*5a5c0*/  STL.64 [R1+0x51b8], R24 ;  /* 0x0051b81801007387 */ /* 0x000fe80000100a00 */
[----:B------:R-:W-:Y:S04]  /*5a5d0*/  STL.64 [R1+0x5160], R34 ;  /* 0x0051602201007387 */ /* 0x000fe80000100a00 */
[----:B------:R-:W-:Y:S04]  /*5a5e0*/  STL.64 [R1+0x5158], R32 ;  /* 0x0051582001007387 */ /* 0x000fe80000100a00 */
[----:B------:R-:W-:Y:S04]  /*5a5f0*/  STL [R1+0x4d1c], R22 ;  /* 0x004d1c1601007387 */ /* 0x000fe80000100800 */
[----:B------:R-:W-:Y:S04]  /*5a600*/  STL [R1+0x4d18], R23 ;  /* 0x004d181701007387 */ /* 0x000fe80000100800 */
[----:B----4-:R-:W-:Y:S04]  /*5a610*/  STL.64 [R1+0x5150], R38 ;  /* 0x0051502601007387 */ /* 0x010fe80000100a00 */
[----:B------:R-:W-:Y:S04]  /*5a620*/  STL.64 [R1+0x5148], R36 ;  /* 0x0051482401007387 */ /* 0x000fe80000100a00 */
[----:B------:R-:W-:Y:S04]  /*5a630*/  STL.64 [R1+0x430], R12 ;  /* 0x0004300c01007387 */ /* 0x000fe80000100a00 */
[----:B------:R0:W-:Y:S02]  /*5a640*/  STL.64 [R1+0x438], R14 ;  /* 0x0004380e01007387 */ /* 0x0001e40000100a00 */
[----:B0-----:R-:W-:-:S15]  /*5a650*/  HMMA.16816.F32 R12, R16, R40, R48 ;  /* 0x00000028100c723c */ /* 0x001fde0000001830 */
[----:B------:R-:W-:-:S04]  /*5a660*/  NOP ;  /* 0x0000000000007918 */ /* 0x000fc80000000000 */
[----:B------:R-:W-:Y:S04]  /*5a670*/  STL.64 [R1+0x420], R12 ;  /* 0x0004200c01007387 */ /* 0x000fe80000100a00 */
[----:B------:R-:W2:Y:S04]  /*5a680*/  LDL.LU R48, [R1+0x750] ;  /* 0x0007500001307983 */ /* 0x000ea80000300800 */
[----:B------:R-:W2:Y:S04]  /*5a690*/  LDL.LU R49, [R1+0x754] ;  /* 0x0007540001317983 */ /* 0x000ea80000300800 */
[----:B------:R-:W3:Y:S04]  /*5a6a0*/  LDL.LU R50, [R1+0x758] ;  /* 0x0007580001327983 */ /* 0x000ee80000300800 */
[----:B------:R-:W3:Y:S04]  /*5a6b0*/  LDL.LU R51, [R1+0x75c] ;  /* 0x00075c0001337983 */ /* 0x000ee80000300800 */
[----:B---3--:R-:W-:Y:S04]  /*5a6c0*/  STL.64 [R1+0x51d0], R50 ;  /* 0x0051d03201007387 */ /* 0x008fe80000100a00 */
[----:B--2---:R0:W-:Y:S04]  /*5a6d0*/  STL.64 [R1+0x51c8], R48 ;  /* 0x0051c83001007387 */ /* 0x0041e80000100a00 */
[----:B------:R-:W2:Y:S04]  /*5a6e0*/  LDL.LU R52, [R1+0x760] ;  /* 0x0007600001347983 */ /* 0x000ea80000300800 */
[----:B------:R-:W2:Y:S04]  /*5a6f0*/  LDL.LU R53, [R1+0x764] ;  /* 0x0007640001357983 */ /* 0x000ea80000300800 */
[----:B------:R-:W3:Y:S04]  /*5a700*/  LDL.LU R54, [R1+0x768] ;  /* 0x0007680001367983 */ /* 0x000ee80000300800 */
[----:B------:R-:W3:Y:S01]  /*5a710*/  LDL.LU R55, [R1+0x76c] ;  /* 0x00076c0001377983 */ /* 0x000ee20000300800 */
[----:B------:R-:W-:-:S02]  /*5a720*/  IMAD.MOV.U32 R56, RZ, RZ, R5 ;  /* 0x000000ffff387224 */ /* 0x000fc400078e0005 */
[----:B------:R-:W-:Y:S01]  /*5a730*/  IMAD.MOV.U32 R57, RZ, RZ, R4 ;  /* 0x000000ffff397224 */ /* 0x000fe200078e0004 */
[----:B---3--:R-:W-:Y:S04]  /*5a740*/  STL.64 [R1+0x51e0], R54 ;  /* 0x0051e03601007387 */ /* 0x008fe80000100a00 */
[----:B--2---:R1:W-:Y:S04]  /*5a750*/  STL.64 [R1+0x51d8], R52 ;  /* 0x0051d83401007387 */ /* 0x0043e80000100a00 */
[----:B------:R-:W2:Y:S04]  /*5a760*/  LDL.LU R5, [R1+0x5224] ;  /* 0x0052240001057983 */ /* 0x000ea80000300800 */
[----:B------:R-:W3:Y:S04]  /*5a770*/  LDL.LU R4, [R1+0x5220] ;  /* 0x0052200001047983 */ /* 0x000ee80000300800 */
[----:B------:R-:W-:Y:S04]  /*5a780*/  STL.64 [R1+0x51e8], R56 ;  /* 0x0051e83801007387 */ /* 0x000fe80000100a00 */
[----:B0-----:R-:W4:Y:S04]  /*5a790*/  LDL.LU R48, [R1+0x780] ;  /* 0x0007800001307983 */ /* 0x001f280000300800 */
[----:B------:R-:W4:Y:S04]  /*5a7a0*/  LDL.LU R49, [R1+0x784] ;  /* 0x0007840001317983 */ /* 0x000f280000300800 */
[----:B------:R-:W2:Y:S04]  /*5a7b0*/  LDL.LU R50, [R1+0x788] ;  /* 0x0007880001327983 */ /* 0x000ea80000300800 */
[----:B------:R-:W2:Y:S01]  /*5a7c0*/  LDL.LU R51, [R1+0x78c] ;  /* 0x00078c0001337983 */ /* 0x000ea20000300800 */
[----:B-1----:R-:W-:-:S02]  /*5a7d0*/  IMAD.MOV.U32 R52, RZ, RZ, R47 ;  /* 0x000000ffff347224 */ /* 0x002fc400078e002f */
[----:B------:R-:W-:Y:S01]  /*5a7e0*/  IMAD.MOV.U32 R53, RZ, RZ, R46 ;  /* 0x000000ffff357224 */ /* 0x000fe200078e002e */
[----:B--2---:R-:W-:Y:S04]  /*5a7f0*/  STL.64 [R1+0x51f8], R50 ;  /* 0x0051f83201007387 */ /* 0x004fe80000100a00 */
[----:B----4-:R-:W-:Y:S04]  /*5a800*/  STL.64 [R1+0x51f0], R48 ;  /* 0x0051f03001007387 */ /* 0x010fe80000100a00 */
[----:B------:R0:W-:Y:S04]  /*5a810*/  STL.64 [R1+0x5200], R52 ;  /* 0x0052003401007387 */ /* 0x0001e80000100a00 */
[----:B0-----:R-:W2:Y:S04]  /*5a820*/  LDL.LU R52, [R1+0x7a0] ;  /* 0x0007a00001347983 */ /* 0x001ea80000300800 */
[----:B------:R-:W2:Y:S04]  /*5a830*/  LDL.LU R53, [R1+0x7a4] ;  /* 0x0007a40001357983 */ /* 0x000ea80000300800 */
[----:B------:R-:W4:Y:S04]  /*5a840*/  LDL.LU R54, [R1+0x7a8] ;  /* 0x0007a80001367983 */ /* 0x000f280000300800 */
[----:B------:R-:W4:Y:S01]  /*5a850*/  LDL.LU R55, [R1+0x7ac] ;  /* 0x0007ac0001377983 */ /* 0x000f220000300800 */
[----:B------:R-:W-:-:S02]  /*5a860*/  IMAD.MOV.U32 R42, RZ, RZ, R58 ;  /* 0x000000ffff2a7224 */ /* 0x000fc400078e003a */
[----:B------:R-:W-:Y:S02]  /*5a870*/  IMAD.MOV.U32 R43, RZ, RZ, R59 ;  /* 0x000000ffff2b7224 */ /* 0x000fe400078e003b */
[----:B------:R-:W-:Y:S02]  /*5a880*/  IMAD.MOV.U32 R22, RZ, RZ, R14 ;  /* 0x000000ffff167224 */ /* 0x000fe400078e000e */
[----:B------:R-:W-:Y:S02]  /*5a890*/  IMAD.MOV.U32 R23, RZ, RZ, R15 ;  /* 0x000000ffff177224 */ /* 0x000fe400078e000f */
[----:B---3--:R-:W-:Y:S02]  /*5a8a0*/  IMAD.MOV.U32 R14, RZ, RZ, R4 ;  /* 0x000000ffff0e7224 */ /* 0x008fe400078e0004 */
[----:B------:R-:W-:Y:S01]  /*5a8b0*/  IMAD.MOV.U32 R15, RZ, RZ, R5 ;  /* 0x000000ffff0f7224 */ /* 0x000fe200078e0005 */
[----:B----4-:R-:W-:Y:S04]  /*5a8c0*/  STL.64 [R1+0x5210], R54 ;  /* 0x0052103601007387 */ /* 0x010fe80000100a00 */
[----:B--2---:R0:W-:Y:S04]  /*5a8d0*/  STL.64 [R1+0x5208], R52 ;  /* 0x0052083401007387 */ /* 0x0041e80000100a00 */
[----:B0-----:R-:W2:Y:S04]  /*5a8e0*/  LDL.LU R52, [R1+0x940] ;  /* 0x0009400001347983 */ /* 0x001ea80000300800 */
[----:B------:R-:W2:Y:S04]  /*5a8f0*/  LDL.LU R53, [R1+0x944] ;  /* 0x0009440001357983 */ /* 0x000ea80000300800 */
[----:B------:R-:W2:Y:S04]  /*5a900*/  LDL.LU R54, [R1+0x948] ;  /* 0x0009480001367983 */ /* 0x000ea80000300800 */
[----:B------:R-:W2:Y:S04]  /*5a910*/  LDL.LU R55, [R1+0x94c] ;  /* 0x00094c0001377983 */ /* 0x000ea80000300800 */
[----:B------:R-:W3:Y:S04]  /*5a920*/  LDL.64 R48, [R1+0xd0] ;  /* 0x0000d00001307983 */ /* 0x000ee80000100a00 */
[----:B------:R-:W4:Y:S04]  /*5a930*/  LDL.LU R56, [R1+0x790] ;  /* 0x0007900001387983 */ /* 0x000f280000300800 */
[----:B------:R-:W4:Y:S04]  /*5a940*/  LDL.LU R57, [R1+0x794] ;  /* 0x0007940001397983 */ /* 0x000f280000300800 */
[----:B------:R-:W4:Y:S04]  /*5a950*/  LDL.LU R58, [R1+0x798] ;  /* 0x00079800013a7983 */ /* 0x000f280000300800 */
[----:B------:R-:W4:Y:S04]  /*5a960*/  LDL.LU R59, [R1+0x79c] ;  /* 0x00079c00013b7983 */ /* 0x000f280000300800 */
[----:B------:R-:W3:Y:S04]  /*5a970*/  LDL.64 R24, [R1+0xb0] ;  /* 0x0000b00001187983 */ /* 0x000ee80000100a00 */
        /* <DEDUP_REMOVED lines=10> */
[----:B------:R-:W4:Y:S04]  /*5aa20*/  LDL.LU R37, [R1+0x734] ;  /* 0x0007340001257983 */ /* 0x000f280000300800 */
[----:B------:R-:W4:Y:S04]  /*5aa30*/  LDL.LU R38, [R1+0x738] ;  /* 0x0007380001267983 */ /* 0x000f280000300800 */
[----:B------:R-:W4:Y:S04]  /*5aa40*/  LDL.LU R39, [R1+0x73c] ;  /* 0x00073c0001277983 */ /* 0x000f280000300800 */
[----:B------:R-:W-:Y:S04]  /*5aa50*/  STL.64 [R1+0x5140], R42 ;  /* 0x0051402a01007387 */ /* 0x000fe80000100a00 */
[----:B------:R0:W-:Y:S04]  /*5aa60*/  STL.64 [R1+0x5138], R40 ;  /* 0x0051382801007387 */ /* 0x0001e80000100a00 */
[----:B0-----:R-:W4:Y:S04]  /*5aa70*/  LDL.LU R40, [R1+0x740] ;  /* 0x0007400001287983 */ /* 0x001f280000300800 */
[----:B------:R-:W4:Y:S04]  /*5aa80*/  LDL.LU R41, [R1+0x744] ;  /* 0x0007440001297983 */ /* 0x000f280000300800 */
[----:B------:R-:W-:Y:S04]  /*5aa90*/  STL [R1+0x4d34], R22 ;  /* 0x004d341601007387 */ /* 0x000fe80000100800 */
[----:B------:R-:W-:Y:S04]  /*5aaa0*/  STL [R1+0x4d30], R23 ;  /* 0x004d301701007387 */ /* 0x000fe80000100800 */
[----:B------:R-:W-:Y:S01]  /*5aab0*/  STL [R1+0x5130], R9 ;  /* 0x0051300901007387 */ /* 0x000fe20000100800 */
[----:B--2---:R-:W-:Y:S01]  /*5aac0*/  HMMA.16816.F32 R52, R16, R44, R52 ;  /* 0x0000002c1034723c */ /* 0x004fe20000001834 */
[----:B---3--:R-:W-:-:S02]  /*5aad0*/  IMAD.MOV.U32 R43, RZ, RZ, R4 ;  /* 0x000000ffff2b7224 */ /* 0x008fc400078e0004 */
[----:B----4-:R-:W-:Y:S02]  /*5aae0*/  IMAD.MOV.U32 R42, RZ, RZ, R5 ;  /* 0x000000ffff2a7224 */ /* 0x010fe400078e0005 */
[----:B------:R-:W0:Y:S04]  /*5aaf0*/  LDSM.16.MT88.4 R4, [R9+UR5+0x2000] ;  /* 0x002000050904783b */ /* 0x000e280008004200 */
[----:B0-----:R-:W-:Y:S04]  /*5ab00*/  STL.64 [R1+0x5098], R6 ;  /* 0x0050980601007387 */ /* 0x001fe80000100a00 */
[----:B------:R0:W-:Y:S04]  /*5ab10*/  STL.64 [R1+0x5090], R4 ;  /* 0x0050900401007387 */ /* 0x0001e80000100a00 */
[----:B0-----:R-:W2:Y:S04]  /*5ab20*/  LDL.64 R4, [R1+0x60] ;  /* 0x0000600001047983 */ /* 0x001ea80000100a00 */
[----:B------:R-:W-:Y:S04]  /*5ab30*/  STL.64 [R1+0x7b0], R52 ;  /* 0x0007b03401007387 */ /* 0x000fe80000100a00 */
[----:B------:R0:W-:Y:S04]  /*5ab40*/  STL.64 [R1+0x7b8], R54 ;  /* 0x0007b83601007387 */ /* 0x0001e80000100a00 */
[----:B0-----:R-:W3:Y:S04]  /*5ab50*/  LDL.LU.64 R54, [R1+0x5210] ;  /* 0x0052100001367983 */ /* 0x001ee80000300a00 */
[----:B------:R-:W3:Y:S02]  /*5ab60*/  LDL.LU.64 R52, [R1+0x5208] ;  /* 0x0052080001347983 */ /* 0x000ee40000300a00 */
[----:B---3--:R-:W-:-:S15]  /*5ab70*/  HMMA.16816.F32 R52, R16, R48, R52 ;  /* 0x000000301034723c */ /* 0x008fde0000001834 */
[----:B------:R-:W-:-:S04]  /*5ab80*/  NOP ;  /* 0x0000000000007918 */ /* 0x000fc80000000000 */
[----:B------:R0:W-:Y:S04]  /*5ab90*/  STL.64 [R1+0x7a0], R52 ;  /* 0x0007a03401007387 */ /* 0x0001e80000100a00 */
[----:B------:R1:W-:Y:S04]  /*5aba0*/  STL.64 [R1+0x7a8], R54 ;  /* 0x0007a83601007387 */ /* 0x0003e80000100a00 */
[----:B0-----:R-:W1:Y:S01]  /*5abb0*/  LDL.LU.64 R52, [R1+0x5200] ;  /* 0x0052000001347983 */ /* 0x001e620000300a00 */
[----:B------:R-:W-:Y:S02]  /*5abc0*/  IMAD.MOV.U32 R7, RZ, RZ, R48 ;  /* 0x000000ffff077224 */ /* 0x000fe400078e0030 */
[----:B------:R-:W-:Y:S01]  /*5abd0*/  IMAD.MOV.U32 R6, RZ, RZ, R49 ;  /* 0x000000ffff067224 */ /* 0x000fe200078e0031 */
[----:B------:R-:W3:Y:S04]  /*5abe0*/  LDL.LU.64 R50, [R1+0x51f8] ;  /* 0x0051f80001327983 */ /* 0x000ee80000300a00 */
[----:B------:R-:W3:Y:S01]  /*5abf0*/  LDL.LU.64 R48, [R1+0x51f0] ;  /* 0x0051f00001307983 */ /* 0x000ee20000300a00 */
[C---:B-1----:R-:W-:Y:S03]  /*5ac00*/  HMMA.16816.F32 R52, R16.reuse, R52, R56 ;  /* 0x000000341034723c */ /* 0x042fe60000001838 */
[----:B------:R-:W4:Y:S05]  /*5ac10*/  LDL.LU.64 R56, [R1+0x51e8] ;  /* 0x0051e80001387983 */ /* 0x000f2a0000300a00 */
[----:B---3--:R-:W-:Y:S01]  /*5ac20*/  HMMA.16816.F32 R48, R16, R24, R48 ;  /* 0x000000181030723c */ /* 0x008fe20000001830 */
[----:B------:R-:W-:-:S02]  /*5ac30*/  IMAD.MOV.U32 R10, RZ, RZ, R24 ;  /* 0x000000ffff0a7224 */ /* 0x000fc400078e0018 */
[----:B------:R-:W-:-:S08]  /*5ac40*/  IMAD.MOV.U32 R9, RZ, RZ, R25 ;  /* 0x000000ffff097224 */ /* 0x000fd000078e0019 */
[----:B------:R-:W-:Y:S04]  /*5ac50*/  STL.64 [R1+0x790], R52 ;  /* 0x0007903401007387 */ /* 0x000fe80000100a00 */
[----:B------:R0:W-:Y:S04]  /*5ac60*/  STL.64 [R1+0x798], R54 ;  /* 0x0007983601007387 */ /* 0x0001e80000100a00 */
[----:B0-----:R-:W3:Y:S04]  /*5ac70*/  LDL.LU.64 R54, [R1+0x51e0] ;  /* 0x0051e00001367983 */ /* 0x001ee80000300a00 */
[----:B------:R-:W3:Y:S04]  /*5ac80*/  LDL.LU.64 R52, [R1+0x51d8] ;  /* 0x0051d80001347983 */ /* 0x000ee80000300a00 */
[----:B------:R-:W-:Y:S04]  /*5ac90*/  STL.64 [R1+0x780], R48 ;  /* 0x0007803001007387 */ /* 0x000fe80000100a00 */
[----:B------:R0:W-:Y:S04]  /*5aca0*/  STL.64 [R1+0x788], R50 ;  /* 0x0007883201007387 */ /* 0x0001e80000100a00 */
[----:B0-----:R-:W2:Y:S04]  /*5acb0*/  LDL.LU.64 R50, [R1+0x51d0] ;  /* 0x0051d00001327983 */ /* 0x001ea80000300a00 */
[----:B------:R-:W2:Y:S04]  /*5acc0*/  LDL.LU.64 R48, [R1+0x51c8] ;  /* 0x0051c80001307983 */ /* 0x000ea80000300a00 */
[----:B------:R-:W3:Y:S04]  /*5acd0*/  LDL.LU.64 R26, [R1+0x51c0] ;  /* 0x0051c000011a7983 */ /* 0x000ee80000300a00 */
[----:B------:R-:W3:Y:S01]  /*5ace0*/  LDL.LU.64 R24, [R1+0x51b8] ;  /* 0x0051b80001187983 */ /* 0x000ee20000300a00 */
[----:B----4-:R-:W-:Y:S03]  /*5acf0*/  HMMA.16816.F32 R56, R16, R56, R28 ;  /* 0x000000381038723c */ /* 0x010fe6000000181c */
[----:B------:R-:W4:-:S15]  /*5ad00*/  LDL.LU.64 R28, [R1+0x51b0] ;  /* 0x0051b000011c7983 */ /* 0x000f1e0000300a00 */
[----:B------:R-:W-:Y:S01]  /*5ad10*/  NOP ;  /* 0x0000000000007918 */ /* 0x000fe20000000000 */
[----:B------:R0:W-:Y:S04]  /*5ad20*/  STL.64 [R1+0x770], R56 ;  /* 0x0007703801007387 */ /* 0x0001e80000100a00 */
[----:B------:R-:W-:Y:S04]  /*5ad30*/  STL.64 [R1+0x778], R58 ;  /* 0x0007783a01007387 */ /* 0x000fe80000100a00 */
[----:B0-----:R-:W3:Y:S01]  /*5ad40*/  LDL.LU.64 R56, [R1+0x51a8] ;  /* 0x0051a80001387983 */ /* 0x001ee20000300a00 */
[C---:B--2---:R-:W-:Y:S08]  /*5ad50*/  HMMA.16816.F32 R48, R16.reuse, R32, R48 ;  /* 0x000000201030723c */ /* 0x044ff00000001830 */
[----:B---3--:R-:W-:-:S15]  /*5ad60*/  HMMA.16816.F32 R52, R16, R56, R52 ;  /* 0x000000381034723c */ /* 0x008fde0000001834 */
[----:B------:R-:W-:-:S04]  /*5ad70*/  NOP ;  /* 0x0000000000007918 */ /* 0x000fc80000000000 */
[----:B------:R-:W-:Y:S04]  /*5ad80*/  STL.64 [R1+0x760], R52 ;  /* 0x0007603401007387 */ /* 0x000fe80000100a00 */
[----:B------:R0:W-:Y:S04]  /*5ad90*/  STL.64 [R1+0x768], R54 ;  /* 0x0007683601007387 */ /* 0x0001e80000100a00 */
[----:B0-----:R-:W2:Y:S04]  /*5ada0*/  LDL.LU.64 R54, [R1+0x51a0] ;  /* 0x0051a00001367983 */ /* 0x001ea80000300a00 */
[----:B------:R-:W2:Y:S04]  /*5adb0*/  LDL.LU.64 R52, [R1+0x5198] ;  /* 0x0051980001347983 */ /* 0x000ea80000300a00 */
[----:B------:R0:W-:Y:S04]  /*5adc0*/  STL.64 [R1+0x50c8], R56 ;  /* 0x0050c83801007387 */ /* 0x0001e80000100a00 */
[----:B0-----:R-:W3:Y:S04]  /*5add0*/  LDL.64 R56, [R1+0x70] ;  /* 0x0000700001387983 */ /* 0x001ee80000100a00 */
[----:B------:R-:W-:Y:S04]  /*5ade0*/  STL.64 [R1+0x750], R48 ;  /* 0x0007503001007387 */ /* 0x000fe80000100a00 */
[----:B------:R0:W-:Y:S04]  /*5adf0*/  STL.64 [R1+0x758], R50 ;  /* 0x0007583201007387 */ /* 0x0001e80000100a00 */
[----:B0-----:R-:W2:Y:S04]  /*5ae00*/  LDL.LU.64 R50, [R1+0x5190] ;  /* 0x0051900001327983 */ /* 0x001ea80000300a00 */
[----:B------:R-:W2:Y:S01]  /*5ae10*/  LDL.LU.64 R48, [R1+0x5188] ;  /* 0x0051880001307983 */ /* 0x000ea20000300a00 */
[----:B------:R-:W-:-:S02]  /*5ae20*/  IMAD.MOV.U32 R22, RZ, RZ, R32 ;  /* 0x000000ffff167224 */ /* 0x000fc400078e0020 */
[----:B------:R-:W-:Y:S01]  /*5ae30*/  IMAD.MOV.U32 R11, RZ, RZ, R33 ;  /* 0x000000ffff0b7224 */ /* 0x000fe200078e0021 */
[----:B------:R-:W2:Y:S04]  /*5ae40*/  LDL.LU R32, [R1+0x220] ;  /* 0x0002200001207983 */ /* 0x000ea80000300800 */
[----:B------:R-:W4:Y:S01]  /*5ae50*/  LDL.LU R33, [R1+0x224] ;  /* 0x0002240001217983 */ /* 0x000f220000300800 */
[----:B------:R-:W-:Y:S02]  /*5ae60*/  IMAD.MOV.U32 R34, RZ, RZ, R3 ;  /* 0x000000ffff227224 */ /* 0x000fe400078e0003 */
[----:B------:R-:W-:Y:S01]  /*5ae70*/  IMAD.MOV.U32 R35, RZ, RZ, R2 ;  /* 0x000000ffff237224 */ /* 0x000fe200078e0002 */
[----:B---3--:R-:W-:Y:S01]  /*5ae80*/  HMMA.16816.F32 R40, R16, R56, R40 ;  /* 0x000000381028723c */ /* 0x008fe20000001828 */
[----:B------:R-:W-:-:S02]  /*5ae90*/  IMAD.MOV.U32 R31, RZ, RZ, R56 ;  /* 0x000000ffff1f7224 */ /* 0x000fc400078e0038 */
[----:B------:R-:W-:-:S15]  /*5aea0*/  IMAD.MOV.U32 R30, RZ, RZ, R57 ;  /* 0x000000ffff1e7224 */ /* 0x000fde00078e0039 */
[----:B------:R-:W-:Y:S01]  /*5aeb0*/  NOP ;  /* 0x0000000000007918 */ /* 0x000fe20000000000 */
[----:B------:R-:W-:Y:S04]  /*5aec0*/  STL [R1+0x740], R40 ;  /* 0x0007402801007387 */ /* 0x000fe80000100800 */
[----:B------:R-:W-:Y:S04]  /*5aed0*/  STL [R1+0x74c], R43 ;  /* 0x00074c2b01007387 */ /* 0x000fe80000100800 */
[----:B------:R-:W-:Y:S01]  /*5aee0*/  STL.64 [R1+0x5170], R30 ;  /* 0x0051701e01007387 */ /* 0x000fe20000100a00 */
[----:B--2---:R-:W-:Y:S03]  /*5aef0*/  HMMA.16816.F32 R12, R16, R48, R12 ;  /* 0x00000030100c723c */ /* 0x004fe6000000180c */
[----:B----4-:R0:W-:Y:S01]  /*5af00*/  STL.64 [R1+0x5168], R28 ;  /* 0x0051681c01007387 */ /* 0x0101e20000100a00 */
[----:B------:R-:W-:-:S04]  /*5af10*/  IMAD.MOV.U32 R47, RZ, RZ, R42 ;  /* 0x000000ffff2f7224 */ /* 0x000fc800078e002a */
[----:B0-----:R-:W-:Y:S01]  /*5af20*/  HMMA.16816.F32 R28, R16, R4, R36 ;  /* 0x00000004101c723c */ /* 0x001fe20000001824 */
[----:B------:R-:W-:Y:S01]  /*5af30*/  IMAD.MOV.U32 R46, RZ, RZ, R41 ;  /* 0x000000ffff2e7224 */ /* 0x000fe200078e0029 */
[----:B------:R-:W-:Y:S04]  /*5af40*/  STL [R1+0x4c2c], R47 ;  /* 0x004c2c2f01007387 */ /* 0x000fe80000100800 */
[----:B------:R-:W-:Y:S04]  /*5af50*/  STL [R1+0x4c28], R46 ;  /* 0x004c282e01007387 */ /* 0x000fe80000100800 */
[----:B------:R-:W-:Y:S01]  /*5af60*/  STL.64 [R1+0x50a0], R4 ;  /* 0x0050a00401007387 */ /* 0x000fe20000100a00 */
[----:B------:R-:W-:-:S08]  /*5af70*/  IMAD.MOV.U32 R3, RZ, RZ, R14 ;  /* 0x000000ffff037224 */ /* 0x000fd000078e000e */
[----:B------:R-:W-:Y:S04]  /*5af80*/  STL.64 [R1+0x730], R28 ;  /* 0x0007301c01007387 */ /* 0x000fe80000100a00 */
[----:B------:R-:W-:Y:S04]  /*5af90*/  STL.64 [R1+0x738], R30 ;  /* 0x0007381e01007387 */ /* 0x000fe80000100a00 */
[----:B------:R0:W-:Y:S04]  /*5afa0*/  STL.64 [R1+0x410], R12 ;  /* 0x0004100c01007387 */ /* 0x0001e80000100a00 */
[----:B------:R-:W-:Y:S01]  /*5afb0*/  STL.64 [R1+0x50b0], R50 ;  /* 0x0050b03201007387 */ /* 0x000fe20000100a00 */
[----:B------:R-:W-:-:S03]  /*5afc0*/  IMAD.MOV.U32 R2, RZ, RZ, R15 ;  /* 0x000000ffff027224 */ /* 0x000fc600078e000f */
[----:B------:R-:W-:Y:S04]  /*5afd0*/  STL.64 [R1+0x50a8], R48 ;  /* 0x0050a83001007387 */ /* 0x000fe80000100a00 */
[----:B0-----:R-:W2:Y:S04]  /*5afe0*/  LDL.LU R12, [R1+0x1c0] ;  /* 0x0001c000010c7983 */ /* 0x001ea80000300800 */
[----:B------:R-:W2:Y:S04]  /*5aff0*/  LDL.LU R13, [R1+0x1c4] ;  /* 0x0001c400010d7983 */ /* 0x000ea80000300800 */
[----:B------:R-:W3:Y:S04]  /*5b000*/  LDL.LU R14, [R1+0x1c8] ;  /* 0x0001c800010e7983 */ /* 0x000ee80000300800 */
[----:B------:R-:W3:Y:S01]  /*5b010*/  LDL.LU R15, [R1+0x1cc] ;  /* 0x0001cc00010f7983 */ /* 0x000ee20000300800 */
[----:B------:R-:W-:-:S03]  /*5b020*/  IMAD.MOV.U32 R19, RZ, RZ, R8 ;  /* 0x000000ffff137224 */ /* 0x000fc600078e0008 */
[----:B---3--:R-:W-:Y:S04]  /*5b030*/  STL.64 [R1+0x50c0], R14 ;  /* 0x0050c00e01007387 */ /* 0x008fe80000100a00 */
[----:B--2---:R0:W-:Y:S04]  /*5b040*/  STL.64 [R1+0x50b8], R12 ;  /* 0x0050b80c01007387 */ /* 0x0041e80000100a00 */
[----:B------:R-:W2:Y:S04]  /*5b050*/  LDL.LU R16, [R1+0x590] ;  /* 0x0005900001107983 */ /* 0x000ea80000300800 */
[----:B------:R-:W2:Y:S04]  /*5b060*/  LDL.LU R17, [R1+0x594] ;  /* 0x0005940001117983 */ /* 0x000ea80000300800 */
[----:B------:R-:W3:Y:S01]  /*5b070*/  LDL.LU R18, [R1+0x598] ;  /* 0x0005980001127983 */ /* 0x000ee20000300800 */
[----:B0-----:R-:W-:Y:S01]  /*5b080*/  HMMA.16816.F32 R12, R52, R20, R32 ;  /* 0x00000014340c723c */ /* 0x001fe20000001820 */
[----:B------:R-:W-:-:S02]  /*5b090*/  IMAD.MOV.U32 R4, RZ, RZ, R22 ;  /* 0x000000ffff047224 */ /* 0x000fc400078e0016 */
[----:B------:R-:W4:Y:S01]  /*5b0a0*/  LDL.LU R8, [R1+0x5180] ;  /* 0x0051800001087983 */ /* 0x000f220000300800 */
[----:B------:R-:W-:-:S15]  /*5b0b0*/  IMAD.MOV.U32 R5, RZ, RZ, R11 ;  /* 0x000000ffff057224 */ /* 0x000fde00078e000b */
[----:B------:R-:W-:Y:S02]  /*5b0c0*/  IMAD.MOV.U32 R47, RZ, RZ, R14 ;  /* 0x000000ffff2f7224 */ /* 0x000fe400078e000e */
[----:B------:R-:W-:Y:S01]  /*5b0d0*/  IMAD.MOV.U32 R46, RZ, RZ, R15 ;  /* 0x000000ffff2e7224 */ /* 0x000fe200078e000f */
[----:B---3--:R-:W-:Y:S04]  /*5b0e0*/  STL.64 [R1+0x50d8], R18 ;  /* 0x0050d81201007387 */ /* 0x008fe80000100a00 */
[----:B--2---:R-:W-:Y:S04]  /*5b0f0*/  STL.64 [R1+0x50d0], R16 ;  /* 0x0050d01001007387 */ /* 0x004fe80000100a00 */
[----:B------:R-:W-:Y:S04]  /*5b100*/  STL [R1+0x4c34], R2 ;  /* 0x004c340201007387 */ /* 0x000fe80000100800 */
[----:B------:R-:W-:Y:S04]  /*5b110*/  STL [R1+0x4c30], R3 ;  /* 0x004c300301007387 */ /* 0x000fe80000100800 */
[----:B------:R0:W-:Y:S04]  /*5b120*/  STL.64 [R1+0x220], R12 ;  /* 0x0002200c01007387 */ /* 0x0001e80000100a00 */
[----:B------:R-:W-:Y:S04]  /*5b130*/  STL.64 [R1+0x5108], R20 ;  /* 0x0051081401007387 */ /* 0x000fe80000100a00 */
[----:B------:R1:W-:Y:S04]  /*5b140*/  STL.64 [R1+0x50e0], R4 ;  /* 0x0050e00401007387 */ /* 0x0003e80000100a00 */
[----:B0-----:R-:W2:Y:S04]  /*5b150*/  LDL.LU R12, [R1+0x5c0] ;  /* 0x0005c000010c7983 */ /* 0x001ea80000300800 */
[----:B------:R-:W2:Y:S04]  /*5b160*/  LDL.LU R13, [R1+0x5c4] ;  /* 0x0005c400010d7983 */ /* 0x000ea80000300800 */
[----:B------:R-:W3:Y:S04]  /*5b170*/  LDL.LU R14, [R1+0x5c8] ;  /* 0x0005c800010e7983 */ /* 0x000ee80000300800 */
[----:B------:R-:W3:Y:S01]  /*5b180*/  LDL.LU R15, [R1+0x5cc] ;  /* 0x0005cc00010f7983 */ /* 0x000ee20000300800 */
[----:B----4-:R-:W-:-:S03]  /*5b190*/  IMAD.MOV.U32 R16, RZ, RZ, R8 ;  /* 0x000000ffff107224 */ /* 0x010fc600078e0008 */
[----:B---3--:R-:W-:Y:S04]  /*5b1a0*/  STL.64 [R1+0x50f0], R14 ;  /* 0x0050f00e01007387 */ /* 0x008fe80000100a00 */
[----:B--2---:R-:W-:Y:S04]  /*5b1b0*/  STL.64 [R1+0x50e8], R12 ;  /* 0x0050e80c01007387 */ /* 0x004fe80000100a00 */
[----:B------:R-:W2:Y:S04]  /*5b1c0*/  LDL.LU R8, [R1+0x517c] ;  /* 0x00517c0001087983 */ /* 0x000ea80000300800 */
[----:B------:R-:W3:Y:S04]  /*5b1d0*/  LDL.LU R17, [R1+0x5d4] ;  /* 0x0005d40001117983 */ /* 0x000ee80000300800 */
[----:B------:R-:W4:Y:S04]  /*5b1e0*/  LDL.LU R18, [R1+0x5d8] ;  /* 0x0005d80001127983 */ /* 0x000f280000300800 */
[----:B------:R-:W4:Y:S01]  /*5b1f0*/  LDL.LU R19, [R1+0x5dc] ;  /* 0x0005dc0001137983 */ /* 0x000f220000300800 */
[----:B-1----:R-:W-:-:S02]  /*5b200*/  IMAD.MOV.U32 R4, RZ, RZ, R10 ;  /* 0x000000ffff047224 */ /* 0x002fc400078e000a */
[----:B------:R-:W-:Y:S02]  /*5b210*/  IMAD.MOV.U32 R5, RZ, RZ, R9 ;  /* 0x000000ffff057224 */ /* 0x000fe400078e0009 */
[----:B--2---:R-:W-:Y:S01]  /*5b220*/  IMAD.MOV.U32 R20, RZ, RZ, R8 ;  /* 0x000000ffff147224 */ /* 0x004fe200078e0008 */
[----:B----4-:R-:W-:Y:S04]  /*5b230*/  STL.64 [R1+0x5100], R18 ;  /* 0x0051001201007387 */ /* 0x010fe80000100a00 */
[----:B---3--:R-:W-:Y:S04]  /*5b240*/  STL.64 [R1+0x50f8], R16 ;  /* 0x0050f81001007387 */ /* 0x008fe80000100a00 */
[----:B------:R0:W-:Y:S04]  /*5b250*/  STL.64 [R1+0x5110], R4 ;  /* 0x0051100401007387 */ /* 0x0001e80000100a00 */
[----:B------:R-:W2:Y:S04]  /*5b260*/  LDL.LU R8, [R1+0x5178] ;  /* 0x0051780001087983 */ /* 0x000ea80000300800 */
[----:B------:R-:W3:Y:S04]  /*5b270*/  LDL.LU R21, [R1+0x5f4] ;  /* 0x0005f40001157983 */ /* 0x000ee80000300800 */
[----:B------:R-:W4:Y:S04]  /*5b280*/  LDL.LU R22, [R1+0x5f8] ;  /* 0x0005f80001167983 */ /* 0x000f280000300800 */
[----:B------:R-:W4:Y:S04]  /*5b290*/  LDL.LU R23, [R1+0x5fc] ;  /* 0x0005fc0001177983 */ /* 0x000f280000300800 */
[----:B----4-:R-:W-:Y:S04]  /*5b2a0*/  STL.64 [R1+0x5120], R22 ;  /* 0x0051201601007387 */ /* 0x010fe80000100a00 */
[----:B---3--:R1:W-:Y:S04]  /*5b2b0*/  STL.64 [R1+0x5118], R20 ;  /* 0x0051181401007387 */ /* 0x0083e80000100a00 */
        /* <DEDUP_REMOVED lines=10> */
[----:B------:R-:W4:Y:S01]  /*5b360*/  LDL.LU R39, [R1+0x1fc] ;  /* 0x0001fc0001277983 */ /* 0x000f220000300800 */
[----:B0-----:R-:W-:-:S03]  /*5b370*/  IMAD.MOV.U32 R4, RZ, RZ, R7 ;  /* 0x000000ffff047224 */ /* 0x001fc600078e0007 */
[----:B------:R-:W2:Y:S01]  /*5b380*/  LDL.LU R32, [R1+0x200] ;  /* 0x0002000001207983 */ /* 0x000ea20000300800 */
[----:B------:R-:W-:-:S03]  /*5b390*/  IMAD.MOV.U32 R5, RZ, RZ, R6 ;  /* 0x000000ffff057224 */ /* 0x000fc600078e0006 */
[----:B------:R-:W2:Y:S04]  /*5b3a0*/  LDL.LU R33, [R1+0x204] ;  /* 0x0002040001217983 */ /* 0x000ea80000300800 */
[----:B------:R-:W2:Y:S04]  /*5b3b0*/  LDL.LU R34, [R1+0x208] ;  /* 0x0002080001227983 */ /* 0x000ea80000300800 */
[----:B------:R-:W2:Y:S04]  /*5b3c0*/  LDL.LU R35, [R1+0x20c] ;  /* 0x00020c0001237983 */ /* 0x000ea80000300800 */
[----:B------:R-:W2:Y:S04]  /*5b3d0*/  LDL.LU R40, [R1+0x1e0] ;  /* 0x0001e00001287983 */ /* 0x000ea80000300800 */
[----:B------:R-:W2:Y:S04]  /*5b3e0*/  LDL.LU R41, [R1+0x1e4] ;  /* 0x0001e40001297983 */ /* 0x000ea80000300800 */
[----:B------:R-:W2:Y:S04]  /*5b3f0*/  LDL.LU R42, [R1+0x1e8] ;  /* 0x0001e800012a7983 */ /* 0x000ea80000300800 */
[----:B------:R-:W2:Y:S04]  /*5b400*/  LDL.LU R43, [R1+0x1ec] ;  /* 0x0001ec00012b7983 */ /* 0x000ea80000300800 */
[----:B------:R0:W-:Y:S04]  /*5b410*/  STL.64 [R1+0x5128], R4 ;  /* 0x0051280401007387 */ /* 0x0001e80000100a00 */
[----:B-1----:R-:W2:Y:S04]  /*5b420*/  LDL.LU R20, [R1+0x600] ;  /* 0x0006000001147983 */ /* 0x002ea80000300800 */
[----:B------:R-:W2:Y:S04]  /*5b430*/  LDL.LU R21, [R1+0x604] ;  /* 0x0006040001157983 */ /* 0x000ea80000300800 */
[----:B------:R-:W2:Y:S04]  /*5b440*/  LDL.LU R22, [R1+0x608] ;  /* 0x0006080001167983 */ /* 0x000ea80000300800 */
[----:B------:R-:W2:Y:S04]  /*5b450*/  LDL.LU R23, [R1+0x60c] ;  /* 0x00060c0001177983 */ /* 0x000ea80000300800 */
[----:B0-----:R-:W2:Y:S04]  /*5b460*/  LDL.LU R4, [R1+0x720] ;  /* 0x0007200001047983 */ /* 0x001ea80000300800 */
[----:B------:R-:W2:Y:S04]  /*5b470*/  LDL.LU R5, [R1+0x724] ;  /* 0x0007240001057983 */ /* 0x000ea80000300800 */
[----:B------:R-:W2:Y:S04]  /*5b480*/  LDL.LU R6, [R1+0x728] ;  /* 0x0007280001067983 */ /* 0x000ea80000300800 */
[----:B------:R-:W2:Y:S04]  /*5b490*/  LDL.LU R7, [R1+0x72c] ;  /* 0x00072c0001077983 */ /* 0x000ea80000300800 */
[----:B------:R-:W2:Y:S04]  /*5b4a0*/  LDL.64 R16, [R1+0xc0] ;  /* 0x0000c00001107983 */ /* 0x000ea80000100a00 */
[----:B------:R-:W2:Y:S04]  /*5b4b0*/  LDL.LU R12, [R1+0x5e0] ;  /* 0x0005e000010c7983 */ /* 0x000ea80000300800 */
[----:B------:R-:W2:Y:S04]  /*5b4c0*/  LDL.LU R13, [R1+0x5e4] ;  /* 0x0005e400010d7983 */ /* 0x000ea80000300800 */
[----:B------:R-:W2:Y:S04]  /*5b4d0*/  LDL.LU R14, [R1+0x5e8] ;  /* 0x0005e800010e7983 */ /* 0x000ea80000300800 */
[----:B------:R-:W2:Y:S04]  /*5b4e0*/  LDL.LU R15, [R1+0x5ec] ;  /* 0x0005ec00010f7983 */ /* 0x000ea80000300800 */
[----:B------:R-:W2:Y:S04]  /*5b4f0*/  LDL.64 R56, [R1+0xa0] ;  /* 0x0000a00001387983 */ /* 0x000ea80000100a00 */
[----:B------:R-:W2:Y:S04]  /*5b500*/  LDL.LU R48, [R1+0x5b0] ;  /* 0x0005b00001307983 */ /* 0x000ea80000300800 */
[----:B------:R-:W2:Y:S04]  /*5b510*/  LDL.LU R49, [R1+0x5b4] ;  /* 0x0005b40001317983 */ /* 0x000ea80000300800 */
[----:B------:R-:W2:Y:S04]  /*5b520*/  LDL.LU R50, [R1+0x5b8] ;  /* 0x0005b80001327983 */ /* 0x000ea80000300800 */
[----:B------:R-:W2:Y:S01]  /*5b530*/  LDL.LU R51, [R1+0x5bc] ;  /* 0x0005bc0001337983 */ /* 0x000ea20000300800 */
[----:B---3--:R-:W-:-:S15]  /*5b540*/  HMMA.16816.F32 R28, R52, R24, R28 ;  /* 0x00000018341c723c */ /* 0x008fde000000181c */
[----:B------:R-:W-:-:S04]  /*5b550*/  NOP ;  /* 0x0000000000007918 */ /* 0x000fc80000000000 */
[----:B------:R-:W-:Y:S01]  /*5b560*/  IMAD.MOV.U32 R2, RZ, RZ, R30 ;  /* 0x000000ffff027224 */ /* 0x000fe200078e001e */
[----:B------:R0:W-:Y:S01]  /*5b570*/  STL.64 [R1+0x210], R28 ;  /* 0x0002101c01007387 */ /* 0x0001e20000100a00 */
[----:B------:R-:W-:-:S03]  /*5b580*/  IMAD.MOV.U32 R3, RZ, RZ, R31 ;  /* 0x000000ffff037224 */ /* 0x000fc600078e001f */
[----:B------:R-:W3:Y:S04]  /*5b590*/  LDL.LU.64 R30, [R1+0x5170] ;  /* 0x00517000011e7983 */ /* 0x000ee80000300a00 */
[----:B0-----:R-:W2:Y:S04]  /*5b5a0*/  LDL.LU.64 R28, [R1+0x5168] ;  /* 0x00516800011c7983 */ /* 0x001ea80000300a00 */
[----:B------:R-:W-:Y:S04]  /*5b5b0*/  STL.64 [R1+0x5088], R26 ;  /* 0x0050881a01007387 */ /* 0x000fe80000100a00 */
[----:B------:R-:W-:Y:S04]  /*5b5c0*/  STL.64 [R1+0x5080], R24 ;  /* 0x0050801801007387 */ /* 0x000fe80000100a00 */
[----:B------:R-:W-:Y:S04]  /*5b5d0*/  STL [R1+0x4d3c], R3 ;  /* 0x004d3c0301007387 */ /* 0x000fe80000100800 */
[----:B------:R-:W-:Y:S01]  /*5b5e0*/  STL [R1+0x4d38], R2 ;  /* 0x004d380201007387 */ /* 0x000fe20000100800 */
[----:B--2---:R-:W-:-:S15]  /*5b5f0*/  HMMA.16816.F32 R32, R52, R28, R32 ;  /* 0x0000001c3420723c */ /* 0x004fde0000001820 */
[----:B------:R-:W-:-:S04]  /*5b600*/  NOP ;  /* 0x0000000000007918 */ /* 0x000fc80000000000 */
[----:B------:R-:W-:Y:S04]  /*5b610*/  STL.64 [R1+0x200], R32 ;  /* 0x0002002001007387 */ /* 0x000fe80000100a00 */
[----:B------:R0:W-:Y:S04]  /*5b620*/  STL.64 [R1+0x208], R34 ;  /* 0x0002082201007387 */ /* 0x0001e80000100a00 */
[----:B0-----:R-:W2:Y:S04]  /*5b630*/  LDL.LU.64 R34, [R1+0x5160] ;  /* 0x0051600001227983 */ /* 0x001ea80000300a00 */
[----:B------:R-:W4:Y:S02]  /*5b640*/  LDL.LU.64 R32, [R1+0x5158] ;  /* 0x0051580001207983 */ /* 0x000f240000300a00 */
[----:B----4-:R-:W-:-:S15]  /*5b650*/  HMMA.16816.F32 R36, R52, R32, R36 ;  /* 0x000000203424723c */ /* 0x010fde0000001824 */
[----:B------:R-:W-:-:S04]  /*5b660*/  NOP ;  /* 0x0000000000007918 */ /* 0x000fc80000000000 */
[----:B------:R-:W-:Y:S04]  /*5b670*/  STL.64 [R1+0x1f0], R36 ;  /* 0x0001f02401007387 */ /* 0x000fe80000100a00 */
[----:B------:R0:W-:Y:S04]  /*5b680*/  STL.64 [R1+0x1f8], R38 ;  /* 0x0001f82601007387 */ /* 0x0001e80000100a00 */
[----:B0-----:R-:W4:Y:S04]  /*5b690*/  LDL.LU.64 R38, [R1+0x5150] ;  /* 0x0051500001267983 */ /* 0x001f280000300a00 */
[----:B------:R-:W2:Y:S02]  /*5b6a0*/  LDL.LU.64 R36, [R1+0x5148] ;  /* 0x0051480001247983 */ /* 0x000ea40000300a00 */
[----:B--2---:R-:W-:-:S15]  /*5b6b0*/  HMMA.16816.F32 R40, R52, R36, R40 ;  /* 0x000000243428723c */ /* 0x004fde0000001828 */
[----:B------:R-:W-:-:S04]  /*5b6c0*/  NOP ;  /* 0x0000000000007918 */ /* 0x000fc80000000000 */
[----:B------:R-:W-:Y:S04]  /*5b6d0*/  STL.64 [R1+0x1e0], R40 ;  /* 0x0001e02801007387 */ /* 0x000fe80000100a00 */
[----:B------:R0:W-:Y:S04]  /*5b6e0*/  STL.64 [R1+0x1e8], R42 ;  /* 0x0001e82a01007387 */ /* 0x0001e80000100a00 */
[----:B0-----:R-:W2:Y:S04]  /*5b6f0*/  LDL.LU.64 R42, [R1+0x5140] ;  /* 0x00514000012a7983 */ /* 0x001ea80000300a00 */
[----:B------:R-:W2:Y:S02]  /*5b700*/  LDL.LU.64 R40, [R1+0x5138] ;  /* 0x0051380001287983 */ /* 0x000ea40000300a00 */
[----:B--2---:R-:W-:-:S15]  /*5b710*/  HMMA.16816.F32 R8, R52, R40, R8 ;  /* 0x000000283408723c */ /* 0x004fde0000001808 */
[----:B------:R-:W-:-:S04]  /*5b720*/  NOP ;  /* 0x0000000000007918 */ /* 0x000fc80000000000 */
[----:B------:R0:W-:Y:S04]  /*5b730*/  STL.64 [R1+0x1d0], R8 ;  /* 0x0001d00801007387 */ /* 0x0001e80000100a00 */
[----:B------:R-:W-:Y:S04]  /*5b740*/  STL.64 [R1+0x1d8], R10 ;  /* 0x0001d80a01007387 */ /* 0x000fe80000100a00 */
[----:B0-----:R-:W2:Y:S01]  /*5b750*/  LDL.LU R9, [R1+0x5130] ;  /* 0x0051300001097983 */ /* 0x001ea20000300800 */
[C---:B------:R-:W-:Y:S03]  /*5b760*/  HMMA.16816.F32 R4, R52.reuse, R44, R4 ;  /* 0x0000002c3404723c */ /* 0x040fe60000001804 */
[----:B--2---:R-:W0:Y:S04]  /*5b770*/  LDSM.16.MT88.4 R8, [R9+UR5+0x2080] ;  /* 0x002080050908783b */ /* 0x004e280008004200 */
[----:B0-----:R-:W-:Y:S04]  /*5b780*/  STL.64 [R1+0x4fd0], R10 ;  /* 0x004fd00a01007387 */ /* 0x001fe80000100a00 */
[----:B------:R0:W-:Y:S04]  /*5b790*/  STL.64 [R1+0x4fc8], R8 ;  /* 0x004fc80801007387 */ /* 0x0001e80000100a00 */
[----:B0-----:R-:W2:Y:S04]  /*5b7a0*/  LDL.LU R8, [R1+0x5a0] ;  /* 0x0005a00001087983 */ /* 0x001ea80000300800 */
[----:B------:R-:W2:Y:S04]  /*5b7b0*/  LDL.LU R9, [R1+0x5a4] ;  /* 0x0005a40001097983 */ /* 0x000ea80000300800 */
[----:B------:R-:W2:Y:S04]  /*5b7c0*/  LDL.LU R10, [R1+0x5a8] ;  /* 0x0005a800010a7983 */ /* 0x000ea80000300800 */
[----:B------:R-:W2:Y:S04]  /*5b7d0*/  LDL.LU R11, [R1+0x5ac] ;  /* 0x0005ac00010b7983 */ /* 0x000ea80000300800 */
[----:B------:R0:W-:Y:S04]  /*5b7e0*/  STL.64 [R1+0x610], R4 ;  /* 0x0006100401007387 */ /* 0x0001e80000100a00 */
[----:B------:R1:W-:Y:S04]  /*5b7f0*/  STL.64 [R1+0x618], R6 ;  /* 0x0006180601007387 */ /* 0x0003e80000100a00 */
[----:B0-----:R-:W1:Y:S02]  /*5b800*/  LDL.LU.64 R4, [R1+0x5128] ;  /* 0x0051280001047983 */ /* 0x001e640000300a00 */
[----:B-1----:R-:W-:Y:S02]  /*5b810*/  HMMA.16816.F32 R4, R52, R4, R20 ;  /* 0x000000043404723c */ /* 0x002fe40000001814 */
[----:B------:R-:W2:Y:S04]  /*5b820*/  LDL.LU.64 R22, [R1+0x5120] ;  /* 0x0051200001167983 */ /* 0x000ea80000300a00 */
[----:B------:R-:W2:-:S13]  /*5b830*/  LDL.LU.64 R20, [R1+0x5118] ;  /* 0x0051180001147983 */ /* 0x000e9a0000300a00 */
[----:B------:R0:W-:Y:S04]  /*5b840*/  STL.64 [R1+0x600], R4 ;  /* 0x0006000401007387 */ /* 0x0001e80000100a00 */
[----:B------:R-:W-:Y:S04]  /*5b850*/  STL.64 [R1+0x608], R6 ;  /* 0x0006080601007387 */ /* 0x000fe80000100a00 */
[----:B0-----:R-:W3:Y:S01]  /*5b860*/  LDL.LU.64 R4, [R1+0x5110] ;  /* 0x0051100001047983 */ /* 0x001ee20000300a00 */
[----:B--2---:R-:W-:-:S15]  /*5b870*/  HMMA.16816.F32 R20, R52, R16, R20 ;  /* 0x000000103414723c */ /* 0x004fde0000001814 */
[----:B------:R-:W-:-:S04]  /*5b880*/  NOP ;  /* 0x0000000000007918 */ /* 0x000fc80000000000 */
[----:B------:R0:W-:Y:S04]  /*5b890*/  STL.64 [R1+0x5f0], R20 ;  /* 0x0005f01401007387 */ /* 0x0001e80000100a00 */
[----:B------:R1:W-:Y:S04]  /*5b8a0*/  STL.64 [R1+0x5f8], R22 ;  /* 0x0005f81601007387 */ /* 0x0003e80000100a00 */
[----:B0-----:R-:W2:Y:S01]  /*5b8b0*/  LDL.LU.64 R20, [R1+0x5108] ;  /* 0x0051080001147983 */ /* 0x001ea20000300a00 */
[----:B-1----:R-:W-:-:S03]  /*5b8c0*/  IMAD.MOV.U32 R23, RZ, RZ, R16 ;  /* 0x000000ffff177224 */ /* 0x002fc600078e0010 */
[----:B------:R-:W2:Y:S01]  /*5b8d0*/  LDL.LU.64 R18, [R1+0x5100] ;  /* 0x0051000001127983 */ /* 0x000ea20000300a00 */
[----:B------:R-:W-:-:S03]  /*5b8e0*/  IMAD.MOV.U32 R22, RZ, RZ, R17 ;  /* 0x000000ffff167224 */ /* 0x000fc600078e0011 */
[----:B------:R-:W2:Y:S01]  /*5b8f0*/  LDL.LU.64 R16, [R1+0x50f8] ;  /* 0x0050f80001107983 */ /* 0x000ea20000300a00 */
[----:B---3--:R-:W-:Y:S03]  /*5b900*/  HMMA.16816.F32 R4, R52, R4, R12 ;  /* 0x000000043404723c */ /* 0x008fe6000000180c */
[----:B------:R-:W3:Y:S04]  /*5b910*/  LDL.LU.64 R14, [R1+0x50f0] ;  /* 0x0050f000010e7983 */ /* 0x000ee80000300a00 */
[----:B------:R-:W3:Y:S01]  /*5b920*/  LDL.LU.64 R12, [R1+0x50e8] ;  /* 0x0050e800010c7983 */ /* 0x000ee20000300a00 */
[----:B------:R-:W-:Y:S02]  /*5b930*/  IMAD.MOV.U32 R24, RZ, RZ, R31 ;  /* 0x000000ffff187224 */ /* 0x000fe400078e001f */
[----:B------:R-:W-:-:S02]  /*5b940*/  IMAD.MOV.U32 R25, RZ, RZ, R30 ;  /* 0x000000ffff197224 */ /* 0x000fc400078e001e */
[----:B------:R-:W-:-:S07]  /*5b950*/  IMAD.MOV.U32 R31, RZ, RZ, R56 ;  /* 0x000000ffff1f7224 */ /* 0x000fce00078e0038 */
[----:B------:R0:W-:Y:S04]  /*5b960*/  STL.64 [R1+0x5e0], R4 ;  /* 0x0005e00401007387 */ /* 0x0001e80000100a00 */
[----:B------:R-:W-:Y:S01]  /*5b970*/  STL.64 [R1+0x5e8], R6 ;  /* 0x0005e80601007387 */ /* 0x000fe20000100a00 */
[----:B------:R-:W-:-:S03]  /*5b980*/  IMAD.MOV.U32 R30, RZ, RZ, R57 ;  /* 0x000000ffff1e7224 */ /* 0x000fc600078e0039 */
[----:B0-----:R-:W3:Y:S01]  /*5b990*/  LDL.LU.64 R4, [R1+0x50e0] ;  /* 0x0050e00001047983 */ /* 0x001ee20000300a00 */
[----:B--2---:R-:W-:-:S15]  /*5b9a0*/  HMMA.16816.F32 R16, R52, R56, R16 ;  /* 0x000000383410723c */ /* 0x004fde0000001810 */
[----:B------:R-:W-:-:S04]  /*5b9b0*/  NOP ;  /* 0x0000000000007918 */ /* 0x000fc80000000000 */
[----:B------:R-:W-:Y:S04]  /*5b9c0*/  STL.64 [R1+0x5d0], R16 ;  /* 0x0005d01001007387 */ /* 0x000fe80000100a00 */
[----:B------:R0:W-:Y:S04]  /*5b9d0*/  STL.64 [R1+0x5d8], R18 ;  /* 0x0005d81201007387 */ /* 0x0001e80000100a00 */
[----:B0-----:R-:W2:Y:S04]  /*5b9e0*/  LDL.LU.64 R18, [R1+0x50d8] ;  /* 0x0050d80001127983 */ /* 0x001ea80000300a00 */
[----:B------:R-:W2:Y:S04]  /*5b9f0*/  LDL.LU.64 R16, [R1+0x50d0] ;  /* 0x0050d00001107983 */ /* 0x000ea80000300a00 */
[----:B------:R-:W2:Y:S01]  /*5ba00*/  LDL.LU.64 R56, [R1+0x50c8] ;  /* 0x0050c80001387983 */ /* 0x000ea20000300a00 */
[C---:B---3--:R-:W-:Y:S08]  /*5ba10*/  HMMA.16816.F32 R4, R52.reuse, R4, R48 ;  /* 0x000000043404723c */ /* 0x048ff00000001830 */
[----:B--2---:R-:W-:-:S15]  /*5ba20*/  HMMA.16816.F32 R12, R52, R56, R12 ;  /* 0x00000038340c723c */ /* 0x004fde000000180c */
[----:B------:R-:W-:-:S04]  /*5ba30*/  NOP ;  /* 0x0000000000007918 */ /* 0x000fc80000000000 */
[----:B------:R-:W-:Y:S04]  /*5ba40*/  STL.64 [R1+0x5c0], R12 ;  /* 0x0005c00c01007387 */ /* 0x000fe80000100a00 */
[----:B------:R0:W-:Y:S04]  /*5ba50*/  STL.64 [R1+0x5c8], R14 ;  /* 0x0005c80e01007387 */ /* 0x0001e80000100a00 */
[----:B0-----:R-:W2:Y:S04]  /*5ba60*/  LDL.LU.64 R14, [R1+0x50c0] ;  /* 0x0050c000010e7983 */ /* 0x001ea80000300a00 */
[----:B------:R-:W2:Y:S04]  /*5ba70*/  LDL.LU.64 R12, [R1+0x50b8] ;  /* 0x0050b800010c7983 */ /* 0x000ea80000300a00 */
[----:B------:R-:W3:Y:S04]  /*5ba80*/  LDL.LU.64 R50, [R1+0x50b0] ;  /* 0x0050b00001327983 */ /* 0x000ee80000300a00 */
[----:B------:R-:W2:Y:S04]  /*5ba90*/  LDL.LU.64 R48, [R1+0x50a8] ;  /* 0x0050a80001307983 */ /* 0x000ea80000300a00 */
[----:B------:R0:W-:Y:S04]  /*5baa0*/  STL.64 [R1+0x5b0], R4 ;  /* 0x0005b00401007387 */ /* 0x0001e80000100a00 */
[----:B------:R1:W-:Y:S04]  /*5bab0*/  STL.64 [R1+0x5b8], R6 ;  /* 0x0005b80601007387 */ /* 0x0003e80000100a00 */
[----:B0-----:R-:W2:Y:S01]  /*5bac0*/  LDL.LU.64 R4, [R1+0x50a0] ;  /* 0x0050a00001047983 */ /* 0x001ea20000300a00 */
[----:B------:R-:W-:-:S15]  /*5bad0*/  HMMA.16816.F32 R24, R52, R24, R8 ;  /* 0x000000183418723c */ /* 0x000fde0000001808 */
[----:B------:R-:W-:-:S04]  /*5bae0*/  NOP ;  /* 0x0000000000007918 */ /* 0x000fc80000000000 */
[----:B------:R0:W-:Y:S04]  /*5baf0*/  STL.64 [R1+0x5a0], R24 ;  /* 0x0005a01801007387 */ /* 0x0001e80000100a00 */
[----:B------:R0:W-:Y:S01]  /*5bb00*/  STL.64 [R1+0x5a8], R26 ;  /* 0x0005a81a01007387 */ /* 0x0001e20000100a00 */
[----:B--2---:R-:W-:Y:S01]  /*5bb10*/  HMMA.16816.F32 R8, R52, R4, R16 ;  /* 0x000000043408723c */ /* 0x004fe20000001810 */
[----:B------:R-:W-:Y:S02]  /*5bb20*/  IMAD.MOV.U32 R3, RZ, RZ, R4 ;  /* 0x000000ffff037224 */ /* 0x000fe400078e0004 */
[----:B------:R-:W-:-:S05]  /*5bb30*/  IMAD.MOV.U32 R2, RZ, RZ, R5 ;  /* 0x000000ffff027224 */ /* 0x000fca00078e0005 */
[----:B------:R-:W-:Y:S11]  /*5bb40*/  HMMA.16816.F32 R16, R52, R48, R12 ;  /* 0x000000303410723c */ /* 0x000ff6000000180c */
[----:B------:R2:W-:Y:S04]  /*5bb50*/  STL.64 [R1+0x590], R8 ;  /* 0x0005900801007387 */ /* 0x0005e80000100a00 */
[----:B------:R0:W-:Y:S04]  /*5bb60*/  STL.64 [R1+0x598], R10 ;  /* 0x0005980a01007387 */ /* 0x0001e80000100a00 */
[----:B-1----:R-:W4:Y:S04]  /*5bb70*/  LDL.LU.64 R6, [R1+0x5098] ;  /* 0x0050980001067983 */ /* 0x002f280000300a00 */
[----:B------:R-:W4:Y:S04]  /*5bb80*/  LDL.LU.64 R4, [R1+0x5090] ;  /* 0x0050900001047983 */ /* 0x000f280000300a00 */
        /* <DEDUP_REMOVED lines=8> */
[----:B--2---:R-:W2:Y:S04]  /*5bc10*/  LDL.LU R8, [R1+0x930] ;  /* 0x0009300001087983 */ /* 0x004ea80000300800 */
[----:B------:R-:W2:Y:S04]  /*5bc20*/  LDL.LU R9, [R1+0x934] ;  /* 0x0009340001097983 */ /* 0x000ea80000300800 */
[----:B------:R-:W2:Y:S04]  /*5bc30*/  LDL.LU R10, [R1+0x938] ;  /* 0x00093800010a7983 */ /* 0x000ea80000300800 */
[----:B------:R-:W2:Y:S04]  /*5bc40*/  LDL.LU R11, [R1+0x93c] ;  /* 0x00093c00010b7983 */ /* 0x000ea80000300800 */
[----:B---3--:R-:W-:Y:S04]  /*5bc50*/  STL.64 [R1+0x4fe0], R50 ;  /* 0x004fe03201007387 */ /* 0x008fe80000100a00 */
[----:B------:R0:W-:Y:S04]  /*5bc60*/  STL.64 [R1+0x4fd8], R48 ;  /* 0x004fd83001007387 */ /* 0x0001e80000100a00 */
[----:B0-----:R-:W3:Y:S04]  /*5bc70*/  LDL.LU R48, [R1+0x3c0] ;  /* 0x0003c00001307983 */ /* 0x001ee80000300800 */
[----:B------:R-:W3:Y:S04]  /*5bc80*/  LDL.LU R49, [R1+0x3c4] ;  /* 0x0003c40001317983 */ /* 0x000ee80000300800 */
[----:B------:R-:W3:Y:S04]  /*5bc90*/  LDL.LU R50, [R1+0x3c8] ;  /* 0x0003c80001327983 */ /* 0x000ee80000300800 */
[----:B------:R-:W3:Y:S04]  /*5bca0*/  LDL.LU R51, [R1+0x3cc] ;  /* 0x0003cc0001337983 */ /* 0x000ee80000300800 */
[----:B------:R-:W2:Y:S04]  /*5bcb0*/  LDL.LU.64 R52, [R1+0xb0] ;  /* 0x0000b00001347983 */ /* 0x000ea80000300a00 */
[----:B--2---:R0:W-:Y:S04]  /*5bcc0*/  STL.64 [R1+0x5050], R52 ;  /* 0x0050503401007387 */ /* 0x0041e80000100a00 */
[----:B0-----:R-:W2:Y:S04]  /*5bcd0*/  LDL.LU R52, [R1+0x3d0] ;  /* 0x0003d00001347983 */ /* 0x001ea80000300800 */
[----:B------:R-:W2:Y:S04]  /*5bce0*/  LDL.LU R53, [R1+0x3d4] ;  /* 0x0003d40001357983 */ /* 0x000ea80000300800 */
[----:B------:R-:W2:Y:S04]  /*5bcf0*/  LDL.LU R54, [R1+0x3d8] ;  /* 0x0003d80001367983 */ /* 0x000ea80000300800 */
[----:B------:R-:W2:Y:S04]  /*5bd00*/  LDL.LU R55, [R1+0x3dc] ;  /* 0x0003dc0001377983 */ /* 0x000ea80000300800 */
[----:B------:R-:W-:Y:S04]  /*5bd10*/  STL.64 [R1+0x4ae8], R18 ;  /* 0x004ae81201007387 */ /* 0x000fe80000100a00 */
[----:B------:R0:W-:Y:S04]  /*5bd20*/  STL.64 [R1+0x4ae0], R16 ;  /* 0x004ae01001007387 */ /* 0x0001e80000100a00 */
[----:B0-----:R-:W2:Y:S04]  /*5bd30*/  LDL.LU.64 R16, [R1+0x70] ;  /* 0x0000700001107983 */ /* 0x001ea80000300a00 */
[----:B------:R-:W2:Y:S01]  /*5bd40*/  LDL.64 R18, [R1+0x78] ;  /* 0x0000780001127983 */ /* 0x000ea20000100a00 */
[C---:B----4-:R-:W-:Y:S03]  /*5bd50*/  HMMA.16816.F32 R24, R4.reuse, R20, R24 ;  /* 0x000000140418723c */ /* 0x050fe60000001818 */
[----:B--2---:R-:W-:Y:S04]  /*5bd60*/  STL.64 [R1+0x5008], R18 ;  /* 0x0050081201007387 */ /* 0x004fe80000100a00 */
[----:B------:R0:W-:Y:S04]  /*5bd70*/  STL.64 [R1+0x5000], R16 ;  /* 0x0050001001007387 */ /* 0x0001e80000100a00 */
[----:B0-----:R-:W2:Y:S04]  /*5bd80*/  LDL.LU R16, [R1+0x3f0] ;  /* 0x0003f00001107983 */ /* 0x001ea80000300800 */
[----:B------:R-:W2:Y:S04]  /*5bd90*/  LDL.LU R17, [R1+0x3f4] ;  /* 0x0003f40001117983 */ /* 0x000ea80000300800 */
[----:B------:R-:W2:Y:S04]  /*5bda0*/  LDL.LU R18, [R1+0x3f8] ;  /* 0x0003f80001127983 */ /* 0x000ea80000300800 */
[----:B------:R-:W2:Y:S04]  /*5bdb0*/  LDL.LU R19, [R1+0x3fc] ;  /* 0x0003fc0001137983 */ /* 0x000ea80000300800 */
[----:B------:R-:W-:Y:S04]  /*5bdc0*/  STL.64 [R1+0x400], R24 ;  /* 0x0004001801007387 */ /* 0x000fe80000100a00 */
[----:B------:R0:W-:Y:S04]  /*5bdd0*/  STL.64 [R1+0x408], R26 ;  /* 0x0004081a01007387 */ /* 0x0001e80000100a00 */
[----:B0-----:R-:W4:Y:S04]  /*5bde0*/  LDL.LU.64 R26, [R1+0x5088] ;  /* 0x00508800011a7983 */ /* 0x001f280000300a00 */
[----:B------:R-:W2:Y:S04]  /*5bdf0*/  LDL.LU.64 R24, [R1+0x5080] ;  /* 0x0050800001187983 */ /* 0x000ea80000300a00 */
[----:B------:R-:W-:Y:S01]  /*5be00*/  STL.64 [R1+0x5078], R20 ;  /* 0x0050781401007387 */ /* 0x000fe20000100a00 */
[----:B------:R-:W0:Y:S01]  /*5be10*/  S2R R59, SR_TID.X ;  /* 0x00000000003b7919 */ /* 0x000e220000002100 */
[----:B--2---:R-:W-:Y:S02]  /*5be20*/  HMMA.16816.F32 R16, R4, R24, R16 ;  /* 0x000000180410723c */ /* 0x004fe40000001810 */
[----:B----4-:R-:W-:-:S15]  /*5be30*/  STL.64 [R1+0x4fc0], R26 ;  /* 0x004fc01a01007387 */ /* 0x010fde0000100a00 */
[----:B------:R-:W-:Y:S02]  /*5be40*/  NOP ;  /* 0x0000000000007918 */ /* 0x000fe40000000000 */
[----:B------:R-:W-:Y:S04]  /*5be50*/  STL.64 [R1+0x3f0], R16 ;  /* 0x0003f01001007387 */ /* 0x000fe80000100a00 */
[----:B------:R-:W-:Y:S04]  /*5be60*/  STL.64 [R1+0x3f8], R18 ;  /* 0x0003f81201007387 */ /* 0x000fe80000100a00 */
[----:B------:R1:W-:Y:S04]  /*5be70*/  STL.64 [R1+0x4fb8], R24 ;  /* 0x004fb81801007387 */ /* 0x0003e80000100a00 */
[----:B-1----:R-:W2:Y:S04]  /*5be80*/  LDL.LU R24, [R1+0x3e0] ;  /* 0x0003e00001187983 */ /* 0x002ea80000300800 */
[----:B------:R-:W2:Y:S04]  /*5be90*/  LDL.LU R25, [R1+0x3e4] ;  /* 0x0003e40001197983 */ /* 0x000ea80000300800 */
[----:B------:R-:W2:Y:S04]  /*5bea0*/  LDL.LU R26, [R1+0x3e8] ;  /* 0x0003e800011a7983 */ /* 0x000ea80000300800 */
[----:B------:R-:W2:Y:S01]  /*5beb0*/  LDL.LU R27, [R1+0x3ec] ;  /* 0x0003ec00011b7983 */ /* 0x000ea20000300800 */
[----:B------:R-:W1:Y:S01]  /*5bec0*/  S2R R58, SR_TID.X ;  /* 0x00000000003a7919 */ /* 0x000e620000002100 */
[----:B0-----:R-:W-:-:S05]  /*5bed0*/  LOP3.LUT R59, R59, 0x7, RZ, 0xc0, !PT ;  /* 0x000000073b3b7812 */ /* 0x001fca00078ec0ff */
[----:B------:R-:W-:Y:S01]  /*5bee0*/  IMAD R59, R59, 0x110, RZ ;  /* 0x000001103b3b7824 */ /* 0x000fe200078e02ff */
[----:B------:R-:W-:Y:S01]  /*5bef0*/  STL.64 [R1+0x4fe8], R28 ;  /* 0x004fe81c01007387 */ /* 0x000fe20000100a00 */
[----:B-1----:R-:W-:-:S05]  /*5bf00*/  IMAD.SHL.U32 R19, R58, 0x2, RZ ;  /* 0x000000023a137824 */ /* 0x002fca00078e00ff */
[----:B------:R-:W-:Y:S02]  /*5bf10*/  LOP3.LUT R59, R59, 0x10, R19, 0x78, !PT ;  /* 0x000000103b3b7812 */ /* 0x000fe400078e7813 */
[----:B------:R-:W-:Y:S01]  /*5bf20*/  HMMA.16816.F32 R16, R4, R32, R52 ;  /* 0x000000200410723c */ /* 0x000fe20000001834 */
[----:B------:R-:W-:-:S07]  /*5bf30*/  IMAD.SHL.U32 R58, R58, 0x80, RZ ;  /* 0x000000803a3a7824 */ /* 0x000fce00078e00ff */
[----:B------:R-:W-:Y:S01]  /*5bf40*/  HMMA.16816.F32 R12, R4, R40, R12 ;  /* 0x00000028040c723c */ /* 0x000fe2000000180c */
[----:B------:R-:W-:-:S04]  /*5bf50*/  LOP3.LUT R59, R59, 0x800, R58, 0xf8, !PT ;  /* 0x000008003b3b7812 */ /* 0x000fc800078ef83a */
[----:B------:R-:W-:-:S03]  /*5bf60*/  LOP3.LUT R59, R59, 0x40, RZ, 0x3c, !PT ;  /* 0x000000403b3b7812 */ /* 0x000fc600078e3cff */
[C---:B------:R-:W-:Y:S08]  /*5bf70*/  HMMA.16816.F32 R8, R4.reuse, R44, R8 ;  /* 0x0000002c0408723c */ /* 0x040ff00000001808 */
[----:B--2---:R-:W-:-:S15]  /*5bf80*/  HMMA.16816.F32 R24, R4, R28, R24 ;  /* 0x0000001c0418723c */ /* 0x004fde0000001818 */
[----:B------:R-:W-:-:S04]  /*5bf90*/  NOP ;  /* 0x0000000000007918 */ /* 0x000fc80000000000 */
[----:B------:R-:W-:Y:S04]  /*5bfa0*/  STL.64 [R1+0x3e0], R24 ;  /* 0x0003e01801007387 */ /* 0x000fe80000100a00 */
[----:B------:R-:W-:Y:S04]  /*5bfb0*/  STL.64 [R1+0x3e8], R26 ;  /* 0x0003e81a01007387 */ /* 0x000fe80000100a00 */
[----:B------:R-:W-:Y:S04]  /*5bfc0*/  STL.64 [R1+0x4ff8], R34 ;  /* 0x004ff82201007387 */ /* 0x000fe80000100a00 */
[----:B------:R-:W-:Y:S04]  /*5bfd0*/  STL.64 [R1+0x4ff0], R32 ;  /* 0x004ff02001007387 */ /* 0x000fe80000100a00 */
[----:B------:R-:W-:Y:S04]  /*5bfe0*/  STL.64 [R1+0x3d0], R16 ;  /* 0x0003d01001007387 */ /* 0x000fe80000100a00 */
[----:B------:R3:W-:Y:S02]  /*5bff0*/  STL.64 [R1+0x3d8], R18 ;  /* 0x0003d81201007387 */ /* 0x0007e40000100a00 */
[----:B---3--:R-:W-:Y:S02]  /*5c000*/  HMMA.16816.F32 R16, R4, R36, R48 ;  /* 0x000000240410723c */ /* 0x008fe40000001830 */
[----:B------:R-:W-:Y:S04]  /*5c010*/  STL.64 [R1+0x5018], R38 ;  /* 0x0050182601007387 */ /* 0x000fe80000100a00 */
[----:B------:R-:W-:-:S13]  /*5c020*/  STL.64 [R1+0x5010], R36 ;  /* 0x0050102401007387 */ /* 0x000fda0000100a00 */
[----:B------:R-:W-:Y:S04]  /*5c030*/  STL.64 [R1+0x3c0], R16 ;  /* 0x0003c01001007387 */ /* 0x000fe80000100a00 */
[----:B------:R-:W-:Y:S04]  /*5c040*/  STL.64 [R1+0x3c8], R18 ;  /* 0x0003c81201007387 */ /* 0x000fe80000100a00 */
[----:B------:R-:W-:Y:S04]  /*5c050*/  STL.64 [R1+0x5028], R42 ;  /* 0x0050282a01007387 */ /* 0x000fe80000100a00 */
[----:B------:R-:W-:Y:S04]  /*5c060*/  STL.64 [R1+0x5020], R40 ;  /* 0x0050202801007387 */ /* 0x000fe80000100a00 */
[----:B------:R-:W-:Y:S04]  /*5c070*/  STL.64 [R1+0x3b0], R12 ;  /* 0x0003b00c01007387 */ /* 0x000fe80000100a00 */
[----:B------:R-:W-:Y:S04]  /*5c080*/  STL.64 [R1+0x3b8], R14 ;  /* 0x0003b80e01007387 */ /* 0x000fe80000100a00 */
[----:B------:R-:W0:Y:S04]  /*5c090*/  LDSM.16.MT88.4 R12, [R59+UR5+0x2000] ;  /* 0x002000053b0c783b */ /* 0x000e280008004200 */
[----:B------:R-:W-:Y:S04]  /*5c0a0*/  STL [R1+0x5038], R59 ;  /* 0x0050383b01007387 */ /* 0x000fe80000100800 */
[----:B------:R-:W-:Y:S04]  /*5c0b0*/  STL.64 [R1+0x5030], R56 ;  /* 0x0050303801007387 */ /* 0x000fe80000100a00 */
[----:B0-----:R-:W-:Y:S04]  /*5c0c0*/  STL.64 [R1+0x4f38], R14 ;  /* 0x004f380e01007387 */ /* 0x001fe80000100a00 */
[----:B------:R-:W-:Y:S04]  /*5c0d0*/  STL.64 [R1+0x4f30], R12 ;  /* 0x004f300c01007387 */ /* 0x000fe80000100a00 */
[----:B------:R-:W-:Y:S04]  /*5c0e0*/  STL.64 [R1+0x5048], R46 ;  /* 0x0050482e01007387 */ /* 0x000fe80000100a00 */
[----:B------:R-:W-:Y:S04]  /*5c0f0*/  STL.64 [R1+0x5040], R44 ;  /* 0x0050402c01007387 */ /* 0x000fe80000100a00 */
[----:B------:R0:W-:Y:S04]  /*5c100*/  STL.64 [R1+0x720], R8 ;  /* 0x0007200801007387 */ /* 0x0001e80000100a00 */
[----:B------:R1:W-:Y:S04]  /*5c110*/  STL.64 [R1+0x728], R10 ;  /* 0x0007280a01007387 */ /* 0x0003e80000100a00 */
[----:B0-----:R-:W2:Y:S04]  /*5c120*/  LDL.LU R8, [R1+0x3a0] ;  /* 0x0003a00001087983 */ /* 0x001ea80000300800 */
[----:B------:R-:W2:Y:S04]  /*5c130*/  LDL.LU R9, [R1+0x3a4] ;  /* 0x0003a40001097983 */ /* 0x000ea80000300800 */
[----:B-1----:R-:W3:Y:S04]  /*5c140*/  LDL.LU R10, [R1+0x3a8] ;  /* 0x0003a800010a7983 */ /* 0x002ee80000300800 */
[----:B------:R-:W3:Y:S04]  /*5c150*/  LDL.LU R11, [R1+0x3ac] ;  /* 0x0003ac00010b7983 */ /* 0x000ee80000300800 */
[----:B---3--:R-:W-:Y:S04]  /*5c160*/  STL.64 [R1+0x5060], R10 ;  /* 0x0050600a01007387 */ /* 0x008fe80000100a00 */
[----:B--2---:R-:W-:Y:S04]  /*5c170*/  STL.64 [R1+0x5058], R8 ;  /* 0x0050580801007387 */ /* 0x004fe80000100a00 */
        /* <DEDUP_REMOVED lines=9> */
[----:B------:R-:W2:Y:S04]  /*5c210*/  LDL.LU R21, [R1+0x714] ;  /* 0x0007140001157983 */ /* 0x000ea80000300800 */
[----:B------:R-:W2:Y:S04]  /*5c220*/  LDL.LU R22, [R1+0x718] ;  /* 0x0007180001167983 */ /* 0x000ea80000300800 */
[----:B------:R-:W2:Y:S04]  /*5c230*/  LDL.LU R23, [R1+0x71c] ;  /* 0x00071c0001177983 */ /* 0x000ea80000300800 */
[----:B0-----:R-:W2:Y:S04]  /*5c240*/  LDL.64 R24, [R1+0xd0] ;  /* 0x0000d00001187983 */ /* 0x001ea80000100a00 */
        /* <DEDUP_REMOVED lines=18> */
[----:B------:R-:W4:Y:S01]  /*5c370*/  LDL.LU R33, [R1+0x6b4] ;  /* 0x0006b40001217983 */ /* 0x000f220000300800 */
[----:B------:R-:W-:-:S03]  /*5c380*/  IMAD.MOV.U32 R57, RZ, RZ, R30 ;  /* 0x000000ffff397224 */ /* 0x000fc600078e001e */
[----:B------:R-:W4:Y:S01]  /*5c390*/  LDL.LU R34, [R1+0x6b8] ;  /* 0x0006b80001227983 */ /* 0x000f220000300800 */
[----:B------:R-:W-:-:S03]  /*5c3a0*/  IMAD.MOV.U32 R56, RZ, RZ, R31 ;  /* 0x000000ffff387224 */ /* 0x000fc600078e001f */
        /* <DEDUP_REMOVED lines=9> */
[C---:B--2---:R-:W-:Y:S08]  /*5c440*/  HMMA.16816.F32 R20, R4.reuse, R24, R20 ;  /* 0x000000180414723c */ /* 0x044ff00000001814 */
[----:B---3--:R-:W-:Y:S11]  /*5c450*/  HMMA.16816.F32 R52, R4, R52, R8 ;  /* 0x000000340434723c */ /* 0x008ff60000001808 */
[----:B------:R0:W-:Y:S04]  /*5c460*/  STL.64 [R1+0x710], R20 ;  /* 0x0007101401007387 */ /* 0x0001e80000100a00 */
[----:B------:R1:W-:Y:S04]  /*5c470*/  STL.64 [R1+0x718], R22 ;  /* 0x0007181601007387 */ /* 0x0003e80000100a00 */
[----:B0-----:R-:W2:Y:S01]  /*5c480*/  LDL.LU.64 R20, [R1+0x5078] ;  /* 0x0050780001147983 */ /* 0x001ea20000300a00 */
[----:B-1----:R-:W-:-:S03]  /*5c490*/  IMAD.MOV.U32 R23, RZ, RZ, R24 ;  /* 0x000000ffff177224 */ /* 0x002fc600078e0018 */
[----:B------:R-:W3:Y:S01]  /*5c4a0*/  LDL.LU.64 R26, [R1+0x5070] ;  /* 0x00507000011a7983 */ /* 0x000ee20000300a00 */
[----:B------:R-:W-:-:S03]  /*5c4b0*/  IMAD.MOV.U32 R22, RZ, RZ, R25 ;  /* 0x000000ffff167224 */ /* 0x000fc600078e0019 */
[----:B------:R-:W3:Y:S04]  /*5c4c0*/  LDL.LU.64 R24, [R1+0x5068] ;  /* 0x0050680001187983 */ /* 0x000ee80000300a00 */
[----:B------:R-:W2:Y:S04]  /*5c4d0*/  LDL.LU.64 R10, [R1+0x5060] ;  /* 0x00506000010a7983 */ /* 0x000ea80000300a00 */
[----:B------:R-:W2:Y:S04]  /*5c4e0*/  LDL.LU.64 R8, [R1+0x5058] ;  /* 0x0050580001087983 */ /* 0x000ea80000300a00 */
[----:B------:R0:W-:Y:S04]  /*5c4f0*/  STL.64 [R1+0x700], R52 ;  /* 0x0007003401007387 */ /* 0x0001e80000100a00 */
[----:B------:R-:W-:Y:S04]  /*5c500*/  STL.64 [R1+0x708], R54 ;  /* 0x0007083601007387 */ /* 0x000fe80000100a00 */
[----:B0-----:R-:W3:Y:S01]  /*5c510*/  LDL.LU.64 R52, [R1+0x5050] ;  /* 0x0050500001347983 */ /* 0x001ee20000300a00 */
[C---:B----4-:R-:W-:Y:S08]  /*5c520*/  HMMA.16816.F32 R56, R4.reuse, R56, R44 ;  /* 0x000000380438723c */ /* 0x050ff0000000182c */
[----:B---3--:R-:W-:-:S15]  /*5c530*/  HMMA.16816.F32 R24, R4, R52, R24 ;  /* 0x000000340418723c */ /* 0x008fde0000001818 */
[----:B------:R-:W-:-:S04]  /*5c540*/  NOP ;  /* 0x0000000000007918 */ /* 0x000fc80000000000 */
[----:B------:R0:W-:Y:S04]  /*5c550*/  STL.64 [R1+0x6f0], R24 ;  /* 0x0006f01801007387 */ /* 0x0001e80000100a00 */
[----:B------:R1:W-:Y:S04]  /*5c560*/  STL.64 [R1+0x6f8], R26 ;  /* 0x0006f81a01007387 */ /* 0x0003e80000100a00 */
[----:B0-----:R-:W3:Y:S04]  /*5c570*/  LDL.LU R24, [R1+0x1b0] ;  /* 0x0001b00001187983 */ /* 0x001ee80000300800 */
[----:B------:R-:W3:Y:S04]  /*5c580*/  LDL.LU R25, [R1+0x1b4] ;  /* 0x0001b40001197983 */ /* 0x000ee80000300800 */
[----:B-1----:R-:W3:Y:S04]  /*5c590*/  LDL.LU R26, [R1+0x1b8] ;  /* 0x0001b800011a7983 */ /* 0x002ee80000300800 */
[----:B------:R-:W3:Y:S04]  /*5c5a0*/  LDL.LU R27, [R1+0x1bc] ;  /* 0x0001bc00011b7983 */ /* 0x000ee80000300800 */
[----:B------:R0:W-:Y:S04]  /*5c5b0*/  STL.64 [R1+0x4f98], R52 ;  /* 0x004f983401007387 */ /* 0x0001e80000100a00 */
[----:B0-----:R-:W4:Y:S04]  /*5c5c0*/  LDL.LU R52, [R1+0x170] ;  /* 0x0001700001347983 */ /* 0x001f280000300800 */
[----:B------:R-:W4:Y:S04]  /*5c5d0*/  LDL.LU R53, [R1+0x174] ;  /* 0x0001740001357983 */ /* 0x000f280000300800 */
[----:B------:R-:W4:Y:S04]  /*5c5e0*/  LDL.LU R54, [R1+0x178] ;  /* 0x0001780001367983 */ /* 0x000f280000300800 */
[----:B------:R-:W4:Y:S04]  /*5c5f0*/  LDL.LU R55, [R1+0x17c] ;  /* 0x00017c0001377983 */ /* 0x000f280000300800 */
[----:B------:R-:W2:Y:S04]  /*5c600*/  LDL.LU.64 R46, [R1+0x5048] ;  /* 0x00504800012e7983 */ /* 0x000ea80000300a00 */
[----:B------:R-:W2:Y:S04]  /*5c610*/  LDL.LU.64 R44, [R1+0x5040] ;  /* 0x00504000012c7983 */ /* 0x000ea80000300a00 */
[----:B------:R-:W-:Y:S04]  /*5c620*/  STL.64 [R1+0x6e0], R56 ;  /* 0x0006e03801007387 */ /* 0x000fe80000100a00 */
[----:B------:R0:W-:Y:S04]  /*5c630*/  STL.64 [R1+0x6e8], R58 ;  /* 0x0006e83a01007387 */ /* 0x0001e80000100a00 */
[----:B0-----:R-:W2:Y:S04]  /*5c640*/  LDL.LU R59, [R1+0x5038] ;  /* 0x00503800013b7983 */ /* 0x001ea80000300800 */
[----:B------:R-:W2:Y:S01]  /*5c650*/  LDL.LU.64 R56, [R1+0x5030] ;  /* 0x0050300001387983 */ /* 0x000ea20000300a00 */
[----:B------:R-:W-:Y:S01]  /*5c660*/  HMMA.16816.F32 R36, R4, R16, R36 ;  /* 0x000000100424723c */ /* 0x000fe20000001824 */
        /* <DEDUP_REMOVED lines=9> */
[----:B------:R-:W2:Y:S04]  /*5c700*/  LDL.LU.64 R40, [R1+0x5020] ;  /* 0x0050200001287983 */ /* 0x000ea80000300a00 */
[----:B------:R-:W-:Y:S04]  /*5c710*/  STL.64 [R1+0x4f80], R56 ;  /* 0x004f803801007387 */ /* 0x000fe80000100a00 */
[----:B------:R-:W-:Y:S04]  /*5c720*/  STL.64 [R1+0x6c0], R36 ;  /* 0x0006c02401007387 */ /* 0x000fe80000100a00 */
[----:B------:R0:W-:Y:S04]  /*5c730*/  STL.64 [R1+0x6c8], R38 ;  /* 0x0006c82601007387 */ /* 0x0001e80000100a00 */
[----:B0-----:R-:W2:Y:S04]  /*5c740*/  LDL.LU.64 R38, [R1+0x5018] ;  /* 0x0050180001267983 */ /* 0x001ea80000300a00 */
[----:B------:R-:W4:Y:S04]  /*5c750*/  LDL.LU.64 R36, [R1+0x5010] ;  /* 0x0050100001247983 */ /* 0x000f280000300a00 */
        /* <DEDUP_REMOVED lines=11> */
[----:B0-----:R-:W2:Y:S04]  /*5c810*/  LDL.LU R16, [R1+0x180] ;  /* 0x0001800001107983 */ /* 0x001ea80000300800 */
[----:B------:R-:W2:Y:S04]  /*5c820*/  LDL.LU R17, [R1+0x184] ;  /* 0x0001840001117983 */ /* 0x000ea80000300800 */
[----:B------:R-:W2:Y:S04]  /*5c830*/  LDL.LU R18, [R1+0x188] ;  /* 0x0001880001127983 */ /* 0x000ea80000300800 */
[----:B------:R-:W2:Y:S04]  /*5c840*/  LDL.LU R19, [R1+0x18c] ;  /* 0x00018c0001137983 */ /* 0x000ea80000300800 */
[----:B------:R-:W2:Y:S04]  /*5c850*/  LDL.LU.64 R28, [R1+0x4fe8] ;  /* 0x004fe800011c7983 */ /* 0x000ea80000300a00 */
[----:B------:R-:W-:Y:S04]  /*5c860*/  STL.64 [R1+0x6a0], R48 ;  /* 0x0006a03001007387 */ /* 0x000fe80000100a00 */
[----:B------:R0:W-:Y:S04]  /*5c870*/  STL.64 [R1+0x6a8], R50 ;  /* 0x0006a83201007387 */ /* 0x0001e80000100a00 */
[----:B0-----:R-:W2:Y:S04]  /*5c880*/  LDL.LU.64 R50, [R1+0x4fe0] ;  /* 0x004fe00001327983 */ /* 0x001ea80000300a00 */
[----:B------:R-:W2:Y:S02]  /*5c890*/  LDL.LU.64 R48, [R1+0x4fd8] ;  /* 0x004fd80001307983 */ /* 0x000ea40000300a00 */
[----:B--2---:R-:W-:Y:S02]  /*5c8a0*/  HMMA.16816.F32 R4, R4, R48, R8 ;  /* 0x000000300404723c */ /* 0x004fe40000001808 */
[----:B------:R-:W3:Y:S04]  /*5c8b0*/  LDL.LU.64 R10, [R1+0x4fd0] ;  /* 0x004fd000010a7983 */ /* 0x000ee80000300a00 */
[----:B------:R-:W3:-:S13]  /*5c8c0*/  LDL.LU.64 R8, [R1+0x4fc8] ;  /* 0x004fc80001087983 */ /* 0x000eda0000300a00 */
[----:B------:R0:W-:Y:S04]  /*5c8d0*/  STL.64 [R1+0x3a0], R4 ;  /* 0x0003a00401007387 */ /* 0x0001e80000100a00 */
[----:B------:R1:W-:Y:S04]  /*5c8e0*/  STL.64 [R1+0x3a8], R6 ;  /* 0x0003a80601007387 */ /* 0x0003e80000100a00 */
[----:B0-----:R-:W2:Y:S04]  /*5c8f0*/  LDL.LU R4, [R1+0x190] ;  /* 0x0001900001047983 */ /* 0x001ea80000300800 */
[----:B------:R-:W2:Y:S04]  /*5c900*/  LDL.LU R5, [R1+0x194] ;  /* 0x0001940001057983 */ /* 0x000ea80000300800 */
[----:B-1----:R-:W2:Y:S04]  /*5c910*/  LDL.LU R6, [R1+0x198] ;  /* 0x0001980001067983 */ /* 0x002ea80000300800 */
[----:B------:R-:W2:Y:S04]  /*5c920*/  LDL.LU R7, [R1+0x19c] ;  /* 0x00019c0001077983 */ /* 0x000ea80000300800 */
[----:B------:R-:W-:Y:S04]  /*5c930*/  STL.64 [R1+0x4f48], R50 ;  /* 0x004f483201007387 */ /* 0x000fe80000100a00 */
[----:B------:R0:W-:Y:S04]  /*5c940*/  STL.64 [R1+0x4f40], R48 ;  /* 0x004f403001007387 */ /* 0x0001e80000100a00 */
[----:B0-----:R-:W2:Y:S04]  /*5c950*/  LDL.LU R48, [R1+0x1a0] ;  /* 0x0001a00001307983 */ /* 0x001ea80000300800 */
[----:B------:R-:W2:Y:S04]  /*5c960*/  LDL.LU R49, [R1+0x1a4] ;  /* 0x0001a40001317983 */ /* 0x000ea80000300800 */
[----:B------:R-:W2:Y:S04]  /*5c970*/  LDL.LU R50, [R1+0x1a8] ;  /* 0x0001a80001327983 */ /* 0x000ea80000300800 */
[----:B------:R-:W2:Y:S01]  /*5c980*/  LDL.LU R51, [R1+0x1ac] ;  /* 0x0001ac0001337983 */ /* 0x000ea20000300800 */
[----:B---3--:R-:W-:-:S15]  /*5c990*/  HMMA.16816.F32 R24, R8, R20, R24 ;  /* 0x000000140818723c */ /* 0x008fde0000001818 */
[----:B------:R-:W-:-:S04]  /*5c9a0*/  NOP ;  /* 0x0000000000007918 */ /* 0x000fc80000000000 */
[----:B------:R-:W-:Y:S04]  /*5c9b0*/  STL.64 [R1+0x1c0], R24 ;  /* 0x0001c01801007387 */ /* 0x000fe80000100a00 */
[----:B------:R0:W-:Y:S04]  /*5c9c0*/  STL.64 [R1+0x1c8], R26 ;  /* 0x0001c81a01007387 */ /* 0x0001e80000100a00 */
[----:B0-----:R-:W3:Y:S04]  /*5c9d0*/  LDL.LU.64 R26, [R1+0x4fc0] ;  /* 0x004fc000011a7983 */ /* 0x001ee80000300a00 */
[----:B------:R-:W2:Y:S04]  /*5c9e0*/  LDL.LU.64 R24, [R1+0x4fb8] ;  /* 0x004fb80001187983 */ /* 0x000ea80000300a00 */
[----:B------:R-:W-:Y:S04]  /*5c9f0*/  STL.64 [R1+0x4f50], R20 ;  /* 0x004f501401007387 */ /* 0x000fe80000100a00 */
[----:B---3--:R-:W-:Y:S01]  /*5ca00*/  STL.64 [R1+0x4f28], R26 ;  /* 0x004f281a01007387 */ /* 0x008fe20000100a00 */
[C---:B--2---:R-:W-:Y:S03]  /*5ca10*/  HMMA.16816.F32 R48, R8.reuse, R24, R48 ;  /* 0x000000180830723c */ /* 0x044fe60000001830 */
[----:B------:R0:W-:Y:S05]  /*5ca20*/  STL.64 [R1+0x4f20], R24 ;  /* 0x004f201801007387 */ /* 0x0001ea0000100a00 */
[C---:B0-----:R-:W-:Y:S08]  /*5ca30*/  HMMA.16816.F32 R24, R8.reuse, R28, R4 ;  /* 0x0000001c0818723c */ /* 0x041ff00000001804 */
[C---:B------:R-:W-:Y:S03]  /*5ca40*/  HMMA.16816.F32 R4, R8.reuse, R32, R16 ;  /* 0x000000200804723c */ /* 0x040fe60000001810 */
[----:B------:R-:W-:Y:S04]  /*5ca50*/  STL.64 [R1+0x1b0], R48 ;  /* 0x0001b03001007387 */ /* 0x000fe80000100a00 */
        /* <DEDUP_REMOVED lines=8> */
[----:B----4-:R-:W-:Y:S02]  /*5cae0*/  HMMA.16816.F32 R4, R8, R36, R52 ;  /* 0x000000240804723c */ /* 0x010fe40000001834 */
        /* <DEDUP_REMOVED lines=9> */
[----:B------:R-:W2:Y:S04]  /*5cb80*/  LDL.64 R52, [R1+0xc0] ;  /* 0x0000c00001347983 */ /* 0x000ea80000100a00 */
[----:B------:R-:W0:Y:S04]  /*5cb90*/  LDSM.16.MT88.4 R4, [R59+UR5+0x2080] ;  /* 0x002080053b04783b */ /* 0x000e280008004200 */
[----:B--2---:R1:W-:Y:S04]  /*5cba0*/  STL.64 [R1+0x4fb0], R52 ;  /* 0x004fb03401007387 */ /* 0x0043e80000100a00 */
[----:B------:R-:W2:Y:S04]  /*5cbb0*/  LDL.LU R24, [R1+0x130] ;  /* 0x0001300001187983 */ /* 0x000ea80000300800 */
[----:B------:R-:W2:Y:S04]  /*5cbc0*/  LDL.LU R25, [R1+0x134] ;  /* 0x0001340001197983 */ /* 0x000ea80000300800 */
[----:B------:R-:W2:Y:S04]  /*5cbd0*/  LDL.LU R26, [R1+0x138] ;  /* 0x00013800011a7983 */ /* 0x000ea80000300800 */
[----:B------:R-:W2:Y:S04]  /*5cbe0*/  LDL.LU R27, [R1+0x13c] ;  /* 0x00013c00011b7983 */ /* 0x000ea80000300800 */
[----:B------:R-:W3:Y:S04]  /*5cbf0*/  LDL.LU R12, [R1+0x580] ;  /* 0x00058000010c7983 */ /* 0x000ee80000300800 */
[----:B------:R-:W3:Y:S04]  /*5cc00*/  LDL.LU R13, [R1+0x584] ;  /* 0x00058400010d7983 */ /* 0x000ee80000300800 */
[----:B------:R-:W3:Y:S04]  /*5cc10*/  LDL.LU R14, [R1+0x588] ;  /* 0x00058800010e7983 */ /* 0x000ee80000300800 */
[----:B------:R-:W3:Y:S04]  /*5cc20*/  LDL.LU R15, [R1+0x58c] ;  /* 0x00058c00010f7983 */ /* 0x000ee80000300800 */
[----:B-1----:R-:W4:Y:S04]  /*5cc30*/  LDL.LU R52, [R1+0x150] ;  /* 0x0001500001347983 */ /* 0x002f280000300800 */
[----:B------:R-:W4:Y:S04]  /*5cc40*/  LDL.LU R53, [R1+0x154] ;  /* 0x0001540001357983 */ /* 0x000f280000300800 */
[----:B------:R-:W4:Y:S04]  /*5cc50*/  LDL.LU R54, [R1+0x158] ;  /* 0x0001580001367983 */ /* 0x000f280000300800 */
[----:B------:R-:W4:Y:S01]  /*5cc60*/  LDL.LU R55, [R1+0x15c] ;  /* 0x00015c0001377983 */ /* 0x000f220000300800 */
[----:B------:R-:W-:-:S03]  /*5cc70*/  IMAD.MOV.U32 R41, RZ, RZ, R22 ;  /* 0x000000ffff297224 */ /* 0x000fc600078e0016 */
        /* <DEDUP_REMOVED lines=18> */
[----:B0-----:R-:W-:Y:S04]  /*5cda0*/  STL.64 [R1+0x4e78], R6 ;  /* 0x004e780601007387 */ /* 0x001fe80000100a00 */
[----:B------:R0:W-:Y:S04]  /*5cdb0*/  STL.64 [R1+0x4e70], R4 ;  /* 0x004e700401007387 */ /* 0x0001e80000100a00 */
[----:B0-----:R-:W2:Y:S04]  /*5cdc0*/  LDL.LU R4, [R1+0x140] ;  /* 0x0001400001047983 */ /* 0x001ea80000300800 */
[----:B------:R-:W2:Y:S04]  /*5cdd0*/  LDL.LU R5, [R1+0x144] ;  /* 0x0001440001057983 */ /* 0x000ea80000300800 */
[----:B------:R-:W2:Y:S04]  /*5cde0*/  LDL.LU R6, [R1+0x148] ;  /* 0x0001480001067983 */ /* 0x000ea80000300800 */
[----:B------:R-:W2:Y:S04]  /*5cdf0*/  LDL.LU R7, [R1+0x14c] ;  /* 0x00014c0001077983 */ /* 0x000ea80000300800 */
[----:B------:R-:W2:Y:S01]  /*5ce00*/  LDL.64 R48, [R1+0x60] ;  /* 0x0000600001307983 */ /* 0x000ea20000100a00 */
[----:B---3--:R-:W-:-:S15]  /*5ce10*/  HMMA.16816.F32 R12, R8, R44, R12 ;  /* 0x0000002c080c723c */ /* 0x008fde000000180c */
[----:B------:R-:W-:-:S04]  /*5ce20*/  NOP ;  /* 0x0000000000007918 */ /* 0x000fc80000000000 */
[----:B------:R0:W-:Y:S04]  /*5ce30*/  STL.64 [R1+0x160], R12 ;  /* 0x0001600c01007387 */ /* 0x0001e80000100a00 */
[----:B------:R1:W-:Y:S01]  /*5ce40*/  STL.64 [R1+0x168], R14 ;  /* 0x0001680e01007387 */ /* 0x0003e20000100a00 */
[C---:B----4-:R-:W-:Y:S03]  /*5ce50*/  HMMA.16816.F32 R40, R8.reuse, R40, R52 ;  /* 0x000000280828723c */ /* 0x050fe60000001834 */
[----:B0-----:R-:W3:Y:S04]  /*5ce60*/  LDL.LU R12, [R1+0xe0] ;  /* 0x0000e000010c7983 */ /* 0x001ee80000300800 */
[----:B------:R-:W3:Y:S04]  /*5ce70*/  LDL.LU R13, [R1+0xe4] ;  /* 0x0000e400010d7983 */ /* 0x000ee80000300800 */
[----:B-1----:R-:W3:Y:S04]  /*5ce80*/  LDL.LU R14, [R1+0xe8] ;  /* 0x0000e800010e7983 */ /* 0x002ee80000300800 */
[----:B------:R-:W3:Y:S04]  /*5ce90*/  LDL.LU R15, [R1+0xec] ;  /* 0x0000ec00010f7983 */ /* 0x000ee80000300800 */
[----:B------:R-:W2:Y:S04]  /*5cea0*/  LDL.LU.64 R52, [R1+0x4fb0] ;  /* 0x004fb00001347983 */ /* 0x000ea80000300a00 */
[----:B------:R-:W-:Y:S04]  /*5ceb0*/  STL.64 [R1+0x150], R40 ;  /* 0x0001502801007387 */ /* 0x000fe80000100a00 */
[----:B------:R0:W-:Y:S04]  /*5cec0*/  STL.64 [R1+0x158], R42 ;  /* 0x0001582a01007387 */ /* 0x0001e80000100a00 */
[----:B0-----:R-:W4:Y:S04]  /*5ced0*/  LDL.LU.64 R42, [R1+0x4fa8] ;  /* 0x004fa800012a7983 */ /* 0x001f280000300a00 */
[----:B------:R-:W3:Y:S01]  /*5cee0*/  LDL.LU.64 R40, [R1+0x4fa0] ;  /* 0x004fa00001287983 */ /* 0x000ee20000300a00 */
[----:B--2---:R-:W-:-:S15]  /*5cef0*/  HMMA.16816.F32 R4, R8, R52, R4 ;  /* 0x000000340804723c */ /* 0x004fde0000001804 */
[----:B------:R-:W-:-:S04]  /*5cf00*/  NOP ;  /* 0x0000000000007918 */ /* 0x000fc80000000000 */
[----:B------:R0:W-:Y:S04]  /*5cf10*/  STL.64 [R1+0x140], R4 ;  /* 0x0001400401007387 */ /* 0x0001e80000100a00 */
[----:B------:R1:W-:Y:S01]  /*5cf20*/  STL.64 [R1+0x148], R6 ;  /* 0x0001480601007387 */ /* 0x0003e20000100a00 */
[----:B0-----:R-:W-:Y:S02]  /*5cf30*/  IMAD.MOV.U32 R5, RZ, RZ, R52 ;  /* 0x000000ffff057224 */ /* 0x001fe400078e0034 */
[----:B------:R-:W-:Y:S02]  /*5cf40*/  IMAD.MOV.U32 R4, RZ, RZ, R53 ;  /* 0x000000ffff047224 */ /* 0x000fe400078e0035 */
[----:B------:R-:W2:Y:S01]  /*5cf50*/  LDL.LU.64 R52, [R1+0x4f98] ;  /* 0x004f980001347983 */ /* 0x000ea20000300a00 */
[----:B------:R-:W-:Y:S01]  /*5cf60*/  HMMA.16816.F32 R36, R8, R56, R36 ;  /* 0x000000380824723c */ /* 0x000fe20000001824 */
[----:B-1----:R-:W-:-:S02]  /*5cf70*/  IMAD.MOV.U32 R7, RZ, RZ, R56 ;  /* 0x000000ffff077224 */ /* 0x002fc400078e0038 */
[----:B------:R-:W-:-:S05]  /*5cf80*/  IMAD.MOV.U32 R6, RZ, RZ, R57 ;  /* 0x000000ffff067224 */ /* 0x000fca00078e0039 */
        /* <DEDUP_REMOVED lines=16> */
[----:B------:R-:W2:Y:S04]  /*5d090*/  LDL.LU.64 R36, [R1+0x4f88] ;  /* 0x004f880001247983 */ /* 0x000ea80000300a00 */
[----:B------:R-:W2:Y:S01]  /*5d0a0*/  LDL.LU.64 R56, [R1+0x4f80] ;  /* 0x004f800001387983 */ /* 0x000ea20000300a00 */
[----:B------:R-:W-:-:S02]  /*5d0b0*/  IMAD.MOV.U32 R16, RZ, RZ, R3 ;  /* 0x000000ffff107224 */ /* 0x000fc400078e0003 */
[----:B------:R-:W-:-:S07]  /*5d0c0*/  IMAD.MOV.U32 R17, RZ, RZ, R2 ;  /* 0x000000ffff117224 */ /* 0x000fce00078e0002 */
        /* <DEDUP_REMOVED lines=21> */
[----:B0-----:R-:W2:Y:S04]  /*5d220*/  LDL.LU.64 R20, [R1+0x4f50] ;  /* 0x004f500001147983 */ /* 0x001ea80000300a00 */
[----:B------:R-:W-:Y:S04]  /*5d230*/  STL.64 [R1+0x4ea8], R18 ;  /* 0x004ea81201007387 */ /* 0x000fe80000100a00 */
[----:B------:R0:W-:Y:S04]  /*5d240*/  STL.64 [R1+0x4ea0], R16 ;  /* 0x004ea01001007387 */ /* 0x0001e80000100a00 */
[----:B0-----:R-:W2:Y:S04]  /*5d250*/  LDL.LU R16, [R1+0x570] ;  /* 0x0005700001107983 */ /* 0x001ea80000300800 */
[----:B------:R-:W2:Y:S04]  /*5d260*/  LDL.LU R17, [R1+0x574] ;  /* 0x0005740001117983 */ /* 0x000ea80000300800 */
[----:B------:R-:W2:Y:S04]  /*5d270*/  LDL.LU R18, [R1+0x578] ;  /* 0x0005780001127983 */ /* 0x000ea80000300800 */
[----:B------:R-:W2:Y:S01]  /*5d280*/  LDL.LU R19, [R1+0x57c] ;  /* 0x00057c0001137983 */ /* 0x000ea20000300800 */
[----:B------:R-:W-:Y:S01]  /*5d290*/  IMAD.MOV.U32 R2, RZ, RZ, R49 ;  /* 0x000000ffff027224 */ /* 0x000fe200078e0031 */
[----:B--2---:R-:W-:-:S15]  /*5d2a0*/  HMMA.16816.F32 R16, R8, R48, R16 ;  /* 0x000000300810723c */ /* 0x004fde0000001810 */
[----:B------:R-:W-:-:S04]  /*5d2b0*/  NOP ;  /* 0x0000000000007918 */ /* 0x000fc80000000000 */
[----:B------:R-:W-:Y:S04]  /*5d2c0*/  STL.64 [R1+0x580], R16 ;  /* 0x0005801001007387 */ /* 0x000fe80000100a00 */
[----:B------:R0:W-:Y:S04]  /*5d2d0*/  STL.64 [R1+0x588], R18 ;  /* 0x0005881201007387 */ /* 0x0001e80000100a00 */
[----:B------:R-:W2:Y:S01]  /*5d2e0*/  LDL.LU.64 R50, [R1+0x4f48] ;  /* 0x004f480001327983 */ /* 0x000ea20000300a00 */
[----:B0-----:R-:W-:-:S03]  /*5d2f0*/  IMAD.MOV.U32 R18, RZ, RZ, R48 ;  /* 0x000000ffff127224 */ /* 0x001fc600078e0030 */
[----:B------:R-:W3:Y:S02]  /*5d300*/  LDL.LU.64 R48, [R1+0x4f40] ;  /* 0x004f400001307983 */ /* 0x000ee40000300a00 */
[----:B---3--:R-:W-:Y:S02]  /*5d310*/  HMMA.16816.F32 R8, R8, R48, R12 ;  /* 0x000000300808723c */ /* 0x008fe4000000180c */
[----:B------:R-:W3:Y:S04]  /*5d320*/  LDL.LU.64 R14, [R1+0x4f38] ;  /* 0x004f3800010e7983 */ /* 0x000ee80000300a00 */
[----:B------:R-:W3:-:S13]  /*5d330*/  LDL.LU.64 R12, [R1+0x4f30] ;  /* 0x004f3000010c7983 */ /* 0x000eda0000300a00 */
[----:B------:R0:W-:Y:S04]  /*5d340*/  STL.64 [R1+0xe0], R8 ;  /* 0x0000e00801007387 */ /* 0x0001e80000100a00 */
[----:B------:R1:W-:Y:S04]  /*5d350*/  STL.64 [R1+0xe8], R10 ;  /* 0x0000e80a01007387 */ /* 0x0003e80000100a00 */
[----:B0-----:R-:W4:Y:S04]  /*5d360*/  LDL.LU R8, [R1+0x360] ;  /* 0x0003600001087983 */ /* 0x001f280000300800 */
[----:B------:R-:W4:Y:S04]  /*5d370*/  LDL.LU R9, [R1+0x364] ;  /* 0x0003640001097983 */ /* 0x000f280000300800 */
[----:B-1----:R-:W4:Y:S04]  /*5d380*/  LDL.LU R10, [R1+0x368] ;  /* 0x00036800010a7983 */ /* 0x002f280000300800 */
[----:B------:R-:W4:Y:S04]  /*5d390*/  LDL.LU R11, [R1+0x36c] ;  /* 0x00036c00010b7983 */ /* 0x000f280000300800 */
[----:B--2---:R-:W-:Y:S04]  /*5d3a0*/  STL.64 [R1+0x4e88], R50 ;  /* 0x004e883201007387 */ /* 0x004fe80000100a00 */
        /* <DEDUP_REMOVED lines=11> */
[----:B------:R0:W-:Y:S04]  /*5d460*/  STL.64 [R1+0x4e98], R20 ;  /* 0x004e981401007387 */ /* 0x0001e80000100a00 */
[----:B0-----:R-:W2:Y:S04]  /*5d470*/  LDL.LU R20, [R1+0x380] ;  /* 0x0003800001147983 */ /* 0x001ea80000300800 */
[----:B------:R-:W2:Y:S04]  /*5d480*/  LDL.LU R21, [R1+0x384] ;  /* 0x0003840001157983 */ /* 0x000ea80000300800 */
[----:B------:R-:W2:Y:S04]  /*5d490*/  LDL.LU R22, [R1+0x388] ;  /* 0x0003880001167983 */ /* 0x000ea80000300800 */
[----:B------:R-:W2:Y:S01]  /*5d4a0*/  LDL.LU R23, [R1+0x38c] ;  /* 0x00038c0001177983 */ /* 0x000ea20000300800 */
[C---:B----4-:R-:W-:Y:S08]  /*5d4b0*/  HMMA.16816.F32 R8, R12.reuse, R32, R8 ;  /* 0x000000200c08723c */ /* 0x050ff00000001808 */
[----:B--2---:R-:W-:-:S15]  /*5d4c0*/  HMMA.16816.F32 R20, R12, R24, R20 ;  /* 0x000000180c14723c */ /* 0x004fde0000001814 */
[----:B------:R-:W-:-:S04]  /*5d4d0*/  NOP ;  /* 0x0000000000007918 */ /* 0x000fc80000000000 */
[----:B------:R-:W-:Y:S04]  /*5d4e0*/  STL.64 [R1+0x380], R20 ;  /* 0x0003801401007387 */ /* 0x000fe80000100a00 */
[----:B------:R-:W-:Y:S04]  /*5d4f0*/  STL.64 [R1+0x388], R22 ;  /* 0x0003881601007387 */ /* 0x000fe80000100a00 */
[----:B---3--:R-:W-:Y:S04]  /*5d500*/  STL.64 [R1+0x4eb8], R26 ;  /* 0x004eb81a01007387 */ /* 0x008fe80000100a00 */
[----:B------:R0:W-:Y:S02]  /*5d510*/  STL.64 [R1+0x4eb0], R24 ;  /* 0x004eb01801007387 */ /* 0x0001e40000100a00 */
[----:B0-----:R-:W-:Y:S02]  /*5d520*/  HMMA.16816.F32 R24, R12, R28, R48 ;  /* 0x0000001c0c18723c */ /* 0x001fe40000001830 */
[----:B------:R-:W-:-:S15]  /*5d530*/  STL.64 [R1+0x4ec8], R28 ;  /* 0x004ec81c01007387 */ /* 0x000fde0000100a00 */
[----:B------:R-:W-:Y:S02]  /*5d540*/  NOP ;  /* 0x0000000000007918 */ /* 0x000fe40000000000 */
        /* <DEDUP_REMOVED lines=11> */
[----:B0-----:R-:W-:Y:S01]  /*5d600*/  HMMA.16816.F32 R8, R12, R40, R52 ;  /* 0x000000280c08723c */ /* 0x001fe20000001834 */
[----:B------:R-:W-:Y:S01]  /*5d610*/  IMAD.MOV.U32 R56, RZ, RZ, R7 ;  /* 0x000000ffff387224 */ /* 0x000fe200078e0007 */
[----:B------:R-:W-:Y:S01]  /*5d620*/  STL.64 [R1+0x4f00], R42 ;  /* 0x004f002a01007387 */ /* 0x000fe20000100a00 */
[----:B------:R-:W-:-:S03]  /*5d630*/  IMAD.MOV.U32 R57, RZ, RZ, R6 ;  /* 0x000000ffff397224 */ /* 0x000fc600078e0006 */
[----:B------:R-:W-:-:S13]  /*5d640*/  STL.64 [R1+0x4ef8], R40 ;  /* 0x004ef82801007387 */ /* 0x000fda0000100a00 */
[----:B------:R-:W-:Y:S04]  /*5d650*/  STL.64 [R1+0x340], R8 ;  /* 0x0003400801007387 */ /* 0x000fe80000100a00 */
[----:B------:R-:W-:Y:S04]  /*5d660*/  STL.64 [R1+0x348], R10 ;  /* 0x0003480a01007387 */ /* 0x000fe80000100a00 */
[----:B------:R0:W-:Y:S04]  /*5d670*/  STL.64 [R1+0x4f08], R56 ;  /* 0x004f083801007387 */ /* 0x0001e80000100a00 */
[----:B------:R-:W2:Y:S04]  /*5d680*/  LDL.LU R32, [R1+0x670] ;  /* 0x0006700001207983 */ /* 0x000ea80000300800 */
[----:B------:R-:W2:Y:S04]  /*5d690*/  LDL.LU R33, [R1+0x674] ;  /* 0x0006740001217983 */ /* 0x000ea80000300800 */
[----:B------:R-:W3:Y:S04]  /*5d6a0*/  LDL.LU R34, [R1+0x678] ;  /* 0x0006780001227983 */ /* 0x000ee80000300800 */
[----:B------:R-:W3:Y:S01]  /*5d6b0*/  LDL.LU R35, [R1+0x67c] ;  /* 0x00067c0001237983 */ /* 0x000ee20000300800 */
[----:B------:R-:W1:Y:S02]  /*5d6c0*/  S2R R31, SR_TID.X ;  /* 0x00000000001f7919 */ /* 0x000e640000002100 */
[----:B-1----:R-:W-:Y:S01]  /*5d6d0*/  LOP3.LUT R30, R31, 0x7, RZ, 0xc0, !PT ;  /* 0x000000071f1e7812 */ /* 0x002fe200078ec0ff */
[----:B---3--:R-:W-:Y:S04]  /*5d6e0*/  STL.64 [R1+0x4f18], R34 ;  /* 0x004f182201007387 */ /* 0x008fe80000100a00 */
[----:B--2---:R1:W-:Y:S04]  /*5d6f0*/  STL.64 [R1+0x4f10], R32 ;  /* 0x004f102001007387 */ /* 0x0043e80000100a00 */
[----:B0-----:R-:W2:Y:S04]  /*5d700*/  LDL.LU R56, [R1+0x690] ;  /* 0x0006900001387983 */ /* 0x001ea80000300800 */
[----:B------:R-:W2:Y:S04]  /*5d710*/  LDL.LU R57, [R1+0x694] ;  /* 0x0006940001397983 */ /* 0x000ea80000300800 */
[----:B------:R-:W2:Y:S04]  /*5d720*/  LDL.LU R58, [R1+0x698] ;  /* 0x00069800013a7983 */ /* 0x000ea80000300800 */
[----:B------:R-:W2:Y:S04]  /*5d730*/  LDL.LU R59, [R1+0x69c] ;  /* 0x00069c00013b7983 */ /* 0x000ea80000300800 */
[----:B-1----:R-:W3:Y:S04]  /*5d740*/  LDL.LU R32, [R1+0x330] ;  /* 0x0003300001207983 */ /* 0x002ee80000300800 */
[----:B------:R-:W3:Y:S04]  /*5d750*/  LDL.LU R33, [R1+0x334] ;  /* 0x0003340001217983 */ /* 0x000ee80000300800 */
[----:B------:R-:W3:Y:S04]  /*5d760*/  LDL.LU R34, [R1+0x338] ;  /* 0x0003380001227983 */ /* 0x000ee80000300800 */
[----:B------:R-:W3:Y:S04]  /*5d770*/  LDL.LU R35, [R1+0x33c] ;  /* 0x00033c0001237983 */ /* 0x000ee80000300800 */
[----:B------:R-:W2:Y:S04]  /*5d780*/  LDL.64 R40, [R1+0xd0] ;  /* 0x0000d00001287983 */ /* 0x000ea80000100a00 */
[----:B------:R-:W4:Y:S04]  /*5d790*/  LDL.LU R36, [R1+0x680] ;  /* 0x0006800001247983 */ /* 0x000f280000300800 */
[----:B------:R-:W4:Y:S04]  /*5d7a0*/  LDL.LU R37, [R1+0x684] ;  /* 0x0006840001257983 */ /* 0x000f280000300800 */
[----:B------:R-:W4:Y:S04]  /*5d7b0*/  LDL.LU R38, [R1+0x688] ;  /* 0x0006880001267983 */ /* 0x000f280000300800 */
[----:B------:R-:W4:Y:S01]  /*5d7c0*/  LDL.LU R39, [R1+0x68c] ;  /* 0x00068c0001277983 */ /* 0x000f220000300800 */
[----:B------:R-:W-:-:S02]  /*5d7d0*/  IMAD R30, R30, 0x110, RZ ;  /* 0x000001101e1e7824 */ /* 0x000fc400078e02ff */
[C---:B------:R-:W-:Y:S01]  /*5d7e0*/  IMAD.SHL.U32 R22, R31.reuse, 0x2, RZ ;  /* 0x000000021f167824 */ /* 0x040fe200078e00ff */
[----:B------:R-:W4:Y:S01]  /*5d7f0*/  LDL.LU R28, [R1+0x660] ;  /* 0x00066000011c7983 */ /* 0x000f220000300800 */
[----:B------:R-:W-:-:S03]  /*5d800*/  IMAD.SHL.U32 R31, R31, 0x80, RZ ;  /* 0x000000801f1f7824 */ /* 0x000fc600078e00ff */
[----:B------:R-:W-:Y:S01]  /*5d810*/  LOP3.LUT R3, R30, 0x10, R22, 0x78, !PT ;  /* 0x000000101e037812 */ /* 0x000fe200078e7816 */
[----:B------:R-:W4:Y:S03]  /*5d820*/  LDL.LU R29, [R1+0x664] ;  /* 0x00066400011d7983 */ /* 0x000f260000300800 */
[----:B------:R-:W-:Y:S01]  /*5d830*/  LOP3.LUT R3, R3, 0x800, R31, 0xf8, !PT ;  /* 0x0000080003037812 */ /* 0x000fe200078ef81f */
[----:B------:R-:W4:Y:S03]  /*5d840*/  LDL.LU R30, [R1+0x668] ;  /* 0x00066800011e7983 */ /* 0x000f260000300800 */
[----:B------:R-:W-:Y:S01]  /*5d850*/  LOP3.LUT R3, R3, 0x60, RZ, 0x3c, !PT ;  /* 0x0000006003037812 */ /* 0x000fe200078e3cff */
[----:B------:R-:W4:Y:S04]  /*5d860*/  LDL.LU R31, [R1+0x66c] ;  /* 0x00066c00011f7983 */ /* 0x000f280000300800 */
[----:B------:R-:W0:Y:S04]  /*5d870*/  LDSM.16.MT88.4 R8, [R3+UR5+0x2000] ;  /* 0x002000050308783b */ /* 0x000e280008004200 */
[----:B------:R-:W4:Y:S01]  /*5d880*/  LDL.LU R24, [R1+0x650] ;  /* 0x0006500001187983 */ /* 0x000f220000300800 */
[----:B------:R-:W-:-:S03]  /*5d890*/  IMAD.MOV.U32 R52, RZ, RZ, R5 ;  /* 0x000000ffff347224 */ /* 0x000fc600078e0005 */
[----:B------:R-:W4:Y:S01]  /*5d8a0*/  LDL.LU R25, [R1+0x654] ;  /* 0x0006540001197983 */ /* 0x000f220000300800 */
[----:B------:R-:W-:-:S03]  /*5d8b0*/  IMAD.MOV.U32 R53, RZ, RZ, R4 ;  /* 0x000000ffff357224 */ /* 0x000fc600078e0004 */
        /* <DEDUP_REMOVED lines=15> */
[----:B0-----:R0:W-:Y:S04]  /*5d9b0*/  STL.64 [R1+0x4df8], R10 ;  /* 0x004df80a01007387 */ /* 0x0011e80000100a00 */
[----:B------:R-:W-:Y:S01]  /*5d9c0*/  STL.64 [R1+0x4df0], R8 ;  /* 0x004df00801007387 */ /* 0x000fe20000100a00 */
[C---:B---3--:R-:W-:Y:S08]  /*5d9d0*/  HMMA.16816.F32 R32, R12.reuse, R44, R32 ;  /* 0x0000002c0c20723c */ /* 0x048ff00000001820 */
[C---:B--2---:R-:W-:Y:S08]  /*5d9e0*/  HMMA.16816.F32 R56, R12.reuse, R40, R56 ;  /* 0x000000280c38723c */ /* 0x044ff00000001838 */
[----:B----4-:R-:W-:Y:S03]  /*5d9f0*/  HMMA.16816.F32 R52, R12, R52, R36 ;  /* 0x000000340c34723c */ /* 0x010fe60000001824 */
[----:B------:R-:W-:Y:S04]  /*5da00*/  STL.64 [R1+0x330], R32 ;  /* 0x0003302001007387 */ /* 0x000fe80000100a00 */
[----:B------:R1:W-:Y:S01]  /*5da10*/  STL.64 [R1+0x338], R34 ;  /* 0x0003382201007387 */ /* 0x0003e20000100a00 */
[----:B0-----:R-:W-:-:S02]  /*5da20*/  IMAD.MOV.U32 R11, RZ, RZ, R40 ;  /* 0x000000ffff0b7224 */ /* 0x001fc400078e0028 */
[----:B------:R-:W-:Y:S01]  /*5da30*/  IMAD.MOV.U32 R10, RZ, RZ, R41 ;  /* 0x000000ffff0a7224 */ /* 0x000fe200078e0029 */
[----:B-1----:R-:W2:Y:S04]  /*5da40*/  LDL.LU.64 R34, [R1+0x4f18] ;  /* 0x004f180001227983 */ /* 0x002ea80000300a00 */
[----:B------:R-:W2:Y:S04]  /*5da50*/  LDL.LU.64 R32, [R1+0x4f10] ;  /* 0x004f100001207983 */ /* 0x000ea80000300a00 */
[----:B------:R0:W-:Y:S04]  /*5da60*/  STL.64 [R1+0x690], R56 ;  /* 0x0006903801007387 */ /* 0x0001e80000100a00 */
[----:B------:R-:W-:Y:S04]  /*5da70*/  STL.64 [R1+0x698], R58 ;  /* 0x0006983a01007387 */ /* 0x000fe80000100a00 */
[----:B0-----:R-:W3:Y:S04]  /*5da80*/  LDL.LU.64 R56, [R1+0x4f08] ;  /* 0x004f080001387983 */ /* 0x001ee80000300a00 */
[----:B------:R-:W4:Y:S04]  /*5da90*/  LDL.LU.64 R42, [R1+0x4f00] ;  /* 0x004f0000012a7983 */ /* 0x000f280000300a00 */
[----:B------:R-:W2:Y:S04]  /*5daa0*/  LDL.LU.64 R40, [R1+0x4ef8] ;  /* 0x004ef80001287983 */ /* 0x000ea80000300a00 */
[----:B------:R-:W2:Y:S04]  /*5dab0*/  LDL.LU.64 R38, [R1+0x4ef0] ;  /* 0x004ef00001267983 */ /* 0x000ea80000300a00 */
[----:B------:R-:W2:Y:S04]  /*5dac0*/  LDL.LU.64 R36, [R1+0x4ee8] ;  /* 0x004ee80001247983 */ /* 0x000ea80000300a00 */
[----:B------:R0:W-:Y:S04]  /*5dad0*/  STL.64 [R1+0x680], R52 ;  /* 0x0006803401007387 */ /* 0x0001e80000100a00 */
[----:B------:R-:W-:Y:S04]  /*5dae0*/  STL.64 [R1+0x688], R54 ;  /* 0x0006883601007387 */ /* 0x000fe80000100a00 */
[----:B0-----:R-:W2:Y:S01]  /*5daf0*/  LDL.LU.64 R52, [R1+0x4ee0] ;  /* 0x004ee00001347983 */ /* 0x001ea20000300a00 */
[C---:B---3--:R-:W-:Y:S08]  /*5db00*/  HMMA.16816.F32 R56, R12.reuse, R56, R28 ;  /* 0x000000380c38723c */ /* 0x048ff0000000181c */
[----:B--2---:R-:W-:-:S15]  /*5db10*/  HMMA.16816.F32 R32, R12, R52, R32 ;  /* 0x000000340c20723c */ /* 0x004fde0000001820 */
[----:B------:R-:W-:-:S04]  /*5db20*/  NOP ;  /* 0x0000000000007918 */ /* 0x000fc80000000000 */
[----:B------:R-:W-:Y:S04]  /*5db30*/  STL.64 [R1+0x670], R32 ;  /* 0x0006702001007387 */ /* 0x000fe80000100a00 */
[----:B------:R0:W-:Y:S04]  /*5db40*/  STL.64 [R1+0x678], R34 ;  /* 0x0006782201007387 */ /* 0x0001e80000100a00 */
[----:B0-----:R-:W2:Y:S04]  /*5db50*/  LDL.LU.64 R34, [R1+0x4ed8] ;  /* 0x004ed80001227983 */ /* 0x001ea80000300a00 */
[----:B------:R-:W3:Y:S04]  /*5db60*/  LDL.LU.64 R32, [R1+0x4ed0] ;  /* 0x004ed00001207983 */ /* 0x000ee80000300a00 */
[----:B------:R0:W-:Y:S04]  /*5db70*/  STL.64 [R1+0x4e30], R52 ;  /* 0x004e303401007387 */ /* 0x0001e80000100a00 */
[----:B0-----:R-:W2:Y:S04]  /*5db80*/  LDL.LU R52, [R1+0x640] ;  /* 0x0006400001347983 */ /* 0x001ea80000300800 */
[----:B------:R-:W2:Y:S04]  /*5db90*/  LDL.LU R53, [R1+0x644] ;  /* 0x0006440001357983 */ /* 0x000ea80000300800 */
[----:B------:R-:W2:Y:S04]  /*5dba0*/  LDL.LU R54, [R1+0x648] ;  /* 0x0006480001367983 */ /* 0x000ea80000300800 */
[----:B------:R-:W2:Y:S04]  /*5dbb0*/  LDL.LU R55, [R1+0x64c] ;  /* 0x00064c0001377983 */ /* 0x000ea80000300800 */
[----:B------:R-:W3:Y:S04]  /*5dbc0*/  LDL.LU.64 R28, [R1+0x4ec8] ;  /* 0x004ec800011c7983 */ /* 0x000ee80000300a00 */
[----:B------:R0:W-:Y:S04]  /*5dbd0*/  STL.64 [R1+0x660], R56 ;  /* 0x0006603801007387 */ /* 0x0001e80000100a00 */
[----:B------:R-:W-:Y:S04]  /*5dbe0*/  STL.64 [R1+0x668], R58 ;  /* 0x0006683a01007387 */ /* 0x000fe80000100a00 */
[----:B0-----:R-:W3:Y:S01]  /*5dbf0*/  LDL.LU.64 R56, [R1+0x4ec0] ;  /* 0x004ec00001387983 */ /* 0x001ee20000300a00 */
[----:B------:R-:W-:-:S02]  /*5dc00*/  IMAD.MOV.U32 R8, RZ, RZ, R18 ;  /* 0x000000ffff087224 */ /* 0x000fc400078e0012 */
[----:B------:R-:W-:Y:S02]  /*5dc10*/  IMAD.MOV.U32 R9, RZ, RZ, R2 ;  /* 0x000000ffff097224 */ /* 0x000fe400078e0002 */
[----:B------:R-:W-:Y:S01]  /*5dc20*/  IMAD.MOV.U32 R2, RZ, RZ, R17 ;  /* 0x000000ffff027224 */ /* 0x000fe200078e0011 */
[C---:B--2---:R-:W-:Y:S08]  /*5dc30*/  HMMA.16816.F32 R52, R12.reuse, R16, R52 ;  /* 0x000000100c34723c */ /* 0x044ff00000001834 */
[----:B---3--:R-:W-:-:S15]  /*5dc40*/  HMMA.16816.F32 R24, R12, R56, R24 ;  /* 0x000000380c18723c */ /* 0x008fde0000001818 */
        /* <DEDUP_REMOVED lines=10> */
[----:B------:R-:W-:Y:S04]  /*5dcf0*/  STL.64 [R1+0x640], R52 ;  /* 0x0006403401007387 */ /* 0x000fe80000100a00 */
[----:B------:R0:W-:Y:S04]  /*5dd00*/  STL.64 [R1+0x648], R54 ;  /* 0x0006483601007387 */ /* 0x0001e80000100a00 */
[----:B------:R-:W2:Y:S01]  /*5dd10*/  LDL.LU.64 R18, [R1+0x4ea8] ;  /* 0x004ea80001127983 */ /* 0x000ea20000300a00 */
[----:B0-----:R-:W-:-:S03]  /*5dd20*/  IMAD.MOV.U32 R54, RZ, RZ, R16 ;  /* 0x000000ffff367224 */ /* 0x001fc600078e0010 */
[----:B------:R-:W2:Y:S01]  /*5dd30*/  LDL.LU.64 R16, [R1+0x4ea0] ;  /* 0x004ea00001107983 */ /* 0x000ea20000300a00 */
[C---:B------:R-:W-:Y:S08]  /*5dd40*/  HMMA.16816.F32 R48, R12.reuse, R8, R48 ;  /* 0x000000080c30723c */ /* 0x040ff00000001830 */
[----:B--2---:R-:W-:-:S15]  /*5dd50*/  HMMA.16816.F32 R20, R12, R16, R20 ;  /* 0x000000100c14723c */ /* 0x004fde0000001814 */
[----:B------:R-:W-:-:S04]  /*5dd60*/  NOP ;  /* 0x0000000000007918 */ /* 0x000fc80000000000 */
[----:B------:R0:W-:Y:S04]  /*5dd70*/  STL.64 [R1+0x630], R20 ;  /* 0x0006301401007387 */ /* 0x0001e80000100a00 */
[----:B------:R-:W-:Y:S04]  /*5dd80*/  STL.64 [R1+0x638], R22 ;  /* 0x0006381601007387 */ /* 0x000fe80000100a00 */
[----:B0-----:R-:W2:Y:S04]  /*5dd90*/  LDL.LU.64 R20, [R1+0x4e98] ;  /* 0x004e980001147983 */ /* 0x001ea80000300a00 */
[----:B------:R0:W-:Y:S04]  /*5dda0*/  STL.64 [R1+0x4e18], R18 ;  /* 0x004e181201007387 */ /* 0x0001e80000100a00 */
[----:B------:R1:W-:Y:S01]  /*5ddb0*/  STL.64 [R1+0x4e10], R16 ;  /* 0x004e101001007387 */ /* 0x0003e20000100a00 */
[----:B0-----:R-:W-:-:S03]  /*5ddc0*/  IMAD.MOV.U32 R19, RZ, RZ, R61 ;  /* 0x000000ffff137224 */ /* 0x001fc600078e003d */
[----:B-1----:R-:W2:Y:S04]  /*5ddd0*/  LDL.LU R16, [R1+0x540] ;  /* 0x0005400001107983 */ /* 0x002ea80000300800 */
[----:B------:R-:W2:Y:S04]  /*5dde0*/  LDL.LU R17, [R1+0x544] ;  /* 0x0005440001117983 */ /* 0x000ea80000300800 */
[----:B------:R-:W2:Y:S04]  /*5ddf0*/  LDL.LU R18, [R1+0x548] ;  /* 0x0005480001127983 */ /* 0x000ea80000300800 */
[----:B------:R-:W2:Y:S04]  /*5de00*/  LDL.LU R61, [R1+0x4e90] ;  /* 0x004e9000013d7983 */ /* 0x000ea80000300800 */
[----:B------:R-:W-:Y:S04]  /*5de10*/  STL.64 [R1+0x620], R48 ;  /* 0x0006203001007387 */ /* 0x000fe80000100a00 */
[----:B------:R0:W-:Y:S04]  /*5de20*/  STL.64 [R1+0x628], R50 ;  /* 0x0006283201007387 */ /* 0x0001e80000100a00 */
[----:B0-----:R-:W2:Y:S04]  /*5de30*/  LDL.LU.64 R50, [R1+0x4e88] ;  /* 0x004e880001327983 */ /* 0x001ea80000300a00 */
[----:B------:R-:W2:Y:S04]  /*5de40*/  LDL.LU.64 R48, [R1+0x4e80] ;  /* 0x004e800001307983 */ /* 0x000ea80000300a00 */
[----:B------:R-:W-:Y:S01]  /*5de50*/  STL.64 [R1+0x4e20], R8 ;  /* 0x004e200801007387 */ /* 0x000fe20000100a00 */
[----:B--2---:R-:W-:Y:S03]  /*5de60*/  HMMA.16816.F32 R12, R12, R48, R4 ;  /* 0x000000300c0c723c */ /* 0x004fe60000001804 */
[----:B------:R-:W3:Y:S04]  /*5de70*/  LDL.LU.64 R6, [R1+0x4e78] ;  /* 0x004e780001067983 */ /* 0x000ee80000300a00 */
[----:B------:R-:W3:-:S12]  /*5de80*/  LDL.LU.64 R4, [R1+0x4e70] ;  /* 0x004e700001047983 */ /* 0x000ed80000300a00 */
[----:B------:R0:W-:Y:S04]  /*5de90*/  STL.64 [R1+0x320], R12 ;  /* 0x0003200c01007387 */ /* 0x0001e80000100a00 */
[----:B------:R1:W-:Y:S04]  /*5dea0*/  STL.64 [R1+0x328], R14 ;  /* 0x0003280e01007387 */ /* 0x0003e80000100a00 */
        /* <DEDUP_REMOVED lines=8> */
[----:B------:R-:W2:Y:S01]  /*5df30*/  LDL.LU R50, [R1+0x568] ;  /* 0x0005680001327983 */ /* 0x000ea20000300800 */
[----:B------:R-:W-:Y:S01]  /*5df40*/  IMAD.MOV.U32 R51, RZ, RZ, R61 ;  /* 0x000000ffff337224 */ /* 0x000fe200078e003d */
[C---:B---3--:R-:W-:Y:S08]  /*5df50*/  HMMA.16816.F32 R12, R4.reuse, R24, R12 ;  /* 0x00000018040c723c */ /* 0x048ff0000000180c */
[----:B--2---:R-:W-:-:S15]  /*5df60*/  HMMA.16816.F32 R48, R4, R20, R48 ;  /* 0x000000140430723c */ /* 0x004fde0000001830 */
[----:B------:R-:W-:-:S04]  /*5df70*/  NOP ;  /* 0x0000000000007918 */ /* 0x000fc80000000000 */
[----:B------:R-:W-:Y:S01]  /*5df80*/  IMAD.MOV.U32 R61, RZ, RZ, R51 ;  /* 0x000000ffff3d7224 */ /* 0x000fe200078e0033 */
[----:B------:R-:W-:Y:S04]  /*5df90*/  STL.64 [R1+0x570], R48 ;  /* 0x0005703001007387 */ /* 0x000fe80000100a00 */
[----:B------:R-:W-:Y:S04]  /*5dfa0*/  STL [R1+0x578], R50 ;  /* 0x0005783201007387 */ /* 0x000fe80000100800 */
        /* <DEDUP_REMOVED lines=11> */
[C---:B0-----:R-:W-:Y:S02]  /*5e060*/  HMMA.16816.F32 R12, R4.reuse, R32, R56 ;  /* 0x00000020040c723c */ /* 0x041fe40000001838 */
[----:B------:R0:W-:Y:S04]  /*5e070*/  STL.64 [R1+0x4de8], R28 ;  /* 0x004de81c01007387 */ /* 0x0001e80000100a00 */
[----:B------:R-:W-:Y:S04]  /*5e080*/  STL [R1+0x4980], R61 ;  /* 0x0049803d01007387 */ /* 0x000fe80000100800 */
[----:B------:R-:W2:Y:S09]  /*5e090*/  LDL.LU R16, [R1+0x4b0] ;  /* 0x0004b00001107983 */ /* 0x000eb20000300800 */
[----:B------:R1:W-:Y:S04]  /*5e0a0*/  STL.64 [R1+0x540], R12 ;  /* 0x0005400c01007387 */ /* 0x0003e80000100a00 */
[----:B------:R3:W-:Y:S04]  /*5e0b0*/  STL.64 [R1+0x548], R14 ;  /* 0x0005480e01007387 */ /* 0x0007e80000100a00 */
[----:B------:R-:W2:Y:S04]  /*5e0c0*/  LDL.LU R17, [R1+0x4b4] ;  /* 0x0004b40001117983 */ /* 0x000ea80000300800 */
[----:B------:R-:W2:Y:S04]  /*5e0d0*/  LDL.LU R18, [R1+0x4b8] ;  /* 0x0004b80001127983 */ /* 0x000ea80000300800 */
[----:B------:R-:W2:Y:S04]  /*5e0e0*/  LDL.LU R19, [R1+0x4bc] ;  /* 0x0004bc0001137983 */ /* 0x000ea80000300800 */
[----:B--2---:R-:W-:Y:S04]  /*5e0f0*/  STL.64 [R1+0x4e58], R18 ;  /* 0x004e581201007387 */ /* 0x004fe80000100a00 */
[----:B------:R2:W-:Y:S04]  /*5e100*/  STL.64 [R1+0x4e50], R16 ;  /* 0x004e501001007387 */ /* 0x0005e80000100a00 */
[----:B0-----:R-:W2:Y:S04]  /*5e110*/  LDL.LU R28, [R1+0x4d0] ;  /* 0x0004d000011c7983 */ /* 0x001ea80000300800 */
[----:B------:R-:W2:Y:S04]  /*5e120*/  LDL.LU R29, [R1+0x4d4] ;  /* 0x0004d400011d7983 */ /* 0x000ea80000300800 */
[----:B------:R-:W2:Y:S04]  /*5e130*/  LDL.LU R30, [R1+0x4d8] ;  /* 0x0004d800011e7983 */ /* 0x000ea80000300800 */
[----:B------:R-:W2:Y:S04]  /*5e140*/  LDL.LU R31, [R1+0x4dc] ;  /* 0x0004dc00011f7983 */ /* 0x000ea80000300800 */
[----:B-1----:R-:W4:Y:S04]  /*5e150*/  LDL.LU R12, [R1+0x510] ;  /* 0x00051000010c7983 */ /* 0x002f280000300800 */
[----:B------:R-:W4:Y:S04]  /*5e160*/  LDL.LU R13, [R1+0x514] ;  /* 0x00051400010d7983 */ /* 0x000f280000300800 */
[----:B---3--:R-:W4:Y:S04]  /*5e170*/  LDL.LU R14, [R1+0x518] ;  /* 0x00051800010e7983 */ /* 0x008f280000300800 */
[----:B------:R-:W4:Y:S04]  /*5e180*/  LDL.LU R15, [R1+0x51c] ;  /* 0x00051c00010f7983 */ /* 0x000f280000300800 */
[----:B------:R-:W3:Y:S04]  /*5e190*/  LDL.LU R48, [R1+0x520] ;  /* 0x0005200001307983 */ /* 0x000ee80000300800 */
[----:B------:R-:W3:Y:S04]  /*5e1a0*/  LDL.LU R49, [R1+0x524] ;  /* 0x0005240001317983 */ /* 0x000ee80000300800 */
[----:B------:R-:W3:Y:S04]  /*5e1b0*/  LDL.LU R50, [R1+0x528] ;  /* 0x0005280001327983 */ /* 0x000ee80000300800 */
[----:B------:R-:W3:Y:S04]  /*5e1c0*/  LDL.LU R51, [R1+0x52c] ;  /* 0x00052c0001337983 */ /* 0x000ee80000300800 */
[----:B--2---:R-:W-:Y:S04]  /*5e1d0*/  STL.64 [R1+0x4e68], R30 ;  /* 0x004e681e01007387 */ /* 0x004fe80000100a00 */
[----:B------:R0:W-:Y:S04]  /*5e1e0*/  STL.64 [R1+0x4e60], R28 ;  /* 0x004e601c01007387 */ /* 0x0001e80000100a00 */
        /* <DEDUP_REMOVED lines=8> */
[----:B0-----:R-:W2:Y:S04]  /*5e270*/  LDL.LU R28, [R1+0x920] ;  /* 0x00092000011c7983 */ /* 0x001ea80000300800 */
[----:B------:R-:W2:Y:S04]  /*5e280*/  LDL.LU R29, [R1+0x924] ;  /* 0x00092400011d7983 */ /* 0x000ea80000300800 */
[----:B------:R-:W2:Y:S04]  /*5e290*/  LDL.LU R30, [R1+0x928] ;  /* 0x00092800011e7983 */ /* 0x000ea80000300800 */
[----:B------:R-:W2:Y:S04]  /*5e2a0*/  LDL.LU R31, [R1+0x92c] ;  /* 0x00092c00011f7983 */ /* 0x000ea80000300800 */
[----:B------:R-:W2:Y:S01]  /*5e2b0*/  LDL.64 R52, [R1+0xc0] ;  /* 0x0000c00001347983 */ /* 0x000ea20000100a00 */
[C---:B---3--:R-:W-:Y:S03]  /*5e2c0*/  HMMA.16816.F32 R48, R4.reuse, R36, R48 ;  /* 0x000000240430723c */ /* 0x048fe60000001830 */
[----:B------:R-:W3:Y:S04]  /*5e2d0*/  LDL.LU R56, [R1+0x4e0] ;  /* 0x0004e00001387983 */ /* 0x000ee80000300800 */
[----:B------:R-:W3:Y:S01]  /*5e2e0*/  LDL.LU R57, [R1+0x4e4] ;  /* 0x0004e40001397983 */ /* 0x000ee20000300800 */
[----:B----4-:R-:W-:Y:S03]  /*5e2f0*/  HMMA.16816.F32 R12, R4, R40, R12 ;  /* 0x00000028040c723c */ /* 0x010fe6000000180c */
[----:B------:R-:W3:Y:S01]  /*5e300*/  LDL.LU R58, [R1+0x4e8] ;  /* 0x0004e800013a7983 */ /* 0x000ee20000300800 */
[----:B------:R-:W-:-:S03]  /*5e310*/  IMAD.MOV.U32 R25, RZ, RZ, R10 ;  /* 0x000000ffff197224 */ /* 0x000fc600078e000a */
[----:B------:R-:W3:Y:S01]  /*5e320*/  LDL.LU R59, [R1+0x4ec] ;  /* 0x0004ec00013b7983 */ /* 0x000ee20000300800 */
[----:B------:R-:W-:-:S03]  /*5e330*/  IMAD.MOV.U32 R24, RZ, RZ, R11 ;  /* 0x000000ffff187224 */ /* 0x000fc600078e000b */
[----:B------:R-:W4:Y:S04]  /*5e340*/  LDL.LU R8, [R1+0x4c0] ;  /* 0x0004c00001087983 */ /* 0x000f280000300800 */
[----:B------:R-:W4:Y:S04]  /*5e350*/  LDL.LU R9, [R1+0x4c4] ;  /* 0x0004c40001097983 */ /* 0x000f280000300800 */
[----:B------:R-:W4:Y:S04]  /*5e360*/  LDL.LU R10, [R1+0x4c8] ;  /* 0x0004c800010a7983 */ /* 0x000f280000300800 */
[----:B------:R-:W4:Y:S04]  /*5e370*/  LDL.LU R11, [R1+0x4cc] ;  /* 0x0004cc00010b7983 */ /* 0x000f280000300800 */
[----:B------:R-:W-:Y:S04]  /*5e380*/  STL.64 [R1+0x4de0], R34 ;  /* 0x004de02201007387 */ /* 0x000fe80000100a00 */
[----:B------:R0:W-:Y:S04]  /*5e390*/  STL.64 [R1+0x4dd8], R32 ;  /* 0x004dd82001007387 */ /* 0x0001e80000100a00 */
[----:B0-----:R-:W3:Y:S04]  /*5e3a0*/  LDL.LU R32, [R1+0x4a0] ;  /* 0x0004a00001207983 */ /* 0x001ee80000300800 */
[----:B------:R-:W3:Y:S04]  /*5e3b0*/  LDL.LU R33, [R1+0x4a4] ;  /* 0x0004a40001217983 */ /* 0x000ee80000300800 */
[----:B------:R-:W3:Y:S04]  /*5e3c0*/  LDL.LU R34, [R1+0x4a8] ;  /* 0x0004a80001227983 */ /* 0x000ee80000300800 */
[----:B------:R-:W3:Y:S04]  /*5e3d0*/  LDL.LU R35, [R1+0x4ac] ;  /* 0x0004ac0001237983 */ /* 0x000ee80000300800 */
[----:B------:R0:W-:Y:S04]  /*5e3e0*/  STL.64 [R1+0x530], R48 ;  /* 0x0005303001007387 */ /* 0x0001e80000100a00 */
[----:B------:R1:W-:Y:S04]  /*5e3f0*/  STL [R1+0x538], R50 ;  /* 0x0005383201007387 */ /* 0x0003e80000100800 */
[----:B------:R-:W-:Y:S04]  /*5e400*/  STL.64 [R1+0x4dd0], R42 ;  /* 0x004dd02a01007387 */ /* 0x000fe80000100a00 */
[----:B------:R0:W-:Y:S04]  /*5e410*/  STL.64 [R1+0x4dc8], R40 ;  /* 0x004dc82801007387 */ /* 0x0001e80000100a00 */
[----:B------:R-:W-:Y:S04]  /*5e420*/  STL.64 [R1+0x520], R12 ;  /* 0x0005200c01007387 */ /* 0x000fe80000100a00 */
[----:B------:R-:W-:Y:S04]  /*5e430*/  STL.64 [R1+0x528], R14 ;  /* 0x0005280e01007387 */ /* 0x000fe80000100a00 */
[----:B------:R-:W1:Y:S01]  /*5e440*/  LDSM.16.MT88.4 R12, [R3+UR5+0x2080] ;  /* 0x00208005030c783b */ /* 0x000e620008004200 */
[----:B------:R-:W-:-:S03]  /*5e450*/  IMAD.MOV.U32 R61, RZ, RZ, R51 ;  /* 0x000000ffff3d7224 */ /* 0x000fc600078e0033 */
[----:B0-----:R-:W3:Y:S04]  /*5e460*/  LDL.LU R48, [R1+0x490] ;  /* 0x0004900001307983 */ /* 0x001ee80000300800 */
[----:B------:R-:W3:Y:S04]  /*5e470*/  LDL.LU R49, [R1+0x494] ;  /* 0x0004940001317983 */ /* 0x000ee80000300800 */
[----:B-1----:R-:W3:Y:S04]  /*5e480*/  LDL.LU R50, [R1+0x498] ;  /* 0x0004980001327983 */ /* 0x002ee80000300800 */
[----:B------:R-:W3:Y:S01]  /*5e490*/  LDL.LU R51, [R1+0x49c] ;  /* 0x00049c0001337983 */ /* 0x000ee20000300800 */
[----:B------:R-:W-:-:S03]  /*5e4a0*/  IMAD.MOV.U32 R41, RZ, RZ, R2 ;  /* 0x000000ffff297224 */ /* 0x000fc600078e0002 */
[----:B------:R-:W-:Y:S04]  /*5e4b0*/  STL.64 [R1+0x4d88], R14 ;  /* 0x004d880e01007387 */ /* 0x000fe80000100a00 */
[----:B------:R0:W-:Y:S04]  /*5e4c0*/  STL.64 [R1+0x4d80], R12 ;  /* 0x004d800c01007387 */ /* 0x0001e80000100a00 */
[----:B0-----:R-:W3:Y:S01]  /*5e4d0*/  LDL.LU.64 R12, [R1+0xa0] ;  /* 0x0000a000010c7983 */ /* 0x001ee20000300a00 */
[C---:B--2---:R-:W-:Y:S08]  /*5e4e0*/  HMMA.16816.F32 R24, R4.reuse, R24, R16 ;  /* 0x000000180418723c */ /* 0x044ff00000001810 */
[C---:B------:R-:W-:Y:S08]  /*5e4f0*/  HMMA.16816.F32 R28, R4.reuse, R44, R28 ;  /* 0x0000002c041c723c */ /* 0x040ff0000000181c */
[----:B------:R-:W-:Y:S11]  /*5e500*/  HMMA.16816.F32 R20, R4, R52, R20 ;  /* 0x000000340414723c */ /* 0x000ff60000001814 */
[----:B------:R-:W-:Y:S04]  /*5e510*/  STL.64 [R1+0x510], R28 ;  /* 0x0005101c01007387 */ /* 0x000fe80000100a00 */
[----:B------:R0:W-:Y:S01]  /*5e520*/  STL.64 [R1+0x518], R30 ;  /* 0x0005181e01007387 */ /* 0x0001e20000100a00 */
[----:B------:R-:W-:-:S03]  /*5e530*/  IMAD.MOV.U32 R3, RZ, RZ, R52 ;  /* 0x000000ffff037224 */ /* 0x000fc600078e0034 */
[----:B0-----:R-:W2:Y:S04]  /*5e540*/  LDL.LU.64 R30, [R1+0x4e68] ;  /* 0x004e6800011e7983 */ /* 0x001ea80000300a00 */
[----:B------:R-:W2:Y:S04]  /*5e550*/  LDL.LU.64 R28, [R1+0x4e60] ;  /* 0x004e6000011c7983 */ /* 0x000ea80000300a00 */
[----:B------:R-:W2:Y:S04]  /*5e560*/  LDL.LU.64 R18, [R1+0x4e58] ;  /* 0x004e580001127983 */ /* 0x000ea80000300a00 */
[----:B------:R-:W2:Y:S04]  /*5e570*/  LDL.LU.64 R16, [R1+0x4e50] ;  /* 0x004e500001107983 */ /* 0x000ea80000300a00 */
[----:B------:R-:W-:Y:S04]  /*5e580*/  STL.64 [R1+0x500], R24 ;  /* 0x0005001801007387 */ /* 0x000fe80000100a00 */
[----:B------:R0:W-:Y:S01]  /*5e590*/  STL.64 [R1+0x508], R26 ;  /* 0x0005081a01007387 */ /* 0x0001e20000100a00 */
[----:B------:R-:W-:-:S03]  /*5e5a0*/  IMAD.MOV.U32 R2, RZ, RZ, R53 ;  /* 0x000000ffff027224 */ /* 0x000fc600078e0035 */
[----:B0-----:R-:W2:Y:S04]  /*5e5b0*/  LDL.LU.64 R26, [R1+0x4e48] ;  /* 0x004e4800011a7983 */ /* 0x001ea80000300a00 */
[----:B------:R-:W2:Y:S04]  /*5e5c0*/  LDL.LU.64 R24, [R1+0x4e40] ;  /* 0x004e400001187983 */ /* 0x000ea80000300a00 */
[----:B------:R0:W-:Y:S04]  /*5e5d0*/  STL.64 [R1+0x4f0], R20 ;  /* 0x0004f01401007387 */ /* 0x0001e80000100a00 */
[----:B------:R-:W-:Y:S04]  /*5e5e0*/  STL.64 [R1+0x4f8], R22 ;  /* 0x0004f81601007387 */ /* 0x000fe80000100a00 */
[----:B0-----:R-:W2:Y:S04]  /*5e5f0*/  LDL.LU.64 R20, [R1+0x4e38] ;  /* 0x004e380001147983 */ /* 0x001ea80000300a00 */
[----:B------:R-:W3:Y:S02]  /*5e600*/  LDL.LU.64 R52, [R1+0x4e30] ;  /* 0x004e300001347983 */ /* 0x000ee40000300a00 */
[----:B---3--:R-:W-:-:S15]  /*5e610*/  HMMA.16816.F32 R56, R4, R52, R56 ;  /* 0x000000340438723c */ /* 0x008fde0000001838 */
[----:B------:R-:W-:-:S04]  /*5e620*/  NOP ;  /* 0x0000000000007918 */ /* 0x000fc80000000000 */
[----:B------:R0:W-:Y:S04]  /*5e630*/  STL.64 [R1+0x4e0], R56 ;  /* 0x0004e03801007387 */ /* 0x0001e80000100a00 */
[----:B------:R-:W-:Y:S04]  /*5e640*/  STL.64 [R1+0x4e8], R58 ;  /* 0x0004e83a01007387 */ /* 0x000fe80000100a00 */
[----:B0-----:R-:W4:Y:S01]  /*5e650*/  LDL.LU.64 R56, [R1+0x4e28] ;  /* 0x004e280001387983 */ /* 0x001f220000300a00 */
[----:B--2---:R-:W-:Y:S01]  /*5e660*/  HMMA.16816.F32 R28, R4, R12, R28 ;  /* 0x0000000c041c723c */ /* 0x004fe2000000181c */
[----:B------:R-:W-:-:S07]  /*5e670*/  IMAD.MOV.U32 R40, RZ, RZ, R54 ;  /* 0x000000ffff287224 */ /* 0x000fce00078e0036 */
[C---:B------:R-:W-:Y:S11]  /*5e680*/  HMMA.16816.F32 R40, R4.reuse, R40, R16 ;  /* 0x000000280428723c */ /* 0x040ff60000001810 */
[----:B------:R0:W-:Y:S04]  /*5e690*/  STL.64 [R1+0x4d0], R28 ;  /* 0x0004d01c01007387 */ /* 0x0001e80000100a00 */
[----:B------:R1:W-:Y:S04]  /*5e6a0*/  STL.64 [R1+0x4d8], R30 ;  /* 0x0004d81e01007387 */ /* 0x0003e80000100a00 */
[----:B0-----:R-:W2:Y:S04]  /*5e6b0*/  LDL.LU R28, [R1+0x300] ;  /* 0x00030000011c7983 */ /* 0x001ea80000300800 */
[----:B------:R-:W2:Y:S04]  /*5e6c0*/  LDL.LU R29, [R1+0x304] ;  /* 0x00030400011d7983 */ /* 0x000ea80000300800 */
[----:B-1----:R-:W2:Y:S04]  /*5e6d0*/  LDL.LU R30, [R1+0x308] ;  /* 0x00030800011e7983 */ /* 0x002ea80000300800 */
[----:B------:R-:W2:Y:S01]  /*5e6e0*/  LDL.LU R31, [R1+0x30c] ;  /* 0x00030c00011f7983 */ /* 0x000ea20000300800 */
[----:B----4-:R-:W-:-:S15]  /*5e6f0*/  HMMA.16816.F32 R8, R4, R56, R8 ;  /* 0x000000380408723c */ /* 0x010fde0000001808 */
[----:B------:R-:W-:-:S04]  /*5e700*/  NOP ;  /* 0x0000000000007918 */ /* 0x000fc80000000000 */
[----:B------:R0:W-:Y:S04]  /*5e710*/  STL.64 [R1+0x4c0], R8 ;  /* 0x0004c00801007387 */ /* 0x0001e80000100a00 */
[----:B------:R-:W-:Y:S04]  /*5e720*/  STL.64 [R1+0x4c8], R10 ;  /* 0x0004c80a01007387 */ /* 0x000fe80000100a00 */
[----:B0-----:R-:W3:Y:S04]  /*5e730*/  LDL.LU.64 R8, [R1+0x4e20] ;  /* 0x004e200001087983 */ /* 0x001ee80000300a00 */
[----:B------:R-:W4:Y:S04]  /*5e740*/  LDL.LU.64 R18, [R1+0x4e18] ;  /* 0x004e180001127983 */ /* 0x000f280000300a00 */
[----:B------:R-:W2:Y:S04]  /*5e750*/  LDL.LU.64 R16, [R1+0x4e10] ;  /* 0x004e100001107983 */ /* 0x000ea80000300a00 */
[----:B------:R-:W-:Y:S04]  /*5e760*/  STL.64 [R1+0x4b0], R40 ;  /* 0x0004b02801007387 */ /* 0x000fe80000100a00 */
[----:B------:R2:W-:Y:S02]  /*5e770*/  STL.64 [R1+0x4b8], R42 ;  /* 0x0004b82a01007387 */ /* 0x0005e40000100a00 */
[----:B--2---:R-:W-:Y:S02]  /*5e780*/  HMMA.16816.F32 R40, R4, R16, R32 ;  /* 0x000000100428723c */ /* 0x004fe40000001820 */
[----:B------:R-:W2:-:S15]  /*5e790*/  LDL.LU R32, [R1+0x2f0] ;  /* 0x0002f00001207983 */ /* 0x000e9e0000300800 */
[----:B------:R-:W-:Y:S02]  /*5e7a0*/  NOP ;  /* 0x0000000000007918 */ /* 0x000fe40000000000 */
[----:B------:R0:W-:Y:S04]  /*5e7b0*/  STL.64 [R1+0x4a0], R40 ;  /* 0x0004a02801007387 */ /* 0x0001e80000100a00 */
[----:B------:R1:W-:Y:S04]  /*5e7c0*/  STL.64 [R1+0x4a8], R42 ;  /* 0x0004a82a01007387 */ /* 0x0003e80000100a00 */
[----:B------:R-:W2:Y:S04]  /*5e7d0*/  LDL.LU R33, [R1+0x2f4] ;  /* 0x0002f40001217983 */ /* 0x000ea80000300800 */
[----:B------:R-:W2:Y:S04]  /*5e7e0*/  LDL.LU R34, [R1+0x2f8] ;  /* 0x0002f80001227983 */ /* 0x000ea80000300800 */
[----:B------:R-:W2:Y:S04]  /*5e7f0*/  LDL.LU R35, [R1+0x2fc] ;  /* 0x0002fc0001237983 */ /* 0x000ea80000300800 */
[----:B0-----:R-:W2:Y:S04]  /*5e800*/  LDL.LU R40, [R1+0x2d0] ;  /* 0x0002d00001287983 */ /* 0x001ea80000300800 */
[----:B------:R-:W2:Y:S04]  /*5e810*/  LDL.LU R41, [R1+0x2d4] ;  /* 0x0002d40001297983 */ /* 0x000ea80000300800 */
[----:B-1----:R-:W2:Y:S04]  /*5e820*/  LDL.LU R42, [R1+0x2d8] ;  /* 0x0002d800012a7983 */ /* 0x002ea80000300800 */
[----:B------:R-:W2:Y:S04]  /*5e830*/  LDL.LU R43, [R1+0x2dc] ;  /* 0x0002dc00012b7983 */ /* 0x000ea80000300800 */
[----:B----4-:R-:W-:Y:S04]  /*5e840*/  STL.64 [R1+0x4da8], R18 ;  /* 0x004da81201007387 */ /* 0x010fe80000100a00 */
[----:B------:R0:W-:Y:S01]  /*5e850*/  STL.64 [R1+0x4da0], R16 ;  /* 0x004da01001007387 */ /* 0x0001e20000100a00 */
[C---:B---3--:R-:W-:Y:S03]  /*5e860*/  HMMA.16816.F32 R8, R4.reuse, R8, R48 ;  /* 0x000000080408723c */ /* 0x048fe60000001830 */
[----:B0-----:R-:W3:Y:S04]  /*5e870*/  LDL.LU R16, [R1+0x8e0] ;  /* 0x0008e00001107983 */ /* 0x001ee80000300800 */
[----:B------:R-:W3:Y:S04]  /*5e880*/  LDL.LU R17, [R1+0x8e4] ;  /* 0x0008e40001117983 */ /* 0x000ee80000300800 */
[----:B------:R-:W3:Y:S04]  /*5e890*/  LDL.LU R18, [R1+0x8e8] ;  /* 0x0008e80001127983 */ /* 0x000ee80000300800 */
[----:B------:R-:W3:Y:S04]  /*5e8a0*/  LDL.LU R19, [R1+0x8ec] ;  /* 0x0008ec0001137983 */ /* 0x000ee80000300800 */
[----:B------:R-:W4:Y:S04]  /*5e8b0*/  LDL.LU.64 R50, [R1+0x4e08] ;  /* 0x004e080001327983 */ /* 0x000f280000300a00 */
[----:B------:R-:W3:Y:S04]  /*5e8c0*/  LDL.LU.64 R48, [R1+0x4e00] ;  /* 0x004e000001307983 */ /* 0x000ee80000300a00 */
[----:B------:R-:W-:Y:S04]  /*5e8d0*/  STL.64 [R1+0x490], R8 ;  /* 0x0004900801007387 */ /* 0x000fe80000100a00 */
[----:B------:R0:W-:Y:S04]  /*5e8e0*/  STL.64 [R1+0x498], R10 ;  /* 0x0004980a01007387 */ /* 0x0001e80000100a00 */
[----:B0-----:R-:W2:Y:S04]  /*5e8f0*/  LDL.LU.64 R10, [R1+0x4df8] ;  /* 0x004df800010a7983 */ /* 0x001ea80000300a00 */
[----:B------:R-:W2:Y:S01]  /*5e900*/  LDL.LU.64 R8, [R1+0x4df0] ;  /* 0x004df00001087983 */ /* 0x000ea20000300a00 */
[----:B---3--:R-:W-:Y:S03]  /*5e910*/  HMMA.16816.F32 R16, R4, R48, R16 ;  /* 0x000000300410723c */ /* 0x008fe60000001810 */
[----:B------:R-:W3:-:S15]  /*5e920*/  LDL.LU R4, [R1+0x310] ;  /* 0x0003100001047983 */ /* 0x000ede0000300800 */
[----:B------:R-:W-:Y:S01]  /*5e930*/  NOP ;  /* 0x0000000000007918 */ /* 0x000fe20000000000 */
[----:B------:R0:W-:Y:S04]  /*5e940*/  STL.64 [R1+0x50], R16 ;  /* 0x0000501001007387 */ /* 0x0001e80000100a00 */
[----:B------:R1:W-:Y:S04]  /*5e950*/  STL.64 [R1+0x58], R18 ;  /* 0x0000581201007387 */ /* 0x0003e80000100a00 */
[----:B------:R-:W3:Y:S04]  /*5e960*/  LDL.LU R5, [R1+0x314] ;  /* 0x0003140001057983 */ /* 0x000ee80000300800 */
[----:B------:R-:W3:Y:S04]  /*5e970*/  LDL.LU R6, [R1+0x318] ;  /* 0x0003180001067983 */ /* 0x000ee80000300800 */
[----:B------:R-:W3:Y:S01]  /*5e980*/  LDL.LU R7, [R1+0x31c] ;  /* 0x00031c0001077983 */ /* 0x000ee20000300800 */
[C---:B--2---:R-:W-:Y:S03]  /*5e990*/  HMMA.16816.F32 R28, R8.reuse, R24, R28 ;  /* 0x00000018081c723c */ /* 0x044fe6000000181c */
[----:B0-----:R-:W2:Y:S04]  /*5e9a0*/  LDL.LU R16, [R1+0x280] ;  /* 0x0002800001107983 */ /* 0x001ea80000300800 */
[----:B------:R-:W2:Y:S04]  /*5e9b0*/  LDL.LU R17, [R1+0x284] ;  /* 0x0002840001117983 */ /* 0x000ea80000300800 */
[----:B-1----:R-:W2:Y:S04]  /*5e9c0*/  LDL.LU R18, [R1+0x288] ;  /* 0x0002880001127983 */ /* 0x002ea80000300800 */
[----:B------:R-:W2:Y:S04]  /*5e9d0*/  LDL.LU R19, [R1+0x28c] ;  /* 0x00028c0001137983 */ /* 0x000ea80000300800 */
[----:B----4-:R-:W-:Y:S04]  /*5e9e0*/  STL.64 [R1+0x4d98], R50 ;  /* 0x004d983201007387 */ /* 0x010fe80000100a00 */
[----:B------:R0:W-:Y:S04]  /*5e9f0*/  STL.64 [R1+0x4d90], R48 ;  /* 0x004d903001007387 */ /* 0x0001e80000100a00 */
[----:B0-----:R-:W4:Y:S04]  /*5ea00*/  LDL.LU R48, [R1+0x2e0] ;  /* 0x0002e00001307983 */ /* 0x001f280000300800 */
[----:B------:R-:W4:Y:S04]  /*5ea10*/  LDL.LU R49, [R1+0x2e4] ;  /* 0x0002e40001317983 */ /* 0x000f280000300800 */
[----:B------:R-:W4:Y:S04]  /*5ea20*/  LDL.LU R50, [R1+0x2e8] ;  /* 0x0002e80001327983 */ /* 0x000f280000300800 */
[----:B------:R-:W4:Y:S01]  /*5ea30*/  LDL.LU R51, [R1+0x2ec] ;  /* 0x0002ec0001337983 */ /* 0x000f220000300800 */
        /* <DEDUP_REMOVED lines=9> */
[----:B------:R-:W-:Y:S04]  /*5ead0*/  STL.64 [R1+0x308], R30 ;  /* 0x0003081e01007387 */ /* 0x000fe80000100a00 */
[----:B0-----:R-:W2:Y:S04]  /*5eae0*/  LDL.LU.64 R28, [R1+0x4de8] ;  /* 0x004de800011c7983 */ /* 0x001ea80000300a00 */
        /* <DEDUP_REMOVED lines=11> */
[----:B------:R-:W4:Y:S01]  /*5eba0*/  LDL.LU.64 R32, [R1+0x4dd8] ;  /* 0x004dd80001207983 */ /* 0x000f220000300a00 */
[C---:B------:R-:W-:Y:S08]  /*5ebb0*/  HMMA.16816.F32 R40, R8.reuse, R36, R40 ;  /* 0x000000240828723c */ /* 0x040ff00000001828 */
        /* <DEDUP_REMOVED lines=8> */
[----:B--2---:R-:W-:Y:S04]  /*5ec40*/  STL.64 [R1+0x4d50], R34 ;  /* 0x004d502201007387 */ /* 0x004fe80000100a00 */
[----:B------:R-:W-:Y:S04]  /*5ec50*/  STL.64 [R1+0x4d48], R32 ;  /* 0x004d482001007387 */ /* 0x000fe80000100a00 */
[----:B------:R-:W-:Y:S04]  /*5ec60*/  STL.64 [R1+0x2d0], R40 ;  /* 0x0002d02801007387 */ /* 0x000fe80000100a00 */
[----:B------:R0:W-:Y:S04]  /*5ec70*/  STL.64 [R1+0x2d8], R42 ;  /* 0x0002d82a01007387 */ /* 0x0001e80000100a00 */
[----:B0-----:R-:W2:Y:S04]  /*5ec80*/  LDL.LU.64 R42, [R1+0x4dd0] ;  /* 0x004dd000012a7983 */ /* 0x001ea80000300a00 */
[----:B------:R-:W2:Y:S01]  /*5ec90*/  LDL.LU.64 R40, [R1+0x4dc8] ;  /* 0x004dc80001287983 */ /* 0x000ea20000300a00 */
[----:B------:R-:W0:Y:S01]  /*5eca0*/  S2R R59, SR_TID.X ;  /* 0x00000000003b7919 */ /* 0x000e220000002100 */
[----:B------:R-:W1:Y:S01]  /*5ecb0*/  S2R R58, SR_TID.X ;  /* 0x00000000003a7919 */ /* 0x000e620000002100 */
[----:B---3--:R-:W-:Y:S01]  /*5ecc0*/  HMMA.16816.F32 R4, R8, R44, R4 ;  /* 0x0000002c0804723c */ /* 0x008fe20000001804 */
[----:B------:R-:W-:Y:S04]  /*5ecd0*/  STL.64 [R1+0x4d60], R38 ;  /* 0x004d602601007387 */ /* 0x000fe80000100a00 */
[----:B------:R3:W-:Y:S04]  /*5ece0*/  STL.64 [R1+0x4d58], R36 ;  /* 0x004d582401007387 */ /* 0x0007e80000100a00 */
[----:B---3--:R-:W3:Y:S04]  /*5ecf0*/  LDL.LU R36, [R1+0x290] ;  /* 0x0002900001247983 */ /* 0x008ee80000300800 */
[----:B------:R-:W3:Y:S01]  /*5ed00*/  LDL.LU R37, [R1+0x294] ;  /* 0x0002940001257983 */ /* 0x000ee20000300800 */
[----:B0-----:R-:W-:-:S03]  /*5ed10*/  LOP3.LUT R59, R59, 0x7, RZ, 0xc0, !PT ;  /* 0x000000073b3b7812 */ /* 0x001fc600078ec0ff */
[----:B------:R-:W3:Y:S01]  /*5ed20*/  LDL.LU R38, [R1+0x298] ;  /* 0x0002980001267983 */ /* 0x000ee20000300800 */
[----:B-1----:R-:W-:-:S03]  /*5ed30*/  IMAD.SHL.U32 R31, R58, 0x2, RZ ;  /* 0x000000023a1f7824 */ /* 0x002fc600078e00ff */
[----:B------:R-:W3:Y:S01]  /*5ed40*/  LDL.LU R39, [R1+0x29c] ;  /* 0x00029c0001277983 */ /* 0x000ee20000300800 */
[----:B------:R-:W-:Y:S02]  /*5ed50*/  IMAD R59, R59, 0x110, RZ ;  /* 0x000001103b3b7824 */ /* 0x000fe400078e02ff */
[----:B------:R-:W-:-:S03]  /*5ed60*/  IMAD.SHL.U32 R58, R58, 0x80, RZ ;  /* 0x000000803a3a7824 */ /* 0x000fc600078e00ff */
[----:B------:R-:W-:-:S04]  /*5ed70*/  LOP3.LUT R59, R59, 0x10, R31, 0x78, !PT ;  /* 0x000000103b3b7812 */ /* 0x000fc800078e781f */
[----:B------:R-:W-:Y:S01]  /*5ed80*/  LOP3.LUT R59, R59, 0x800, R58, 0xf8, !PT ;  /* 0x000008003b3b7812 */ /* 0x000fe200078ef83a */
        /* <DEDUP_REMOVED lines=10> */
[----:B0-----:R-:W2:Y:S04]  /*5ee30*/  LDL.LU.64 R40, [R1+0xd0] ;  /* 0x0000d00001287983 */ /* 0x001ea80000300a00 */
[----:B------:R-:W-:Y:S04]  /*5ee40*/  STL.64 [R1+0x2b0], R4 ;  /* 0x0002b00401007387 */ /* 0x000fe80000100a00 */
[----:B------:R-:W-:Y:S04]  /*5ee50*/  STL.64 [R1+0x2b8], R6 ;  /* 0x0002b80601007387 */ /* 0x000fe80000100a00 */
[----:B------:R-:W0:Y:S04]  /*5ee60*/  LDSM.16.MT88.4 R4, [R59+UR5+0x3000] ;  /* 0x003000053b04783b */ /* 0x000e280008004200 */
[----:B0-----:R-:W-:Y:S04]  /*5ee70*/  STL.64 [R1+0x4c60], R6 ;  /* 0x004c600601007387 */ /* 0x001fe80000100a00 */
[----:B------:R0:W-:Y:S04]  /*5ee80*/  STL.64 [R1+0x4c58], R4 ;  /* 0x004c580401007387 */ /* 0x0001e80000100a00 */
[----:B0-----:R-:W4:Y:S04]  /*5ee90*/  LDL.LU R4, [R1+0x2a0] ;  /* 0x0002a00001047983 */ /* 0x001f280000300800 */
[----:B------:R-:W4:Y:S04]  /*5eea0*/  LDL.LU R5, [R1+0x2a4] ;  /* 0x0002a40001057983 */ /* 0x000f280000300800 */
[----:B------:R-:W4:Y:S04]  /*5eeb0*/  LDL.LU R6, [R1+0x2a8] ;  /* 0x0002a80001067983 */ /* 0x000f280000300800 */
[----:B------:R-:W4:Y:S01]  /*5eec0*/  LDL.LU R7, [R1+0x2ac] ;  /* 0x0002ac0001077983 */ /* 0x000f220000300800 */
[----:B------:R-:W-:-:S02]  /*5eed0*/  IMAD.MOV.U32 R32, RZ, RZ, R3 ;  /* 0x000000ffff207224 */ /* 0x000fc400078e0003 */
[----:B------:R-:W-:Y:S01]  /*5eee0*/  IMAD.MOV.U32 R33, RZ, RZ, R2 ;  /* 0x000000ffff217224 */ /* 0x000fe200078e0002 */
[C---:B------:R-:W-:Y:S08]  /*5eef0*/  HMMA.16816.F32 R16, R8.reuse, R52, R16 ;  /* 0x000000340810723c */ /* 0x040ff00000001810 */
[----:B---3--:R-:W-:Y:S01]  /*5ef00*/  HMMA.16816.F32 R32, R8, R32, R36 ;  /* 0x000000200820723c */ /* 0x008fe20000001824 */
[----:B--2---:R-:W-:-:S02]  /*5ef10*/  IMAD.MOV.U32 R22, RZ, RZ, R40 ;  /* 0x000000ffff167224 */ /* 0x004fc400078e0028 */
[----:B------:R-:W-:-:S05]  /*5ef20*/  IMAD.MOV.U32 R23, RZ, RZ, R41 ;  /* 0x000000ffff177224 */ /* 0x000fca00078e0029 */
[----:B----4-:R-:W-:-:S15]  /*5ef30*/  HMMA.16816.F32 R4, R8, R40, R4 ;  /* 0x000000280804723c */ /* 0x010fde0000001804 */
[----:B------:R-:W-:-:S04]  /*5ef40*/  NOP ;  /* 0x0000000000007918 */ /* 0x000fc80000000000 */
[----:B------:R-:W-:Y:S04]  /*5ef50*/  STL.64 [R1+0x2a0], R4 ;  /* 0x0002a00401007387 */ /* 0x000fe80000100a00 */
[----:B------:R-:W-:Y:S04]  /*5ef60*/  STL.64 [R1+0x2a8], R6 ;  /* 0x0002a80601007387 */ /* 0x000fe80000100a00 */
[----:B------:R-:W-:Y:S04]  /*5ef70*/  STL.64 [R1+0x290], R32 ;  /* 0x0002902001007387 */ /* 0x000fe80000100a00 */
[----:B------:R-:W-:Y:S04]  /*5ef80*/  STL.64 [R1+0x298], R34 ;  /* 0x0002982201007387 */ /* 0x000fe80000100a00 */
[----:B------:R0:W-:Y:S04]  /*5ef90*/  STL.64 [R1+0x280], R16 ;  /* 0x0002801001007387 */ /* 0x0001e80000100a00 */
[----:B------:R-:W-:Y:S04]  /*5efa0*/  STL.64 [R1+0x288], R18 ;  /* 0x0002881201007387 */ /* 0x000fe80000100a00 */
[----:B------:R-:W2:Y:S04]  /*5efb0*/  LDL.LU R40, [R1+0x250] ;  /* 0x0002500001287983 */ /* 0x000ea80000300800 */
[----:B------:R-:W2:Y:S04]  /*5efc0*/  LDL.LU R41, [R1+0x254] ;  /* 0x0002540001297983 */ /* 0x000ea80000300800 */
[----:B------:R-:W2:Y:S04]  /*5efd0*/  LDL.LU R42, [R1+0x258] ;  /* 0x00025800012a7983 */ /* 0x000ea80000300800 */
[----:B------:R-:W2:Y:S04]  /*5efe0*/  LDL.LU R43, [R1+0x25c] ;  /* 0x00025c00012b7983 */ /* 0x000ea80000300800 */
[----:B0-----:R-:W2:Y:S01]  /*5eff0*/  LDL.LU.64 R16, [R1+0x80] ;  /* 0x0000800001107983 */ /* 0x001ea20000300a00 */
[----:B------:R-:W-:Y:S01]  /*5f000*/  HMMA.16816.F32 R32, R8, R12, R48 ;  /* 0x0000000c0820723c */ /* 0x000fe20000001830 */
[----:B------:R-:W-:-:S07]  /*5f010*/  IMAD.MOV.U32 R5, RZ, RZ, R52 ;  /* 0x000000ffff057224 */ /* 0x000fce00078e0034 */
[----:B------:R-:W-:Y:S01]  /*5f020*/  HMMA.16816.F32 R24, R8, R56, R24 ;  /* 0x000000380818723c */ /* 0x000fe20000001818 */
[----:B------:R-:W-:Y:S01]  /*5f030*/  IMAD.MOV.U32 R4, RZ, RZ, R53 ;  /* 0x000000ffff047224 */ /* 0x000fe200078e0035 */
[----:B------:R-:W3:Y:S04]  /*5f040*/  LDL.LU R52, [R1+0x240] ;  /* 0x0002400001347983 */ /* 0x000ee80000300800 */
[----:B------:R-:W3:Y:S04]  /*5f050*/  LDL.LU R53, [R1+0x244] ;  /* 0x0002440001357983 */ /* 0x000ee80000300800 */
[----:B------:R-:W3:Y:S01]  /*5f060*/  LDL.LU R54, [R1+0x248] ;  /* 0x0002480001367983 */ /* 0x000ee20000300800 */
[----:B------:R-:W-:-:S03]  /*5f070*/  IMAD.MOV.U32 R31, RZ, RZ, R12 ;  /* 0x000000ffff1f7224 */ /* 0x000fc600078e000c */
[----:B------:R-:W3:Y:S01]  /*5f080*/  LDL.LU R55, [R1+0x24c] ;  /* 0x00024c0001377983 */ /* 0x000ee20000300800 */
[----:B------:R-:W-:-:S03]  /*5f090*/  IMAD.MOV.U32 R30, RZ, RZ, R13 ;  /* 0x000000ffff1e7224 */ /* 0x000fc600078e000d */
[----:B------:R0:W-:Y:S04]  /*5f0a0*/  STL.64 [R1+0x270], R32 ;  /* 0x0002702001007387 */ /* 0x0001e80000100a00 */
[----:B------:R1:W-:Y:S04]  /*5f0b0*/  STL.64 [R1+0x278], R34 ;  /* 0x0002782201007387 */ /* 0x0003e80000100a00 */
[----:B------:R-:W4:Y:S04]  /*5f0c0*/  LDL.LU.64 R48, [R1+0x60] ;  /* 0x0000600001307983 */ /* 0x000f280000300a00 */
[----:B------:R-:W3:Y:S04]  /*5f0d0*/  LDL.LU R12, [R1+0x8f0] ;  /* 0x0008f000010c7983 */ /* 0x000ee80000300800 */
[----:B------:R-:W3:Y:S01]  /*5f0e0*/  LDL.LU R13, [R1+0x8f4] ;  /* 0x0008f400010d7983 */ /* 0x000ee20000300800 */
[----:B------:R-:W-:-:S03]  /*5f0f0*/  IMAD.MOV.U32 R7, RZ, RZ, R56 ;  /* 0x000000ffff077224 */ /* 0x000fc600078e0038 */
[----:B------:R-:W3:Y:S01]  /*5f100*/  LDL.LU R14, [R1+0x8f8] ;  /* 0x0008f800010e7983 */ /* 0x000ee20000300800 */
[----:B------:R-:W-:-:S03]  /*5f110*/  IMAD.MOV.U32 R6, RZ, RZ, R57 ;  /* 0x000000ffff067224 */ /* 0x000fc600078e0039 */
[----:B------:R-:W3:Y:S04]  /*5f120*/  LDL.LU R15, [R1+0x8fc] ;  /* 0x0008fc00010f7983 */ /* 0x000ee80000300800 */
[----:B------:R0:W-:Y:S04]  /*5f130*/  STL.64 [R1+0x260], R24 ;  /* 0x0002601801007387 */ /* 0x0001e80000100a00 */
[----:B------:R1:W-:Y:S04]  /*5f140*/  STL.64 [R1+0x268], R26 ;  /* 0x0002681a01007387 */ /* 0x0003e80000100a00 */
[----:B------:R-:W3:Y:S04]  /*5f150*/  LDL.LU.64 R56, [R1+0x4dc0] ;  /* 0x004dc00001387983 */ /* 0x000ee80000300a00 */
[----:B0-----:R-:W3:Y:S04]  /*5f160*/  LDL.LU R32, [R1+0x880] ;  /* 0x0008800001207983 */ /* 0x001ee80000300800 */
        /* <DEDUP_REMOVED lines=13> */
[----:B--2---:R-:W-:Y:S01]  /*5f240*/  HMMA.16816.F32 R40, R8, R16, R40 ;  /* 0x000000100828723c */ /* 0x004fe20000001828 */
[----:B------:R-:W-:-:S02]  /*5f250*/  IMAD.MOV.U32 R3, RZ, RZ, R16 ;  /* 0x000000ffff037224 */ /* 0x000fc400078e0010 */
[----:B------:R-:W-:-:S15]  /*5f260*/  IMAD.MOV.U32 R2, RZ, RZ, R17 ;  /* 0x000000ffff027224 */ /* 0x000fde00078e0011 */
[----:B------:R-:W-:Y:S01]  /*5f270*/  NOP ;  /* 0x0000000000007918 */ /* 0x000fe20000000000 */
[----:B------:R-:W-:Y:S04]  /*5f280*/  STL.64 [R1+0x250], R40 ;  /* 0x0002502801007387 */ /* 0x000fe80000100a00 */
[----:B------:R0:W-:Y:S04]  /*5f290*/  STL.64 [R1+0x258], R42 ;  /* 0x0002582a01007387 */ /* 0x0001e80000100a00 */
[----:B0-----:R-:W2:Y:S04]  /*5f2a0*/  LDL.LU.64 R42, [R1+0x4db8] ;  /* 0x004db800012a7983 */ /* 0x001ea80000300a00 */
[----:B------:R-:W2:Y:S04]  /*5f2b0*/  LDL.LU.64 R40, [R1+0x4db0] ;  /* 0x004db00001287983 */ /* 0x000ea80000300a00 */
[----:B------:R-:W2:Y:S04]  /*5f2c0*/  LDL.LU.64 R18, [R1+0x4da8] ;  /* 0x004da80001127983 */ /* 0x000ea80000300a00 */
[----:B------:R-:W3:Y:S02]  /*5f2d0*/  LDL.LU.64 R16, [R1+0x4da0] ;  /* 0x004da00001107983 */ /* 0x000ee40000300a00 */
        /* <DEDUP_REMOVED lines=8> */
[----:B--2---:R-:W-:Y:S04]  /*5f360*/  STL.64 [R1+0x4ca0], R18 ;  /* 0x004ca01201007387 */ /* 0x004fe80000100a00 */
[----:B------:R0:W-:Y:S04]  /*5f370*/  STL.64 [R1+0x4c98], R16 ;  /* 0x004c981001007387 */ /* 0x0001e80000100a00 */
[----:B0-----:R-:W4:Y:S04]  /*5f380*/  LDL.LU R16, [R1+0x230] ;  /* 0x0002300001107983 */ /* 0x001f280000300800 */
[----:B------:R-:W4:Y:S04]  /*5f390*/  LDL.LU R17, [R1+0x234] ;  /* 0x0002340001117983 */ /* 0x000f280000300800 */
[----:B------:R-:W4:Y:S04]  /*5f3a0*/  LDL.LU R18, [R1+0x238] ;  /* 0x0002380001127983 */ /* 0x000f280000300800 */
[----:B------:R-:W4:Y:S02]  /*5f3b0*/  LDL.LU R19, [R1+0x23c] ;  /* 0x00023c0001137983 */ /* 0x000f240000300800 */
[----:B----4-:R-:W-:-:S15]  /*5f3c0*/  HMMA.16816.F32 R16, R8, R48, R16 ;  /* 0x000000300810723c */ /* 0x010fde0000001810 */
[----:B------:R-:W-:-:S04]  /*5f3d0*/  NOP ;  /* 0x0000000000007918 */ /* 0x000fc80000000000 */
[----:B------:R0:W-:Y:S04]  /*5f3e0*/  STL.64 [R1+0x230], R16 ;  /* 0x0002301001007387 */ /* 0x0001e80000100a00 */
[----:B------:R-:W-:Y:S04]  /*5f3f0*/  STL.64 [R1+0x238], R18 ;  /* 0x0002381201007387 */ /* 0x000fe80000100a00 */
[----:B------:R-:W2:Y:S01]  /*5f400*/  LDL.LU.64 R50, [R1+0x4d98] ;  /* 0x004d980001327983 */ /* 0x000ea20000300a00 */
[----:B0-----:R-:W-:Y:S02]  /*5f410*/  IMAD.MOV.U32 R17, RZ, RZ, R48 ;  /* 0x000000ffff117224 */ /* 0x001fe400078e0030 */
[----:B------:R-:W-:-:S02]  /*5f420*/  IMAD.MOV.U32 R16, RZ, RZ, R49 ;  /* 0x000000ffff107224 */ /* 0x000fc400078e0031 */
[----:B------:R-:W4:Y:S02]  /*5f430*/  LDL.LU.64 R48, [R1+0x4d90] ;  /* 0x004d900001307983 */ /* 0x000f240000300a00 */
[----:B----4-:R-:W-:Y:S02]  /*5f440*/  HMMA.16816.F32 R8, R8, R48, R12 ;  /* 0x000000300808723c */ /* 0x010fe4000000180c */
[----:B------:R-:W4:Y:S04]  /*5f450*/  LDL.LU.64 R14, [R1+0x4d88] ;  /* 0x004d8800010e7983 */ /* 0x000f280000300a00 */
[----:B------:R-:W4:-:S13]  /*5f460*/  LDL.LU.64 R12, [R1+0x4d80] ;  /* 0x004d8000010c7983 */ /* 0x000f1a0000300a00 */
[----:B------:R0:W-:Y:S04]  /*5f470*/  STL.64 [R1+0x40], R8 ;  /* 0x0000400801007387 */ /* 0x0001e80000100a00 */
[----:B------:R1:W-:Y:S04]  /*5f480*/  STL.64 [R1+0x48], R10 ;  /* 0x0000480a01007387 */ /* 0x0003e80000100a00 */
[----:B0-----:R-:W3:Y:S04]  /*5f490*/  LDL.LU R8, [R1+0x800] ;  /* 0x0008000001087983 */ /* 0x001ee80000300800 */
[----:B------:R-:W3:Y:S01]  /*5f4a0*/  LDL.LU R9, [R1+0x804] ;  /* 0x0008040001097983 */ /* 0x000ee20000300800 */
[----:B-1----:R-:W-:-:S03]  /*5f4b0*/  IMAD.MOV.U32 R10, RZ, RZ, R0 ;  /* 0x000000ffff0a7224 */ /* 0x002fc600078e0000 */
[----:B------:R-:W3:Y:S04]  /*5f4c0*/  LDL.LU R0, [R1+0x4d78] ;  /* 0x004d780001007983 */ /* 0x000ee80000300800 */
[----:B--2---:R-:W-:Y:S04]  /*5f4d0*/  STL.64 [R1+0x4c70], R50 ;  /* 0x004c703201007387 */ /* 0x004fe80000100a00 */
[----:B------:R0:W-:Y:S04]  /*5f4e0*/  STL.64 [R1+0x4c68], R48 ;  /* 0x004c683001007387 */ /* 0x0001e80000100a00 */
[----:B0-----:R-:W2:Y:S04]  /*5f4f0*/  LDL.LU R48, [R1+0x870] ;  /* 0x0008700001307983 */ /* 0x001ea80000300800 */
[----:B------:R-:W2:Y:S04]  /*5f500*/  LDL.LU R49, [R1+0x874] ;  /* 0x0008740001317983 */ /* 0x000ea80000300800 */
[----:B------:R-:W2:Y:S01]  /*5f510*/  LDL.LU R50, [R1+0x878] ;  /* 0x0008780001327983 */ /* 0x000ea20000300800 */
[----:B----4-:R-:W-:-:S15]  /*5f520*/  HMMA.16816.F32 R24, R12, R20, R24 ;  /* 0x000000140c18723c */ /* 0x010fde0000001818 */
[----:B------:R-:W-:-:S04]  /*5f530*/  NOP ;  /* 0x0000000000007918 */ /* 0x000fc80000000000 */
[----:B------:R-:W-:Y:S04]  /*5f540*/  STL.64 [R1+0x30], R24 ;  /* 0x0000301801007387 */ /* 0x000fe80000100a00 */
[----:B------:R0:W-:Y:S04]  /*5f550*/  STL.64 [R1+0x38], R26 ;  /* 0x0000381a01007387 */ /* 0x0001e80000100a00 */
[----:B0-----:R-:W4:Y:S04]  /*5f560*/  LDL.LU.64 R26, [R1+0x4d70] ;  /* 0x004d7000011a7983 */ /* 0x001f280000300a00 */
        /* <DEDUP_REMOVED lines=10> */
[----:B0-----:R-:W4:Y:S04]  /*5f610*/  LDL.LU.64 R34, [R1+0x4d50] ;  /* 0x004d500001227983 */ /* 0x001f280000300a00 */
[----:B------:R-:W4:Y:S01]  /*5f620*/  LDL.LU.64 R32, [R1+0x4d48] ;  /* 0x004d480001207983 */ /* 0x000f220000300a00 */
[----:B---3--:R-:W-:Y:S01]  /*5f630*/  IMAD.MOV.U32 R51, RZ, RZ, R0 ;  /* 0x000000ffff337224 */ /* 0x008fe200078e0000 */
[C---:B--2---:R-:W-:Y:S08]  /*5f640*/  HMMA.16816.F32 R56, R12.reuse, R36, R56 ;  /* 0x000000240c38723c */ /* 0x044ff00000001838 */
[----:B----4-:R-:W-:-:S15]  /*5f650*/  HMMA.16816.F32 R48, R12, R32, R48 ;  /* 0x000000200c30723c */ /* 0x010fde0000001830 */
[----:B------:R-:W-:-:S04]  /*5f660*/  NOP ;  /* 0x0000000000007918 */ /* 0x000fc80000000000 */
[----:B------:R-:W-:Y:S04]  /*5f670*/  STL.64 [R1], R48 ;  /* 0x0000003001007387 */ /* 0x000fe80000100a00 */
[----:B------:R-:W-:Y:S04]  /*5f680*/  STL [R1+0x8], R50 ;  /* 0x0000083201007387 */ /* 0x000fe80000100800 */
[----:B------:R-:W-:Y:S04]  /*5f690*/  STL.64 [R1+0x4c78], R38 ;  /* 0x004c782601007387 */ /* 0x000fe80000100a00 */
[----:B------:R-:W-:Y:S04]  /*5f6a0*/  STL.64 [R1+0x47d0], R58 ;  /* 0x0047d03a01007387 */ /* 0x000fe80000100a00 */
[----:B------:R0:W-:Y:S04]  /*5f6b0*/  STL.64 [R1+0x47c8], R56 ;  /* 0x0047c83801007387 */ /* 0x0001e80000100a00 */
[----:B0-----:R-:W2:Y:S04]  /*5f6c0*/  LDL.LU.64 R56, [R1+0xc0] ;  /* 0x0000c00001387983 */ /* 0x001ea80000300a00 */
[----:B------:R-:W3:Y:S01]  /*5f6d0*/  LDL.LU.64 R58, [R1+0xc8] ;  /* 0x0000c800013a7983 */ /* 0x000ee20000300a00 */
[----:B------:R-:W-:Y:S01]  /*5f6e0*/  HMMA.16816.F32 R52, R12, R40, R52 ;  /* 0x000000280c34723c */ /* 0x000fe20000001834 */
[----:B------:R-:W0:Y:S01]  /*5f6f0*/  S2R R0, SR_TID.X ;  /* 0x0000000000007919 */ /* 0x000e220000002100 */
[----:B------:R-:W-:-:S07]  /*5f700*/  IMAD.MOV.U32 R11, RZ, RZ, R60 ;  /* 0x000000ffff0b7224 */ /* 0x000fce00078e003c */
[----:B------:R-:W-:Y:S01]  /*5f710*/  HMMA.16816.F32 R8, R12, R44, R8 ;  /* 0x0000002c0c08723c */ /* 0x000fe20000001808 */
[----:B---3--:R-:W-:Y:S04]  /*5f720*/  STL.64 [R1+0x4d28], R58 ;  /* 0x004d283a01007387 */ /* 0x008fe80000100a00 */
[----:B--2---:R-:W-:Y:S04]  /*5f730*/  STL.64 [R1+0x4d20], R56 ;  /* 0x004d203801007387 */ /* 0x004fe80000100a00 */
[----:B------:R-:W-:Y:S04]  /*5f740*/  STL.64 [R1+0x4c90], R42 ;  /* 0x004c902a01007387 */ /* 0x000fe80000100a00 */
[----:B------:R-:W-:Y:S04]  /*5f750*/  STL.64 [R1+0x47e0], R54 ;  /* 0x0047e03601007387 */ /* 0x000fe80000100a00 */
[----:B------:R1:W-:Y:S02]  /*5f760*/  STL.64 [R1+0x47d8], R52 ;  /* 0x0047d83401007387 */ /* 0x0003e40000100a00 */
[----:B-1----:R-:W-:-:S02]  /*5f770*/  IMAD.MOV.U32 R52, RZ, RZ, R31 ;  /* 0x000000ffff347224 */ /* 0x002fc400078e001f */
[----:B------:R-:W2:Y:S01]  /*5f780*/  LDL.LU R31, [R1+0x4d44] ;  /* 0x004d4400011f7983 */ /* 0x000ea20000300800 */
[----:B------:R-:W-:-:S03]  /*5f790*/  IMAD.MOV.U32 R53, RZ, RZ, R30 ;  /* 0x000000ffff357224 */ /* 0x000fc600078e001e */
[----:B------:R-:W2:Y:S04]  /*5f7a0*/  LDL.LU R30, [R1+0x4d40] ;  /* 0x004d4000011e7983 */ /* 0x000ea80000300800 */
[----:B------:R-:W3:Y:S04]  /*5f7b0*/  LDL R54, [R1+0xa8] ;  /* 0x0000a80001367983 */ /* 0x000ee80000100800 */
[----:B------:R-:W3:Y:S01]  /*5f7c0*/  LDL R55, [R1+0xac] ;  /* 0x0000ac0001377983 */ /* 0x000ee20000100800 */
[----:B0-----:R-:W-:Y:S02]  /*5f7d0*/  IMAD.SHL.U32 R25, R0, 0x2, RZ ;  /* 0x0000000200197824 */ /* 0x001fe400078e00ff */
[----:B------:R-:W-:-:S02]  /*5f7e0*/  IMAD.MOV.U32 R24, RZ, RZ, R11 ;  /* 0x000000ffff187224 */ /* 0x000fc400078e000b */
[----:B------:R-:W-:Y:S02]  /*5f7f0*/  IMAD.MOV.U32 R29, RZ, RZ, R9 ;  /* 0x000000ffff1d7224 */ /* 0x000fe400078e0009 */
[----:B------:R-:W-:Y:S02]  /*5f800*/  IMAD.MOV.U32 R28, RZ, RZ, R10 ;  /* 0x000000ffff1c7224 */ /* 0x000fe400078e000a */
[----:B------:R-:W-:Y:S02]  /*5f810*/  IMAD.MOV.U32 R33, RZ, RZ, R51 ;  /* 0x000000ffff217224 */ /* 0x000fe400078e0033 */
[----:B------:R-:W-:Y:S02]  /*5f820*/  IMAD.MOV.U32 R32, RZ, RZ, R8 ;  /* 0x000000ffff207224 */ /* 0x000fe400078e0008 */
[----:B------:R-:W-:Y:S02]  /*5f830*/  IMAD.MOV.U32 R48, RZ, RZ, R17 ;  /* 0x000000ffff307224 */ /* 0x000fe400078e0011 */
[----:B------:R-:W-:Y:S01]  /*5f840*/  IMAD.MOV.U32 R49, RZ, RZ, R16 ;  /* 0x000000ffff317224 */ /* 0x000fe200078e0010 */
[----:B------:R-:W0:Y:S01]  /*5f850*/  S2R R60, SR_TID.X ;  /* 0x00000000003c7919 */ /* 0x000e220000002100 */
[----:B---3--:R-:W-:Y:S04]  /*5f860*/  STL.64 [R1+0x4cf8], R54 ;  /* 0x004cf83601007387 */ /* 0x008fe80000100a00 */
[----:B------:R-:W-:Y:S04]  /*5f870*/  STL.64 [R1+0x4cf0], R52 ;  /* 0x004cf03401007387 */ /* 0x000fe80000100a00 */
[----:B------:R-:W-:Y:S04]  /*5f880*/  STL.64 [R1+0x4ce8], R26 ;  /* 0x004ce81a01007387 */ /* 0x000fe80000100a00 */
[----:B------:R1:W-:Y:S04]  /*5f890*/  STL.64 [R1+0x4ce0], R24 ;  /* 0x004ce01801007387 */ /* 0x0003e80000100a00 */
[----:B--2---:R-:W-:Y:S04]  /*5f8a0*/  STL.64 [R1+0x4cc8], R30 ;  /* 0x004cc81e01007387 */ /* 0x004fe80000100a00 */
[----:B------:R-:W-:Y:S04]  /*5f8b0*/  STL.64 [R1+0x4cc0], R28 ;  /* 0x004cc01c01007387 */ /* 0x000fe80000100a00 */
[----:B------:R-:W-:Y:S04]  /*5f8c0*/  STL.64 [R1+0x4cb8], R34 ;  /* 0x004cb82201007387 */ /* 0x000fe80000100a00 */
[----:B------:R-:W-:Y:S04]  /*5f8d0*/  STL.64 [R1+0x4cb0], R32 ;  /* 0x004cb02001007387 */ /* 0x000fe80000100a00 */
[----:B------:R-:W-:Y:S04]  /*5f8e0*/  STL.64 [R1+0x4ca8], R46 ;  /* 0x004ca82e01007387 */ /* 0x000fe80000100a00 */
[----:B------:R-:W-:Y:S04]  /*5f8f0*/  STL.64 [R1+0x4d00], R48 ;  /* 0x004d003001007387 */ /* 0x000fe80000100a00 */
[----:B------:R-:W2:Y:S04]  /*5f900*/  LDL.LU R40, [R1+0x7d0] ;  /* 0x0007d00001287983 */ /* 0x000ea80000300800 */
[----:B------:R-:W2:Y:S04]  /*5f910*/  LDL.LU R41, [R1+0x7d4] ;  /* 0x0007d40001297983 */ /* 0x000ea80000300800 */
[----:B------:R-:W3:Y:S04]  /*5f920*/  LDL.LU R42, [R1+0x7d8] ;  /* 0x0007d800012a7983 */ /* 0x000ee80000300800 */
[----:B------:R-:W3:Y:S01]  /*5f930*/  LDL.LU R43, [R1+0x7dc] ;  /* 0x0007dc00012b7983 */ /* 0x000ee20000300800 */
[----:B0-----:R-:W-:Y:S01]  /*5f940*/  LOP3.LUT R60, R60, 0x7, RZ, 0xc0, !PT ;  /* 0x000000073c3c7812 */ /* 0x001fe200078ec0ff */
[----:B------:R-:W-:-:S04]  /*5f950*/  IMAD.MOV.U32 R16, RZ, RZ, R3 ;  /* 0x000000ffff107224 */ /* 0x000fc800078e0003 */
[----:B------:R-:W-:Y:S02]  /*5f960*/  IMAD R20, R60, 0x110, RZ ;  /* 0x000001103c147824 */ /* 0x000fe400078e02ff */
[----:B------:R-:W-:-:S03]  /*5f970*/  IMAD.MOV.U32 R17, RZ, RZ, R2 ;  /* 0x000000ffff117224 */ /* 0x000fc600078e0002 */
[----:B------:R-:W-:Y:S01]  /*5f980*/  LOP3.LUT R21, R20, 0x10, R25, 0x78, !PT ;  /* 0x0000001014157812 */ /* 0x000fe200078e7819 */
[----:B------:R-:W-:-:S05]  /*5f990*/  IMAD.SHL.U32 R60, R0, 0x80, RZ ;  /* 0x00000080003c7824 */ /* 0x000fca00078e00ff */
[----:B------:R-:W-:-:S05]  /*5f9a0*/  LOP3.LUT R21, R21, 0x800, R60, 0xf8, !PT ;  /* 0x0000080015157812 */ /* 0x000fca00078ef83c */
[----:B------:R-:W0:Y:S04]  /*5f9b0*/  LDSM.16.MT88.4 R8, [R21+UR5+0x3080] ;  /* 0x003080051508783b */ /* 0x000e280008004200 */
[----:B---3--:R-:W-:Y:S04]  /*5f9c0*/  STL.64 [R1+0x4d10], R42 ;  /* 0x004d102a01007387 */ /* 0x008fe80000100a00 */
[----:B--2---:R2:W-:Y:S04]  /*5f9d0*/  STL.64 [R1+0x4d08], R40 ;  /* 0x004d082801007387 */ /* 0x0045e80000100a00 */
[----:B------:R-:W3:Y:S04]  /*5f9e0*/  LDL.LU R3, [R1+0x4d3c] ;  /* 0x004d3c0001037983 */ /* 0x000ee80000300800 */
[----:B------:R-:W4:Y:S04]  /*5f9f0*/  LDL.LU R2, [R1+0x4d38] ;  /* 0x004d380001027983 */ /* 0x000f280000300800 */
        /* <DEDUP_REMOVED lines=8> */
[----:B--2---:R-:W2:Y:S04]  /*5fa80*/  LDL.LU R40, [R1+0x830] ;  /* 0x0008300001287983 */ /* 0x004ea80000300800 */
[----:B------:R-:W2:Y:S04]  /*5fa90*/  LDL.LU R41, [R1+0x834] ;  /* 0x0008340001297983 */ /* 0x000ea80000300800 */
[----:B------:R-:W2:Y:S04]  /*5faa0*/  LDL.LU R42, [R1+0x838] ;  /* 0x00083800012a7983 */ /* 0x000ea80000300800 */
        /* <DEDUP_REMOVED lines=13> */
[----:B------:R-:W-:-:S03]  /*5fb80*/  IMAD.MOV.U32 R53, RZ, RZ, R4 ;  /* 0x000000ffff357224 */ /* 0x000fc600078e0004 */
[----:B------:R-:W4:Y:S01]  /*5fb90*/  LDL.LU R36, [R1+0x7c0] ;  /* 0x0007c00001247983 */ /* 0x000f220000300800 */
[----:B------:R-:W-:-:S03]  /*5fba0*/  IMAD.MOV.U32 R52, RZ, RZ, R5 ;  /* 0x000000ffff347224 */ /* 0x000fc600078e0005 */
        /* <DEDUP_REMOVED lines=9> */
[----:B0-----:R-:W-:Y:S04]  /*5fc40*/  STL.64 [R1+0x4b98], R10 ;  /* 0x004b980a01007387 */ /* 0x001fe80000100a00 */
[----:B------:R0:W-:Y:S02]  /*5fc50*/  STL.64 [R1+0x4b90], R8 ;  /* 0x004b900801007387 */ /* 0x0001e40000100a00 */
[----:B0-----:R-:W-:-:S02]  /*5fc60*/  IMAD.MOV.U32 R8, RZ, RZ, R22 ;  /* 0x000000ffff087224 */ /* 0x001fc400078e0016 */
[----:B------:R-:W-:Y:S01]  /*5fc70*/  IMAD.MOV.U32 R9, RZ, RZ, R23 ;  /* 0x000000ffff097224 */ /* 0x000fe200078e0017 */
[----:B------:R-:W4:Y:S04]  /*5fc80*/  LDL.LU R22, [R1+0x4d34] ;  /* 0x004d340001167983 */ /* 0x000f280000300800 */
[----:B------:R-:W4:Y:S02]  /*5fc90*/  LDL.LU R23, [R1+0x4d30] ;  /* 0x004d300001177983 */ /* 0x000f240000300800 */
[----:B---3--:R-:W-:Y:S02]  /*5fca0*/  HMMA.16816.F32 R8, R12, R8, R56 ;  /* 0x000000080c08723c */ /* 0x008fe40000001838 */
[----:B------:R-:W3:Y:S04]  /*5fcb0*/  LDL.LU.64 R58, [R1+0x4d28] ;  /* 0x004d2800013a7983 */ /* 0x000ee80000300a00 */
[----:B------:R-:W3:-:S13]  /*5fcc0*/  LDL.LU.64 R56, [R1+0x4d20] ;  /* 0x004d200001387983 */ /* 0x000eda0000300a00 */
[----:B------:R0:W-:Y:S04]  /*5fcd0*/  STL.64 [R1+0x840], R8 ;  /* 0x0008400801007387 */ /* 0x0001e80000100a00 */
[----:B------:R4:W-:Y:S04]  /*5fce0*/  STL.64 [R1+0x848], R10 ;  /* 0x0008480a01007387 */ /* 0x0009e80000100a00 */
[----:B0-----:R-:W3:Y:S01]  /*5fcf0*/  LDL.LU R8, [R1+0x420] ;  /* 0x0004200001087983 */ /* 0x001ee20000300800 */
[----:B--2---:R-:W-:Y:S03]  /*5fd00*/  HMMA.16816.F32 R52, R12, R52, R48 ;  /* 0x000000340c34723c */ /* 0x004fe60000001830 */
[----:B------:R-:W2:Y:S01]  /*5fd10*/  LDL.LU R9, [R1+0x424] ;  /* 0x0004240001097983 */ /* 0x000ea20000300800 */
[----:B----4-:R-:W-:-:S03]  /*5fd20*/  IMAD.MOV.U32 R10, RZ, RZ, R22 ;  /* 0x000000ffff0a7224 */ /* 0x010fc600078e0016 */
[----:B------:R-:W4:Y:S01]  /*5fd30*/  LDL.LU R22, [R1+0x4d1c] ;  /* 0x004d1c0001167983 */ /* 0x000f220000300800 */
[----:B------:R-:W-:-:S03]  /*5fd40*/  IMAD.MOV.U32 R11, RZ, RZ, R23 ;  /* 0x000000ffff0b7224 */ /* 0x000fc600078e0017 */
[----:B------:R-:W2:Y:S01]  /*5fd50*/  LDL.LU R23, [R1+0x4d18] ;  /* 0x004d180001177983 */ /* 0x000ea20000300800 */
[----:B---3--:R-:W-:-:S15]  /*5fd60*/  HMMA.16816.F32 R40, R12, R56, R40 ;  /* 0x000000380c28723c */ /* 0x008fde0000001828 */
[----:B------:R-:W-:-:S04]  /*5fd70*/  NOP ;  /* 0x0000000000007918 */ /* 0x000fc80000000000 */
[----:B------:R-:W-:Y:S04]  /*5fd80*/  STL.64 [R1+0x830], R40 ;  /* 0x0008302801007387 */ /* 0x000fe80000100a00 */
[----:B------:R0:W-:Y:S04]  /*5fd90*/  STL.64 [R1+0x838], R42 ;  /* 0x0008382a01007387 */ /* 0x0001e80000100a00 */
[----:B0-----:R-:W3:Y:S04]  /*5fda0*/  LDL.LU.64 R42, [R1+0x4d10] ;  /* 0x004d1000012a7983 */ /* 0x001ee80000300a00 */
[----:B------:R-:W3:Y:S04]  /*5fdb0*/  LDL.LU.64 R40, [R1+0x4d08] ;  /* 0x004d080001287983 */ /* 0x000ee80000300a00 */
[----:B------:R0:W-:Y:S04]  /*5fdc0*/  STL.64 [R1+0x4bf8], R58 ;  /* 0x004bf83a01007387 */ /* 0x0001e80000100a00 */
[----:B------:R-:W2:Y:S04]  /*5fdd0*/  LDL.LU R56, [R1+0x430] ;  /* 0x0004300001387983 */ /* 0x000ea80000300800 */
[----:B------:R-:W2:Y:S04]  /*5fde0*/  LDL.LU R57, [R1+0x434] ;  /* 0x0004340001397983 */ /* 0x000ea80000300800 */
[----:B0-----:R-:W2:Y:S04]  /*5fdf0*/  LDL.LU R58, [R1+0x438] ;  /* 0x00043800013a7983 */ /* 0x001ea80000300800 */
        /* <DEDUP_REMOVED lines=10> */
[----:B0-----:R-:W2:Y:S01]  /*5fea0*/  LDL.LU.64 R26, [R1+0x4ce8] ;  /* 0x004ce800011a7983 */ /* 0x001ea20000300a00 */
[C---:B------:R-:W-:Y:S03]  /*5feb0*/  HMMA.16816.F32 R32, R12.reuse, R32, R28 ;  /* 0x000000200c20723c */ /* 0x040fe6000000181c */
[----:B------:R-:W3:Y:S05]  /*5fec0*/  LDL.LU.64 R24, [R1+0x4ce0] ;  /* 0x004ce00001187983 */ /* 0x000eea0000300a00 */
[----:B------:R-:W-:Y:S01]  /*5fed0*/  HMMA.16816.F32 R16, R12, R16, R44 ;  /* 0x000000100c10723c */ /* 0x000fe2000000182c */
[----:B------:R0:W-:Y:S04]  /*5fee0*/  STL.64 [R1+0x4bd8], R54 ;  /* 0x004bd83601007387 */ /* 0x0001e80000100a00 */
[----:B------:R-:W3:Y:S01]  /*5fef0*/  LDL.LU R52, [R1+0x440] ;  /* 0x0004400001347983 */ /* 0x000ee20000300800 */
[----:B0-----:R-:W-:-:S02]  /*5ff00*/  IMAD.MOV.U32 R54, RZ, RZ, R23 ;  /* 0x000000ffff367224 */ /* 0x001fc400078e0017 */
[----:B----4-:R-:W-:Y:S02]  /*5ff10*/  IMAD.MOV.U32 R55, RZ, RZ, R22 ;  /* 0x000000ffff377224 */ /* 0x010fe400078e0016 */
[----:B--2---:R-:W-:Y:S02]  /*5ff20*/  IMAD.MOV.U32 R53, RZ, RZ, R26 ;  /* 0x000000ffff357224 */ /* 0x004fe400078e001a */
[----:B------:R-:W2:Y:S04]  /*5ff30*/  LDL.LU R26, [R1+0x4cd8] ;  /* 0x004cd800011a7983 */ /* 0x000ea80000300800 */
[----:B------:R-:W4:Y:S04]  /*5ff40*/  LDL.LU R23, [R1+0x4cd4] ;  /* 0x004cd40001177983 */ /* 0x000f280000300800 */
[----:B------:R-:W2:Y:S04]  /*5ff50*/  LDL.LU R22, [R1+0x4cd0] ;  /* 0x004cd00001167983 */ /* 0x000ea80000300800 */
[----:B------:R-:W2:Y:S04]  /*5ff60*/  LDL.LU.64 R30, [R1+0x4cc8] ;  /* 0x004cc800011e7983 */ /* 0x000ea80000300a00 */
[----:B------:R-:W2:Y:S04]  /*5ff70*/  LDL.LU.64 R28, [R1+0x4cc0] ;  /* 0x004cc000011c7983 */ /* 0x000ea80000300a00 */
[----:B------:R-:W-:Y:S04]  /*5ff80*/  STL.64 [R1+0x7f0], R32 ;  /* 0x0007f02001007387 */ /* 0x000fe80000100a00 */
[----:B------:R0:W-:Y:S04]  /*5ff90*/  STL.64 [R1+0x7f8], R34 ;  /* 0x0007f82201007387 */ /* 0x0001e80000100a00 */
[----:B0-----:R-:W2:Y:S04]  /*5ffa0*/  LDL.LU.64 R34, [R1+0x4cb8] ;  /* 0x004cb80001227983 */ /* 0x001ea80000300a00 */
[----:B------:R-:W2:Y:S04]  /*5ffb0*/  LDL.LU.64 R32, [R1+0x4cb0] ;  /* 0x004cb00001207983 */ /* 0x000ea80000300a00 */
[----:B------:R-:W2:Y:S04]  /*5ffc0*/  LDL.LU.64 R46, [R1+0x4ca8] ;  /* 0x004ca800012e7983 */ /* 0x000ea80000300a00 */
[----:B------:R-:W-:Y:S04]  /*5ffd0*/  STL.64 [R1+0x7e0], R16 ;  /* 0x0007e01001007387 */ /* 0x000fe80000100a00 */
[----:B------:R0:W-:Y:S04]  /*5ffe0*/  STL.64 [R1+0x7e8], R18 ;  /* 0x0007e81201007387 */ /* 0x0001e80000100a00 */
[----:B0-----:R-:W2:Y:S04]  /*5fff0*/  LDL.LU.64 R18, [R1+0x4ca0] ;  /* 0x004ca00001127983 */ /* 0x001ea80000300a00 */
[----:B------:R-:W3:Y:S02]  /*60000*/  LDL.LU.64 R16, [R1+0x4c98] ;  /* 0x004c980001107983 */ /* 0x000ee40000300a00 */
[----:B---3--:R-:W-:-:S15]  /*60010*/  HMMA.16816.F32 R40, R12, R16, R40 ;  /* 0x000000100c28723c */ /* 0x008fde0000001828 */
[----:B------:R-:W-:-:S04]  /*60020*/  NOP ;  /* 0x0000000000007918 */ /* 0x000fc80000000000 */
[----:B------:R-:W-:Y:S04]  /*60030*/  STL.64 [R1+0x7d0], R40 ;  /* 0x0007d02801007387 */ /* 0x000fe80000100a00 */
[----:B------:R0:W-:Y:S04]  /*60040*/  STL.64 [R1+0x7d8], R42 ;  /* 0x0007d82a01007387 */ /* 0x0001e80000100a00 */
[----:B0-----:R-:W3:Y:S01]  /*60050*/  LDL.LU.64 R42, [R1+0x4c90] ;  /* 0x004c9000012a7983 */ /* 0x001ee20000300a00 */
[----:B------:R-:W-:Y:S01]  /*60060*/  HMMA.16816.F32 R48, R12, R48, R36 ;  /* 0x000000300c30723c */ /* 0x000fe20000001824 */
[----:B--2---:R-:W-:-:S02]  /*60070*/  IMAD.MOV.U32 R16, RZ, RZ, R35 ;  /* 0x000000ffff107224 */ /* 0x004fc400078e0023 */
[----:B------:R3:W-:Y:S01]  /*60080*/  STL.64 [R1+0x4be0], R18 ;  /* 0x004be01201007387 */ /* 0x0007e20000100a00 */
[----:B------:R-:W-:-:S03]  /*60090*/  IMAD.MOV.U32 R17, RZ, RZ, R27 ;  /* 0x000000ffff117224 */ /* 0x000fc600078e001b */
[----:B------:R-:W2:Y:S04]  /*600a0*/  LDL.LU R35, [R1+0x4c8c] ;  /* 0x004c8c0001237983 */ /* 0x000ea80000300800 */
[----:B------:R-:W2:Y:S01]  /*600b0*/  LDL.LU R27, [R1+0x4c88] ;  /* 0x004c8800011b7983 */ /* 0x000ea20000300800 */
[----:B---3--:R-:W-:-:S03]  /*600c0*/  IMAD.MOV.U32 R18, RZ, RZ, R42 ;  /* 0x000000ffff127224 */ /* 0x008fc600078e002a */
[----:B------:R-:W3:Y:S01]  /*600d0*/  LDL.LU R42, [R1+0x4c84] ;  /* 0x004c8400012a7983 */ /* 0x000ee20000300800 */
[----:B------:R-:W-:-:S03]  /*600e0*/  IMAD.MOV.U32 R19, RZ, RZ, R43 ;  /* 0x000000ffff137224 */ /* 0x000fc600078e002b */
[----:B------:R-:W3:Y:S04]  /*600f0*/  LDL.LU R43, [R1+0x4c80] ;  /* 0x004c8000012b7983 */ /* 0x000ee80000300800 */
[----:B------:R-:W2:Y:S04]  /*60100*/  LDL.LU.64 R38, [R1+0x4c78] ;  /* 0x004c780001267983 */ /* 0x000ea80000300a00 */
[----:B------:R-:W-:Y:S04]  /*60110*/  STL.64 [R1+0x7c0], R48 ;  /* 0x0007c03001007387 */ /* 0x000fe80000100a00 */
[----:B------:R0:W-:Y:S04]  /*60120*/  STL.64 [R1+0x7c8], R50 ;  /* 0x0007c83201007387 */ /* 0x0001e80000100a00 */
[----:B0-----:R-:W2:Y:S04]  /*60130*/  LDL.LU.64 R50, [R1+0x4c70] ;  /* 0x004c700001327983 */ /* 0x001ea80000300a00 */
[----:B------:R-:W2:Y:S02]  /*60140*/  LDL.LU.64 R48, [R1+0x4c68] ;  /* 0x004c680001307983 */ /* 0x000ea40000300a00 */
[----:B--2---:R-:W-:Y:S02]  /*60150*/  HMMA.16816.F32 R12, R12, R48, R4 ;  /* 0x000000300c0c723c */ /* 0x004fe40000001804 */
[----:B------:R-:W2:Y:S04]  /*60160*/  LDL.LU.64 R6, [R1+0x4c60] ;  /* 0x004c600001067983 */ /* 0x000ea80000300a00 */
[----:B------:R-:W2:Y:S01]  /*60170*/  LDL.LU.64 R4, [R1+0x4c58] ;  /* 0x004c580001047983 */ /* 0x000ea20000300a00 */
[----:B------:R-:W-:-:S12]  /*60180*/  IMAD.MOV.U32 R48, RZ, RZ, R27 ;  /* 0x000000ffff307224 */ /* 0x000fd800078e001b */
[----:B------:R0:W-:Y:S04]  /*60190*/  STL.64 [R1+0x480], R12 ;  /* 0x0004800c01007387 */ /* 0x0001e80000100a00 */
[----:B------:R4:W-:Y:S01]  /*601a0*/  STL.64 [R1+0x488], R14 ;  /* 0x0004880e01007387 */ /* 0x0009e20000100a00 */
[----:B0-----:R-:W-:-:S03]  /*601b0*/  IMAD.MOV.U32 R12, RZ, RZ, R34 ;  /* 0x000000ffff0c7224 */ /* 0x001fc600078e0022 */
[----:B------:R-:W2:Y:S01]  /*601c0*/  LDL.LU R34, [R1+0x4c54] ;  /* 0x004c540001227983 */ /* 0x000ea20000300800 */
[----:B------:R-:W-:Y:S02]  /*601d0*/  IMAD.MOV.U32 R13, RZ, RZ, R22 ;  /* 0x000000ffff0d7224 */ /* 0x000fe400078e0016 */
[----:B----4-:R-:W-:Y:S01]  /*601e0*/  IMAD.MOV.U32 R14, RZ, RZ, R23 ;  /* 0x000000ffff0e7224 */ /* 0x010fe200078e0017 */
[----:B------:R-:W2:Y:S01]  /*601f0*/  LDL.LU R22, [R1+0x4c50] ;  /* 0x004c500001167983 */ /* 0x000ea20000300800 */
[----:B------:R-:W-:-:S03]  /*60200*/  IMAD.MOV.U32 R15, RZ, RZ, R26 ;  /* 0x000000ffff0f7224 */ /* 0x000fc600078e001a */
[----:B------:R-:W2:Y:S04]  /*60210*/  LDL.LU R23, [R1+0x4c4c] ;  /* 0x004c4c0001177983 */ /* 0x000ea80000300800 */
[----:B------:R-:W4:Y:S04]  /*60220*/  LDL.LU R26, [R1+0x4c48] ;  /* 0x004c4800011a7983 */ /* 0x000f280000300800 */
[----:B------:R0:W-:Y:S04]  /*60230*/  STL.64 [R1+0x4ba0], R50 ;  /* 0x004ba03201007387 */ /* 0x0001e80000100a00 */
[----:B------:R-:W4:Y:S01]  /*60240*/  LDL.LU R27, [R1+0x4c44] ;  /* 0x004c4400011b7983 */ /* 0x000f220000300800 */
[----:B------:R-:W-:-:S03]  /*60250*/  IMAD.MOV.U32 R49, RZ, RZ, R35 ;  /* 0x000000ffff317224 */ /* 0x000fc600078e0023 */
[----:B------:R-:W3:Y:S01]  /*60260*/  LDL.LU R35, [R1+0x4c40] ;  /* 0x004c400001237983 */ /* 0x000ee20000300800 */
[----:B0-----:R-:W-:-:S03]  /*60270*/  IMAD.MOV.U32 R50, RZ, RZ, R30 ;  /* 0x000000ffff327224 */ /* 0x001fc600078e001e */
[----:B------:R-:W3:Y:S01]  /*60280*/  LDL.LU R30, [R1+0x4c3c] ;  /* 0x004c3c00011e7983 */ /* 0x000ee20000300800 */
[----:B------:R-:W-:-:S03]  /*60290*/  IMAD.MOV.U32 R51, RZ, RZ, R31 ;  /* 0x000000ffff337224 */ /* 0x000fc600078e001f */
[----:B------:R-:W3:Y:S01]  /*602a0*/  LDL.LU R31, [R1+0x4c38] ;  /* 0x004c3800011f7983 */ /* 0x000ee20000300800 */
[----:B------:R-:W-:-:S03]  /*602b0*/  LOP3.LUT R37, R0, 0x7, RZ, 0xc0, !PT ;  /* 0x0000000700257812 */ /* 0x000fc600078ec0ff */
[C---:B--2---:R-:W-:Y:S08]  /*602c0*/  HMMA.16816.F32 R48, R4.reuse, R22, R48 ;  /* 0x000000160430723c */ /* 0x044ff00000001830 */
[C---:B----4-:R-:W-:Y:S01]  /*602d0*/  HMMA.16816.F32 R12, R4.reuse, R26, R12 ;  /* 0x0000001a040c723c */ /* 0x050fe2000000180c */
[----:B------:R-:W-:Y:S04]  /*602e0*/  STL.64 [R1+0x4bb0], R22 ;  /* 0x004bb01601007387 */ /* 0x000fe80000100a00 */
[----:B------:R-:W-:Y:S06]  /*602f0*/  STL.64 [R1+0x4ba8], R20 ;  /* 0x004ba81401007387 */ /* 0x000fec0000100a00 */
        /* <DEDUP_REMOVED lines=10> */
[----:B------:R0:W-:Y:S02]  /*603a0*/  STL.64 [R1+0x458], R14 ;  /* 0x0004580e01007387 */ /* 0x0001e40000100a00 */
[C---:B0-----:R-:W-:Y:S08]  /*603b0*/  HMMA.16816.F32 R12, R4.reuse, R34, R52 ;  /* 0x00000022040c723c */ /* 0x041ff00000001834 */
[----:B------:R-:W-:Y:S11]  /*603c0*/  HMMA.16816.F32 R8, R4, R42, R8 ;  /* 0x0000002a0408723c */ /* 0x000ff60000001808 */
[----:B------:R-:W-:Y:S01]  /*603d0*/  STL.64 [R1+0x440], R12 ;  /* 0x0004400c01007387 */ /* 0x000fe20000100a00 */
[----:B------:R-:W-:-:S03]  /*603e0*/  IMAD.MOV.U32 R0, RZ, RZ, R15 ;  /* 0x000000ffff007224 */ /* 0x000fc600078e000f */
[----:B------:R0:W-:Y:S02]  /*603f0*/  STL [R1+0x448], R14 ;  /* 0x0004480e01007387 */ /* 0x0001e40000100800 */
[----:B0-----:R-:W-:Y:S02]  /*60400*/  HMMA.16816.F32 R12, R4, R38, R56 ;  /* 0x00000026040c723c */ /* 0x001fe40000001838 */
[----:B------:R-:W-:Y:S04]  /*60410*/  STL.64 [R1+0x4b88], R34 ;  /* 0x004b882201007387 */ /* 0x000fe80000100a00 */
[----:B------:R-:W-:Y:S04]  /*60420*/  STL.64 [R1+0x4b80], R32 ;  /* 0x004b802001007387 */ /* 0x000fe80000100a00 */
[----:B------:R-:W-:Y:S09]  /*60430*/  STL [R1+0x4788], R0 ;  /* 0x0047880001007387 */ /* 0x000ff20000100800 */
[----:B------:R-:W-:Y:S04]  /*60440*/  STL.64 [R1+0x430], R12 ;  /* 0x0004300c01007387 */ /* 0x000fe80000100a00 */
[----:B------:R-:W-:Y:S04]  /*60450*/  STL.64 [R1+0x438], R14 ;  /* 0x0004380e01007387 */ /* 0x000fe80000100a00 */
[----:B------:R-:W-:Y:S04]  /*60460*/  STL.64 [R1+0x420], R8 ;  /* 0x0004200801007387 */ /* 0x000fe80000100a00 */
[----:B------:R-:W-:Y:S04]  /*60470*/  STL [R1+0x428], R10 ;  /* 0x0004280a01007387 */ /* 0x000fe80000100800 */
[----:B------:R0:W-:Y:S04]  /*60480*/  STL.64 [R1+0x4b68], R42 ;  /* 0x004b682a01007387 */ /* 0x0001e80000100a00 */
[----:B------:R-:W2:Y:S04]  /*60490*/  LDL.LU R40, [R1+0x210] ;  /* 0x0002100001287983 */ /* 0x000ea80000300800 */
[----:B------:R-:W2:Y:S01]  /*604a0*/  LDL.LU R41, [R1+0x214] ;  /* 0x0002140001297983 */ /* 0x000ea20000300800 */
[----:B------:R-:W1:Y:S01]  /*604b0*/  S2R R36, SR_TID.X ;  /* 0x0000000000247919 */ /* 0x000e620000002100 */
[----:B------:R-:W-:-:S02]  /*604c0*/  IMAD R37, R37, 0x110, RZ ;  /* 0x0000011025257824 */ /* 0x000fc400078e02ff */
[----:B0-----:R-:W-:Y:S02]  /*604d0*/  IMAD.MOV.U32 R42, RZ, RZ, R2 ;  /* 0x000000ffff2a7224 */ /* 0x001fe400078e0002 */
[----:B------:R-:W-:Y:S01]  /*604e0*/  IMAD.MOV.U32 R43, RZ, RZ, R3 ;  /* 0x000000ffff2b7224 */ /* 0x000fe200078e0003 */
[----:B------:R-:W3:Y:S04]  /*604f0*/  LDL.LU R2, [R1+0x4c34] ;  /* 0x004c340001027983 */ /* 0x000ee80000300800 */
[----:B------:R-:W4:Y:S04]  /*60500*/  LDL.LU R3, [R1+0x4c30] ;  /* 0x004c300001037983 */ /* 0x000f280000300800 */
[----:B------:R-:W-:Y:S01]  /*60510*/  STL.64 [R1+0x4bf0], R42 ;  /* 0x004bf02a01007387 */ /* 0x000fe20000100a00 */
[----:B-1----:R-:W-:-:S05]  /*60520*/  IMAD.SHL.U32 R36, R36, 0x2, RZ ;  /* 0x0000000224247824 */ /* 0x002fca00078e00ff */
[----:B------:R-:W-:-:S04]  /*60530*/  LOP3.LUT R37, R37, 0x10, R36, 0x78, !PT ;  /* 0x0000001025257812 */ /* 0x000fc800078e7824 */
[----:B------:R-:W-:Y:S01]  /*60540*/  LOP3.LUT R37, R37, 0x800, R60, 0xf8, !PT ;  /* 0x0000080025257812 */ /* 0x000fe200078ef83c */
[----:B------:R-:W-:-:S03]  /*60550*/  IMAD.MOV.U32 R60, RZ, RZ, R11 ;  /* 0x000000ffff3c7224 */ /* 0x000fc600078e000b */
[----:B------:R-:W-:-:S05]  /*60560*/  LOP3.LUT R37, R37, 0x20, RZ, 0x3c, !PT ;  /* 0x0000002025257812 */ /* 0x000fca00078e3cff */
[----:B------:R-:W0:Y:S04]  /*60570*/  LDSM.16.MT88.4 R12, [R37+UR5+0x3000] ;  /* 0x00300005250c783b */ /* 0x000e280008004200 */
[----:B--2---:R-:W-:Y:S04]  /*60580*/  STL.64 [R1+0x4be8], R40 ;  /* 0x004be82801007387 */ /* 0x004fe80000100a00 */
[----:B------:R-:W-:Y:S04]  /*60590*/  STL [R1+0x478c], R60 ;  /* 0x00478c3c01007387 */ /* 0x000fe80000100800 */
[----:B------:R-:W-:Y:S04]  /*605a0*/  STL.64 [R1+0x4b78], R38 ;  /* 0x004b782601007387 */ /* 0x000fe80000100a00 */
[----:B------:R1:W-:Y:S04]  /*605b0*/  STL [R1+0x4b70], R37 ;  /* 0x004b702501007387 */ /* 0x0003e80000100800 */
[----:B------:R-:W2:Y:S04]  /*605c0*/  LDL.LU R36, [R1+0x220] ;  /* 0x0002200001247983 */ /* 0x000ea80000300800 */
[----:B-1----:R-:W2:Y:S01]  /*605d0*/  LDL.LU R37, [R1+0x224] ;  /* 0x0002240001257983 */ /* 0x002ea20000300800 */
[----:B------:R-:W-:-:S02]  /*605e0*/  IMAD.MOV.U32 R38, RZ, RZ, R47 ;  /* 0x000000ffff267224 */ /* 0x000fc400078e002f */
[----:B------:R-:W-:Y:S01]  /*605f0*/  IMAD.MOV.U32 R39, RZ, RZ, R46 ;  /* 0x000000ffff277224 */ /* 0x000fe200078e002e */
[----:B------:R-:W3:Y:S04]  /*60600*/  LDL.LU R47, [R1+0x4c2c] ;  /* 0x004c2c00012f7983 */ /* 0x000ee80000300800 */
[----:B------:R-:W3:Y:S04]  /*60610*/  LDL.LU R46, [R1+0x4c28] ;  /* 0x004c2800012e7983 */ /* 0x000ee80000300800 */
[----:B------:R-:W-:Y:S04]  /*60620*/  STL.64 [R1+0x4c08], R38 ;  /* 0x004c082601007387 */ /* 0x000fe80000100a00 */
[----:B--2---:R-:W-:Y:S04]  /*60630*/  STL.64 [R1+0x4c00], R36 ;  /* 0x004c002401007387 */ /* 0x004fe80000100a00 */
[----:B------:R-:W2:Y:S04]  /*60640*/  LDL.LU R16, [R1+0x780] ;  /* 0x0007800001107983 */ /* 0x000ea80000300800 */
[----:B------:R-:W2:Y:S04]  /*60650*/  LDL.LU R17, [R1+0x784] ;  /* 0x0007840001117983 */ /* 0x000ea80000300800 */
[----:B------:R-:W2:Y:S04]  /*60660*/  LDL.LU R18, [R1+0x788] ;  /* 0x0007880001127983 */ /* 0x000ea80000300800 */
[----:B------:R-:W2:Y:S01]  /*60670*/  LDL.LU R19, [R1+0x78c] ;  /* 0x00078c0001137983 */ /* 0x000ea20000300800 */
[----:B---3--:R-:W-:-:S02]  /*60680*/  IMAD.MOV.U32 R9, RZ, RZ, R46 ;  /* 0x000000ffff097224 */ /* 0x008fc400078e002e */
[----:B------:R-:W-:Y:S01]  /*60690*/  IMAD.MOV.U32 R10, RZ, RZ, R47 ;  /* 0x000000ffff0a7224 */ /* 0x000fe200078e002f */
[----:B--2---:R-:W-:Y:S04]  /*606a0*/  STL.64 [R1+0x4c18], R18 ;  /* 0x004c181201007387 */ /* 0x004fe80000100a00 */
[----:B------:R1:W-:Y:S04]  /*606b0*/  STL.64 [R1+0x4c10], R16 ;  /* 0x004c101001007387 */ /* 0x0003e80000100a00 */
[----:B------:R-:W2:Y:S04]  /*606c0*/  LDL.LU R40, [R1+0x790] ;  /* 0x0007900001287983 */ /* 0x000ea80000300800 */
[----:B------:R-:W2:Y:S04]  /*606d0*/  LDL.LU R41, [R1+0x794] ;  /* 0x0007940001297983 */ /* 0x000ea80000300800 */
[----:B------:R-:W2:Y:S04]  /*606e0*/  LDL.LU R42, [R1+0x798] ;  /* 0x00079800012a7983 */ /* 0x000ea80000300800 */
[----:B------:R-:W2:Y:S04]  /*606f0*/  LDL.LU R43, [R1+0x79c] ;  /* 0x00079c00012b7983 */ /* 0x000ea80000300800 */
[----:B-1----:R-:W3:Y:S04]  /*60700*/  LDL.LU R16, [R1+0x7b0] ;  /* 0x0007b00001107983 */ /* 0x002ee80000300800 */
[----:B------:R-:W3:Y:S04]  /*60710*/  LDL.LU R17, [R1+0x7b4] ;  /* 0x0007b40001117983 */ /* 0x000ee80000300800 */
[----:B------:R-:W3:Y:S04]  /*60720*/  LDL.LU R18, [R1+0x7b8] ;  /* 0x0007b80001127983 */ /* 0x000ee80000300800 */
[----:B------:R-:W3:Y:S04]  /*60730*/  LDL.LU R19, [R1+0x7bc] ;  /* 0x0007bc0001137983 */ /* 0x000ee80000300800 */
[----:B------:R-:W2:Y:S04]  /*60740*/  LDL R58, [R1+0xd8] ;  /* 0x0000d800013a7983 */ /* 0x000ea80000100800 */
[----:B------:R-:W2:Y:S04]  /*60750*/  LDL R59, [R1+0xdc] ;  /* 0x0000dc00013b7983 */ /* 0x000ea80000100800 */
[----:B------:R-:W2:Y:S04]  /*60760*/  LDL.LU R36, [R1+0x7a0] ;  /* 0x0007a00001247983 */ /* 0x000ea80000300800 */
        /* <DEDUP_REMOVED lines=22> */
[----:B0-----:R0:W-:Y:S04]  /*608d0*/  STL.64 [R1+0x4af8], R14 ;  /* 0x004af80e01007387 */ /* 0x0011e80000100a00 */
[----:B------:R1:W-:Y:S01]  /*608e0*/  STL.64 [R1+0x4af0], R12 ;  /* 0x004af00c01007387 */ /* 0x0003e20000100a00 */
[----:B0-----:R-:W-:-:S02]  /*608f0*/  IMAD.MOV.U32 R15, RZ, RZ, R2 ;  /* 0x000000ffff0f7224 */ /* 0x001fc400078e0002 */
[----:B----4-:R-:W-:Y:S01]  /*60900*/  IMAD.MOV.U32 R14, RZ, RZ, R3 ;  /* 0x000000ffff0e7224 */ /* 0x010fe200078e0003 */
[----:B-1----:R-:W4:Y:S04]  /*60910*/  LDL.LU R12, [R1+0x410] ;  /* 0x00041000010c7983 */ /* 0x002f280000300800 */
[----:B------:R-:W4:Y:S01]  /*60920*/  LDL.LU R13, [R1+0x414] ;  /* 0x00041400010d7983 */ /* 0x000f220000300800 */
[C---:B--2---:R-:W-:Y:S08]  /*60930*/  HMMA.16816.F32 R56, R4.reuse, R58, R36 ;  /* 0x0000003a0438723c */ /* 0x044ff00000001824 */
[----:B---3--:R-:W-:-:S15]  /*60940*/  HMMA.16816.F32 R16, R4, R46, R16 ;  /* 0x0000002e0410723c */ /* 0x008fde0000001810 */
[----:B------:R-:W-:-:S04]  /*60950*/  NOP ;  /* 0x0000000000007918 */ /* 0x000fc80000000000 */
[----:B------:R-:W-:Y:S01]  /*60960*/  IMAD.MOV.U32 R2, RZ, RZ, R19 ;  /* 0x000000ffff027224 */ /* 0x000fe200078e0013 */
[----:B------:R0:W-:Y:S01]  /*60970*/  STL.64 [R1+0x7b0], R16 ;  /* 0x0007b01001007387 */ /* 0x0001e20000100a00 */
[----:B------:R-:W-:-:S03]  /*60980*/  IMAD.MOV.U32 R3, RZ, RZ, R18 ;  /* 0x000000ffff037224 */ /* 0x000fc600078e0012 */
[----:B------:R-:W2:Y:S04]  /*60990*/  LDL.LU.64 R18, [R1+0x4c18] ;  /* 0x004c180001127983 */ /* 0x000ea80000300a00 */
[----:B0-----:R-:W2:Y:S04]  /*609a0*/  LDL.LU.64 R16, [R1+0x4c10] ;  /* 0x004c100001107983 */ /* 0x001ea80000300a00 */
[----:B------:R-:W-:Y:S04]  /*609b0*/  STL [R1+0x4794], R2 ;  /* 0x0047940201007387 */ /* 0x000fe80000100800 */
[----:B------:R-:W-:Y:S04]  /*609c0*/  STL [R1+0x4790], R3 ;  /* 0x0047900301007387 */ /* 0x000fe80000100800 */
[----:B------:R-:W3:Y:S04]  /*609d0*/  LDL.LU.64 R38, [R1+0x4c08] ;  /* 0x004c080001267983 */ /* 0x000ee80000300a00 */
[----:B------:R-:W3:Y:S04]  /*609e0*/  LDL.LU.64 R36, [R1+0x4c00] ;  /* 0x004c000001247983 */ /* 0x000ee80000300a00 */
[----:B------:R-:W-:Y:S04]  /*609f0*/  STL.64 [R1+0x7a0], R56 ;  /* 0x0007a03801007387 */ /* 0x000fe80000100a00 */
[----:B------:R0:W-:Y:S04]  /*60a00*/  STL.64 [R1+0x7a8], R58 ;  /* 0x0007a83a01007387 */ /* 0x0001e80000100a00 */
        /* <DEDUP_REMOVED lines=10> */
[----:B------:R0:W-:Y:S04]  /*60ab0*/  STL.64 [R1+0x780], R16 ;  /* 0x0007801001007387 */ /* 0x0001e80000100a00 */
[----:B------:R1:W-:Y:S01]  /*60ac0*/  STL.64 [R1+0x788], R18 ;  /* 0x0007881201007387 */ /* 0x0003e20000100a00 */
[----:B0-----:R-:W-:-:S02]  /*60ad0*/  IMAD.MOV.U32 R17, RZ, RZ, R54 ;  /* 0x000000ffff117224 */ /* 0x001fc400078e0036 */
[----:B------:R-:W-:Y:S01]  /*60ae0*/  IMAD.MOV.U32 R16, RZ, RZ, R55 ;  /* 0x000000ffff107224 */ /* 0x000fe200078e0037 */
[----:B-1----:R-:W2:Y:S04]  /*60af0*/  LDL.LU.64 R18, [R1+0x4be0] ;  /* 0x004be00001127983 */ /* 0x002ea80000300a00 */
[----:B------:R-:W2:Y:S01]  /*60b00*/  LDL.LU.64 R54, [R1+0x4bd8] ;  /* 0x004bd80001367983 */ /* 0x000ea20000300a00 */
[C---:B------:R-:W-:Y:S08]  /*60b10*/  HMMA.16816.F32 R32, R4.reuse, R26, R32 ;  /* 0x0000001a0420723c */ /* 0x040ff00000001820 */
[----:B------:R-:W-:Y:S01]  /*60b20*/  HMMA.16816.F32 R20, R4, R50, R20 ;  /* 0x000000320414723c */ /* 0x000fe20000001814 */
[----:B------:R-:W-:-:S02]  /*60b30*/  IMAD.MOV.U32 R2, RZ, RZ, R50 ;  /* 0x000000ffff027224 */ /* 0x000fc400078e0032 */
[----:B------:R-:W-:-:S05]  /*60b40*/  IMAD.MOV.U32 R0, RZ, RZ, R51 ;  /* 0x000000ffff007224 */ /* 0x000fca00078e0033 */
[C---:B--2---:R-:W-:Y:S08]  /*60b50*/  HMMA.16816.F32 R28, R4.reuse, R54, R28 ;  /* 0x00000036041c723c */ /* 0x044ff0000000181c */
[----:B------:R-:W-:Y:S11]  /*60b60*/  HMMA.16816.F32 R8, R4, R18, R8 ;  /* 0x000000120408723c */ /* 0x000ff60000001808 */
[----:B------:R-:W-:Y:S04]  /*60b70*/  STL.64 [R1+0x770], R28 ;  /* 0x0007701c01007387 */ /* 0x000fe80000100a00 */
[----:B------:R0:W-:Y:S04]  /*60b80*/  STL.64 [R1+0x778], R30 ;  /* 0x0007781e01007387 */ /* 0x0001e80000100a00 */
[----:B0-----:R-:W2:Y:S04]  /*60b90*/  LDL.LU.64 R30, [R1+0x4bd0] ;  /* 0x004bd000011e7983 */ /* 0x001ea80000300a00 */
[----:B------:R-:W2:Y:S04]  /*60ba0*/  LDL.LU.64 R28, [R1+0x4bc8] ;  /* 0x004bc800011c7983 */ /* 0x000ea80000300a00 */
[----:B------:R0:W-:Y:S04]  /*60bb0*/  STL.64 [R1+0x4b20], R54 ;  /* 0x004b203601007387 */ /* 0x0001e80000100a00 */
[----:B------:R-:W3:Y:S04]  /*60bc0*/  LDL.LU R52, [R1+0x730] ;  /* 0x0007300001347983 */ /* 0x000ee80000300800 */
[----:B------:R-:W3:Y:S04]  /*60bd0*/  LDL.LU R53, [R1+0x734] ;  /* 0x0007340001357983 */ /* 0x000ee80000300800 */
[----:B0-----:R-:W3:Y:S04]  /*60be0*/  LDL.LU R54, [R1+0x738] ;  /* 0x0007380001367983 */ /* 0x001ee80000300800 */
[----:B------:R-:W3:Y:S04]  /*60bf0*/  LDL.LU R55, [R1+0x73c] ;  /* 0x00073c0001377983 */ /* 0x000ee80000300800 */
[----:B------:R0:W-:Y:S04]  /*60c00*/  STL.64 [R1+0x760], R32 ;  /* 0x0007602001007387 */ /* 0x0001e80000100a00 */
[----:B------:R-:W-:Y:S01]  /*60c10*/  STL.64 [R1+0x768], R34 ;  /* 0x0007682201007387 */ /* 0x000fe20000100a00 */
[----:B0-----:R-:W-:-:S02]  /*60c20*/  IMAD.MOV.U32 R33, RZ, RZ, R26 ;  /* 0x000000ffff217224 */ /* 0x001fc400078e001a */
[----:B------:R-:W-:Y:S02]  /*60c30*/  IMAD.MOV.U32 R32, RZ, RZ, R27 ;  /* 0x000000ffff207224 */ /* 0x000fe400078e001b */
[----:B------:R-:W2:Y:S04]  /*60c40*/  LDL.LU.64 R26, [R1+0x4bc0] ;  /* 0x004bc000011a7983 */ /* 0x000ea80000300a00 */
[----:B------:R-:W2:Y:S04]  /*60c50*/  LDL.LU.64 R24, [R1+0x4bb8] ;  /* 0x004bb80001187983 */ /* 0x000ea80000300a00 */
[----:B------:R-:W-:Y:S04]  /*60c60*/  STL.64 [R1+0x750], R20 ;  /* 0x0007501401007387 */ /* 0x000fe80000100a00 */
[----:B------:R0:W-:Y:S04]  /*60c70*/  STL.64 [R1+0x758], R22 ;  /* 0x0007581601007387 */ /* 0x0001e80000100a00 */
[----:B0-----:R-:W2:Y:S04]  /*60c80*/  LDL.LU.64 R22, [R1+0x4bb0] ;  /* 0x004bb00001167983 */ /* 0x001ea80000300a00 */
[----:B------:R-:W2:Y:S04]  /*60c90*/  LDL.LU.64 R20, [R1+0x4ba8] ;  /* 0x004ba80001147983 */ /* 0x000ea80000300a00 */
[----:B------:R-:W4:Y:S04]  /*60ca0*/  LDL.LU.64 R50, [R1+0x4ba0] ;  /* 0x004ba00001327983 */ /* 0x000f280000300a00 */
[----:B------:R-:W-:Y:S04]  /*60cb0*/  STL.64 [R1+0x740], R8 ;  /* 0x0007400801007387 */ /* 0x000fe80000100a00 */
[----:B------:R0:W-:Y:S04]  /*60cc0*/  STL.64 [R1+0x748], R10 ;  /* 0x0007480a01007387 */ /* 0x0001e80000100a00 */
[----:B0-----:R-:W2:Y:S04]  /*60cd0*/  LDL.LU.64 R10, [R1+0x4b98] ;  /* 0x004b9800010a7983 */ /* 0x001ea80000300a00 */
[----:B------:R-:W2:Y:S04]  /*60ce0*/  LDL.LU.64 R8, [R1+0x4b90] ;  /* 0x004b900001087983 */ /* 0x000ea80000300a00 */
[----:B------:R-:W-:Y:S01]  /*60cf0*/  STL.64 [R1+0x4b00], R18 ;  /* 0x004b001201007387 */ /* 0x000fe20000100a00 */
[----:B---3--:R-:W-:-:S15]  /*60d00*/  HMMA.16816.F32 R52, R4, R58, R52 ;  /* 0x0000003a0434723c */ /* 0x008fde0000001834 */
[----:B------:R-:W-:-:S04]  /*60d10*/  NOP ;  /* 0x0000000000007918 */ /* 0x000fc80000000000 */
[----:B------:R-:W-:Y:S04]  /*60d20*/  STL.64 [R1+0x730], R52 ;  /* 0x0007303401007387 */ /* 0x000fe80000100a00 */
[----:B------:R-:W-:Y:S01]  /*60d30*/  STL.64 [R1+0x738], R54 ;  /* 0x0007383601007387 */ /* 0x000fe20000100a00 */
[----:B----4-:R-:W-:Y:S03]  /*60d40*/  HMMA.16816.F32 R12, R4, R50, R12 ;  /* 0x00000032040c723c */ /* 0x010fe6000000180c */
[----:B------:R-:W-:Y:S05]  /*60d50*/  STL.64 [R1+0x4b08], R50 ;  /* 0x004b083201007387 */ /* 0x000fea0000100a00 */
[C---:B--2---:R-:W-:Y:S11]  /*60d60*/  HMMA.16816.F32 R4, R8.reuse, R22, R36 ;  /* 0x000000160804723c */ /* 0x044ff60000001824 */
[----:B------:R0:W-:Y:S04]  /*60d70*/  STL.64 [R1+0x410], R12 ;  /* 0x0004100c01007387 */ /* 0x0001e80000100a00 */
[----:B------:R-:W-:Y:S04]  /*60d80*/  STL.64 [R1+0x418], R14 ;  /* 0x0004180e01007387 */ /* 0x000fe80000100a00 */
[----:B------:R-:W-:Y:S04]  /*60d90*/  STL.64 [R1+0x4b18], R22 ;  /* 0x004b181601007387 */ /* 0x000fe80000100a00 */
[----:B------:R-:W-:Y:S04]  /*60da0*/  STL.64 [R1+0x4b10], R20 ;  /* 0x004b101401007387 */ /* 0x000fe80000100a00 */
[----:B------:R-:W-:Y:S04]  /*60db0*/  STL.64 [R1+0x220], R4 ;  /* 0x0002200401007387 */ /* 0x000fe80000100a00 */
[----:B------:R1:W-:Y:S04]  /*60dc0*/  STL.64 [R1+0x228], R6 ;  /* 0x0002280601007387 */ /* 0x0003e80000100a00 */
[----:B0-----:R-:W2:Y:S01]  /*60dd0*/  LDL.LU R12, [R1+0x5b0] ;  /* 0x0005b000010c7983 */ /* 0x001ea20000300800 */
[----:B-1----:R-:W-:-:S15]  /*60de0*/  HMMA.16816.F32 R4, R8, R26, R40 ;  /* 0x0000001a0804723c */ /* 0x002fde0000001828 */
[----:B------:R-:W-:-:S04]  /*60df0*/  NOP ;  /* 0x0000000000007918 */ /* 0x000fc80000000000 */
[----:B------:R-:W-:Y:S04]  /*60e00*/  STL.64 [R1+0x210], R4 ;  /* 0x0002100401007387 */ /* 0x000fe80000100a00 */
[----:B------:R-:W-:Y:S04]  /*60e10*/  STL.64 [R1+0x218], R6 ;  /* 0x0002180601007387 */ /* 0x000fe80000100a00 */
[----:B------:R-:W2:Y:S04]  /*60e20*/  LDL.LU R13, [R1+0x5b4] ;  /* 0x0005b400010d7983 */ /* 0x000ea80000300800 */
[----:B------:R-:W3:Y:S04]  /*60e30*/  LDL.LU R14, [R1+0x5b8] ;  /* 0x0005b800010e7983 */ /* 0x000ee80000300800 */
[----:B------:R-:W3:Y:S01]  /*60e40*/  LDL.LU R15, [R1+0x5bc] ;  /* 0x0005bc00010f7983 */ /* 0x000ee20000300800 */
[----:B------:R-:W-:-:S02]  /*60e50*/  IMAD.MOV.U32 R18, RZ, RZ, R33 ;  /* 0x000000ffff127224 */ /* 0x000fc400078e0021 */
[----:B------:R-:W-:Y:S01]  /*60e60*/  IMAD.MOV.U32 R19, RZ, RZ, R32 ;  /* 0x000000ffff137224 */ /* 0x000fe200078e0020 */
[----:B---3--:R-:W-:Y:S04]  /*60e70*/  STL.64 [R1+0x4b30], R14 ;  /* 0x004b300e01007387 */ /* 0x008fe80000100a00 */
[----:B--2---:R-:W-:Y:S04]  /*60e80*/  STL.64 [R1+0x4b28], R12 ;  /* 0x004b280c01007387 */ /* 0x004fe80000100a00 */
[----:B------:R0:W-:Y:S04]  /*60e90*/  STL.64 [R1+0x4b38], R18 ;  /* 0x004b381201007387 */ /* 0x0001e80000100a00 */
        /* <DEDUP_REMOVED lines=14> */
[----:B------:R-:W3:Y:S04]  /*60f80*/  LDL.LU R16, [R1+0x5f0] ;  /* 0x0005f00001107983 */ /* 0x000ee80000300800 */
[----:B------:R-:W3:Y:S04]  /*60f90*/  LDL.LU R17, [R1+0x5f4] ;  /* 0x0005f40001117983 */ /* 0x000ee80000300800 */
[----:B0-----:R-:W3:Y:S04]  /*60fa0*/  LDL.LU R18, [R1+0x5f8] ;  /* 0x0005f80001127983 */ /* 0x001ee80000300800 */
[----:B------:R-:W3:Y:S04]  /*60fb0*/  LDL.LU R19, [R1+0x5fc] ;  /* 0x0005fc0001137983 */ /* 0x000ee80000300800 */
[----:B------:R-:W4:Y:S04]  /*60fc0*/  LDL.LU R32, [R1+0x200] ;  /* 0x0002000001207983 */ /* 0x000f280000300800 */
[----:B------:R-:W4:Y:S04]  /*60fd0*/  LDL.LU R33, [R1+0x204] ;  /* 0x0002040001217983 */ /* 0x000f280000300800 */
[----:B------:R-:W4:Y:S04]  /*60fe0*/  LDL.LU R34, [R1+0x208] ;  /* 0x0002080001227983 */ /* 0x000f280000300800 */
[----:B------:R-:W4:Y:S04]  /*60ff0*/  LDL.LU R35, [R1+0x20c] ;  /* 0x00020c0001237983 */ /* 0x000f280000300800 */
        /* <DEDUP_REMOVED lines=13> */
[----:B------:R-:W3:Y:S04]  /*610d0*/  LDL.LU R49, [R1+0x604] ;  /* 0x0006040001317983 */ /* 0x000ee80000300800 */
[----:B------:R-:W3:Y:S04]  /*610e0*/  LDL.LU R50, [R1+0x608] ;  /* 0x0006080001327983 */ /* 0x000ee80000300800 */
[----:B------:R-:W3:Y:S01]  /*610f0*/  LDL.LU R51, [R1+0x60c] ;  /* 0x00060c0001337983 */ /* 0x000ee20000300800 */
[----:B------:R-:W-:-:S03]  /*61100*/  IMAD.MOV.U32 R44, RZ, RZ, R58 ;  /* 0x000000ffff2c7224 */ /* 0x000fc600078e003a */
[----:B--2---:R-:W2:Y:S01]  /*61110*/  LDL.LU R20, [R1+0x610] ;  /* 0x0006100001147983 */ /* 0x004ea20000300800 */
[----:B------:R-:W-:-:S03]  /*61120*/  IMAD.MOV.U32 R3, RZ, RZ, R59 ;  /* 0x000000ffff037224 */ /* 0x000fc600078e003b */
        /* <DEDUP_REMOVED lines=18> */
[----:B0-----:R-:W3:Y:S04]  /*61250*/  LDL.LU.64 R34, [R1+0x4b88] ;  /* 0x004b880001227983 */ /* 0x001ee80000300a00 */
[----:B------:R-:W4:Y:S04]  /*61260*/  LDL.LU.64 R32, [R1+0x4b80] ;  /* 0x004b800001207983 */ /* 0x000f280000300a00 */
[----:B------:R-:W-:Y:S04]  /*61270*/  STL.64 [R1+0x4ac8], R30 ;  /* 0x004ac81e01007387 */ /* 0x000fe80000100a00 */
[----:B------:R-:W-:Y:S01]  /*61280*/  STL.64 [R1+0x4ac0], R28 ;  /* 0x004ac01c01007387 */ /* 0x000fe20000100a00 */
[----:B---3--:R-:W-:-:S15]  /*61290*/  HMMA.16816.F32 R36, R8, R34, R36 ;  /* 0x000000220824723c */ /* 0x008fde0000001824 */
[----:B------:R-:W-:-:S04]  /*612a0*/  NOP ;  /* 0x0000000000007918 */ /* 0x000fc80000000000 */
[----:B------:R-:W-:Y:S04]  /*612b0*/  STL.64 [R1+0x1f0], R36 ;  /* 0x0001f02401007387 */ /* 0x000fe80000100a00 */
[----:B------:R0:W-:Y:S04]  /*612c0*/  STL.64 [R1+0x1f8], R38 ;  /* 0x0001f82601007387 */ /* 0x0001e80000100a00 */
[----:B0-----:R-:W3:Y:S04]  /*612d0*/  LDL.LU.64 R38, [R1+0x4b78] ;  /* 0x004b780001267983 */ /* 0x001ee80000300a00 */
[----:B------:R-:W2:Y:S04]  /*612e0*/  LDL.LU R37, [R1+0x4b70] ;  /* 0x004b700001257983 */ /* 0x000ea80000300800 */
[----:B------:R-:W-:Y:S04]  /*612f0*/  STL.64 [R1+0x4ab8], R34 ;  /* 0x004ab82201007387 */ /* 0x000fe80000100a00 */
[----:B----4-:R0:W-:Y:S04]  /*61300*/  STL.64 [R1+0x4ab0], R32 ;  /* 0x004ab02001007387 */ /* 0x0101e80000100a00 */
[----:B0-----:R-:W4:Y:S04]  /*61310*/  LDL.LU R32, [R1+0x590] ;  /* 0x0005900001207983 */ /* 0x001f280000300800 */
[----:B------:R-:W4:Y:S04]  /*61320*/  LDL.LU R33, [R1+0x594] ;  /* 0x0005940001217983 */ /* 0x000f280000300800 */
[----:B------:R-:W4:Y:S04]  /*61330*/  LDL.LU R34, [R1+0x598] ;  /* 0x0005980001227983 */ /* 0x000f280000300800 */
[----:B------:R-:W4:Y:S01]  /*61340*/  LDL.LU R35, [R1+0x59c] ;  /* 0x00059c0001237983 */ /* 0x000f220000300800 */
[----:B---3--:R-:W-:-:S15]  /*61350*/  HMMA.16816.F32 R40, R8, R38, R40 ;  /* 0x000000260828723c */ /* 0x008fde0000001828 */
[----:B------:R-:W-:-:S04]  /*61360*/  NOP ;  /* 0x0000000000007918 */ /* 0x000fc80000000000 */
[----:B------:R-:W-:Y:S04]  /*61370*/  STL.64 [R1+0x1e0], R40 ;  /* 0x0001e02801007387 */ /* 0x000fe80000100a00 */
[----:B------:R0:W-:Y:S04]  /*61380*/  STL.64 [R1+0x1e8], R42 ;  /* 0x0001e82a01007387 */ /* 0x0001e80000100a00 */
[----:B0-----:R-:W3:Y:S01]  /*61390*/  LDL.LU.64 R42, [R1+0x4b68] ;  /* 0x004b6800012a7983 */ /* 0x001ee20000300a00 */
[C---:B--2---:R-:W-:Y:S08]  /*613a0*/  HMMA.16816.F32 R20, R8.reuse, R46, R20 ;  /* 0x0000002e0814723c */ /* 0x044ff00000001814 */
[C---:B------:R-:W-:Y:S08]  /*613b0*/  HMMA.16816.F32 R48, R8.reuse, R58, R48 ;  /* 0x0000003a0830723c */ /* 0x040ff00000001830 */
[----:B---3--:R-:W-:-:S15]  /*613c0*/  HMMA.16816.F32 R4, R8, R42, R4 ;  /* 0x0000002a0804723c */ /* 0x008fde0000001804 */
[----:B------:R-:W-:-:S04]  /*613d0*/  NOP ;  /* 0x0000000000007918 */ /* 0x000fc80000000000 */
[----:B------:R-:W-:Y:S04]  /*613e0*/  STL.64 [R1+0x1d0], R4 ;  /* 0x0001d00401007387 */ /* 0x000fe80000100a00 */
[----:B------:R-:W-:Y:S04]  /*613f0*/  STL.64 [R1+0x1d8], R6 ;  /* 0x0001d80601007387 */ /* 0x000fe80000100a00 */
[----:B------:R-:W0:Y:S04]  /*61400*/  LDSM.16.MT88.4 R4, [R37+UR5+0x3080] ;  /* 0x003080052504783b */ /* 0x000e280008004200 */
[----:B0-----:R0:W-:Y:S04]  /*61410*/  STL.64 [R1+0x4a58], R6 ;  /* 0x004a580601007387 */ /* 0x0011e80000100a00 */
[----:B------:R-:W-:Y:S04]  /*61420*/  STL.64 [R1+0x4a50], R4 ;  /* 0x004a500401007387 */ /* 0x000fe80000100a00 */
[----:B------:R-:W-:Y:S04]  /*61430*/  STL.64 [R1+0x610], R20 ;  /* 0x0006101401007387 */ /* 0x000fe80000100a00 */
[----:B------:R1:W-:Y:S01]  /*61440*/  STL.64 [R1+0x618], R22 ;  /* 0x0006181601007387 */ /* 0x0003e20000100a00 */
[----:B0-----:R-:W-:-:S02]  /*61450*/  IMAD.MOV.U32 R6, RZ, RZ, R2 ;  /* 0x000000ffff067224 */ /* 0x001fc400078e0002 */
[----:B------:R-:W-:Y:S02]  /*61460*/  IMAD.MOV.U32 R7, RZ, RZ, R0 ;  /* 0x000000ffff077224 */ /* 0x000fe400078e0000 */
[----:B------:R-:W-:Y:S02]  /*61470*/  IMAD.MOV.U32 R2, RZ, RZ, R58 ;  /* 0x000000ffff027224 */ /* 0x000fe400078e003a */
[----:B------:R-:W-:Y:S01]  /*61480*/  IMAD.MOV.U32 R0, RZ, RZ, R59 ;  /* 0x000000ffff007224 */ /* 0x000fe200078e003b */
[----:B-1----:R-:W2:Y:S04]  /*61490*/  LDL.LU.64 R22, [R1+0x4b60] ;  /* 0x004b600001167983 */ /* 0x002ea80000300a00 */
[----:B------:R-:W2:Y:S04]  /*614a0*/  LDL.LU.64 R20, [R1+0x4b58] ;  /* 0x004b580001147983 */ /* 0x000ea80000300a00 */
[----:B------:R-:W-:Y:S04]  /*614b0*/  STL.64 [R1+0x600], R48 ;  /* 0x0006003001007387 */ /* 0x000fe80000100a00 */
[----:B------:R0:W-:Y:S04]  /*614c0*/  STL.64 [R1+0x608], R50 ;  /* 0x0006083201007387 */ /* 0x0001e80000100a00 */
[----:B0-----:R-:W3:Y:S04]  /*614d0*/  LDL.LU.64 R50, [R1+0x4b50] ;  /* 0x004b500001327983 */ /* 0x001ee80000300a00 */
[----:B------:R-:W3:Y:S04]  /*614e0*/  LDL.LU.64 R48, [R1+0x4b48] ;  /* 0x004b480001307983 */ /* 0x000ee80000300a00 */
[----:B------:R-:W2:Y:S01]  /*614f0*/  LDL.LU.64 R58, [R1+0x4b40] ;  /* 0x004b4000013a7983 */ /* 0x000ea20000300a00 */
[C---:B------:R-:W-:Y:S08]  /*61500*/  HMMA.16816.F32 R52, R8.reuse, R54, R12 ;  /* 0x000000360834723c */ /* 0x040ff0000000180c */
[----:B--2---:R-:W-:-:S15]  /*61510*/  HMMA.16816.F32 R16, R8, R58, R16 ;  /* 0x0000003a0810723c */ /* 0x004fde0000001810 */
[----:B------:R-:W-:-:S04]  /*61520*/  NOP ;  /* 0x0000000000007918 */ /* 0x000fc80000000000 */
[----:B------:R-:W-:Y:S04]  /*61530*/  STL.64 [R1+0x5f0], R16 ;  /* 0x0005f01001007387 */ /* 0x000fe80000100a00 */
[----:B------:R0:W-:Y:S04]  /*61540*/  STL.64 [R1+0x5f8], R18 ;  /* 0x0005f81201007387 */ /* 0x0001e80000100a00 */
[----:B0-----:R-:W3:Y:S04]  /*61550*/  LDL.LU.64 R18, [R1+0x4b38] ;  /* 0x004b380001127983 */ /* 0x001ee80000300a00 */
[----:B------:R-:W2:Y:S04]  /*61560*/  LDL.LU.64 R14, [R1+0x4b30] ;  /* 0x004b3000010e7983 */ /* 0x000ea80000300a00 */
[----:B------:R-:W2:Y:S04]  /*61570*/  LDL.LU.64 R12, [R1+0x4b28] ;  /* 0x004b2800010c7983 */ /* 0x000ea80000300a00 */
[----:B------:R-:W-:Y:S04]  /*61580*/  STL.64 [R1+0x5e0], R52 ;  /* 0x0005e03401007387 */ /* 0x000fe80000100a00 */
[----:B------:R0:W-:Y:S04]  /*61590*/  STL.64 [R1+0x5e8], R54 ;  /* 0x0005e83601007387 */ /* 0x0001e80000100a00 */
        /* <DEDUP_REMOVED lines=8> */
[----:B------:R-:W2:Y:S04]  /*61620*/  LDL.LU.64 R50, [R1+0x4b08] ;  /* 0x004b080001327983 */ /* 0x000ea80000300a00 */
[----:B------:R-:W-:Y:S04]  /*61630*/  STL.64 [R1+0x5c0], R16 ;  /* 0x0005c01001007387 */ /* 0x000fe80000100a00 */
[----:B------:R0:W-:Y:S04]  /*61640*/  STL.64 [R1+0x5c8], R18 ;  /* 0x0005c81201007387 */ /* 0x0001e80000100a00 */
[----:B0-----:R-:W2:Y:S01]  /*61650*/  LDL.LU.64 R18, [R1+0x4b00] ;  /* 0x004b000001127983 */ /* 0x001ea20000300a00 */
[----:B------:R-:W-:Y:S03]  /*61660*/  HMMA.16816.F32 R4, R8, R6, R12 ;  /* 0x000000060804723c */ /* 0x000fe6000000180c */
[----:B------:R-:W3:Y:S01]  /*61670*/  LDL.LU.64 R14, [R1+0x4af8] ;  /* 0x004af800010e7983 */ /* 0x000ee20000300a00 */
[----:B------:R-:W-:-:S03]  /*61680*/  IMAD.MOV.U32 R31, RZ, RZ, R3 ;  /* 0x000000ffff1f7224 */ /* 0x000fc600078e0003 */
[----:B------:R-:W3:-:S12]  /*61690*/  LDL.LU.64 R12, [R1+0x4af0] ;  /* 0x004af000010c7983 */ /* 0x000ed80000300a00 */
[----:B------:R0:W-:Y:S04]  /*616a0*/  STL.64 [R1+0x5b0], R4 ;  /* 0x0005b00401007387 */ /* 0x0001e80000100a00 */
[----:B------:R-:W-:Y:S01]  /*616b0*/  STL.64 [R1+0x5b8], R6 ;  /* 0x0005b80601007387 */ /* 0x000fe20000100a00 */
[----:B--2---:R-:W-:Y:S01]  /*616c0*/  HMMA.16816.F32 R24, R8, R18, R24 ;  /* 0x000000120818723c */ /* 0x004fe20000001818 */
[----:B0-----:R-:W-:Y:S02]  /*616d0*/  IMAD.MOV.U32 R4, RZ, RZ, R18 ;  /* 0x000000ffff047224 */ /* 0x001fe400078e0012 */
[----:B------:R-:W-:-:S15]  /*616e0*/  IMAD.MOV.U32 R3, RZ, RZ, R19 ;  /* 0x000000ffff037224 */ /* 0x000fde00078e0013 */
[----:B------:R-:W-:Y:S01]  /*616f0*/  NOP ;  /* 0x0000000000007918 */ /* 0x000fe20000000000 */
[----:B------:R0:W-:Y:S04]  /*61700*/  STL.64 [R1+0x5a0], R24 ;  /* 0x0005a01801007387 */ /* 0x0001e80000100a00 */
[----:B------:R1:W-:Y:S04]  /*61710*/  STL.64 [R1+0x5a8], R26 ;  /* 0x0005a81a01007387 */ /* 0x0003e80000100a00 */
[----:B------:R-:W2:Y:S04]  /*61720*/  LDL.LU.64 R18, [R1+0x4ae8] ;  /* 0x004ae80001127983 */ /* 0x000ea80000300a00 */
[----:B------:R-:W2:Y:S04]  /*61730*/  LDL.LU.64 R16, [R1+0x4ae0] ;  /* 0x004ae00001107983 */ /* 0x000ea80000300a00 */
[----:B0-----:R-:W3:Y:S04]  /*61740*/  LDL.LU R24, [R1+0x400] ;  /* 0x0004000001187983 */ /* 0x001ee80000300800 */
[----:B------:R-:W3:Y:S04]  /*61750*/  LDL.LU R25, [R1+0x404] ;  /* 0x0004040001197983 */ /* 0x000ee80000300800 */
[----:B-1----:R-:W3:Y:S04]  /*61760*/  LDL.LU R26, [R1+0x408] ;  /* 0x00040800011a7983 */ /* 0x002ee80000300800 */
[----:B------:R-:W3:Y:S01]  /*61770*/  LDL.LU R27, [R1+0x40c] ;  /* 0x00040c00011b7983 */ /* 0x000ee20000300800 */
[----:B------:R-:W-:-:S03]  /*61780*/  IMAD.MOV.U32 R30, RZ, RZ, R44 ;  /* 0x000000ffff1e7224 */ /* 0x000fc600078e002c */
[----:B------:R-:W3:Y:S04]  /*61790*/  LDL.LU R28, [R1+0x3f0] ;  /* 0x0003f000011c7983 */ /* 0x000ee80000300800 */
[----:B----4-:R-:W-:-:S15]  /*617a0*/  HMMA.16816.F32 R32, R8, R30, R32 ;  /* 0x0000001e0820723c */ /* 0x010fde0000001820 */
[----:B------:R-:W-:-:S04]  /*617b0*/  NOP ;  /* 0x0000000000007918 */ /* 0x000fc80000000000 */
[----:B------:R0:W-:Y:S04]  /*617c0*/  STL.64 [R1+0x590], R32 ;  /* 0x0005902001007387 */ /* 0x0001e80000100a00 */
[----:B------:R1:W-:Y:S04]  /*617d0*/  STL.64 [R1+0x598], R34 ;  /* 0x0005982201007387 */ /* 0x0003e80000100a00 */
[----:B------:R-:W4:Y:S04]  /*617e0*/  LDL.LU R29, [R1+0x3f4] ;  /* 0x0003f400011d7983 */ /* 0x000f280000300800 */
[----:B------:R-:W4:Y:S04]  /*617f0*/  LDL.LU R30, [R1+0x3f8] ;  /* 0x0003f800011e7983 */ /* 0x000f280000300800 */
[----:B------:R-:W4:Y:S01]  /*61800*/  LDL.LU R31, [R1+0x3fc] ;  /* 0x0003fc00011f7983 */ /* 0x000f220000300800 */
[----:B--2---:R-:W-:Y:S08]  /*61810*/  HMMA.16816.F32 R8, R8, R50, R16 ;  /* 0x000000320808723c */ /* 0x004ff00000001810 */
[----:B---3--:R-:W-:Y:S11]  /*61820*/  HMMA.16816.F32 R24, R12, R22, R24 ;  /* 0x000000160c18723c */ /* 0x008ff60000001818 */
[----:B------:R2:W-:Y:S04]  /*61830*/  STL.64 [R1+0x878], R10 ;  /* 0x0008780a01007387 */ /* 0x0005e80000100a00 */
[----:B------:R-:W-:Y:S04]  /*61840*/  STL.64 [R1+0x4a60], R50 ;  /* 0x004a603201007387 */ /* 0x000fe80000100a00 */
[----:B0-----:R-:W3:Y:S04]  /*61850*/  LDL.LU R32, [R1+0x3e0] ;  /* 0x0003e00001207983 */ /* 0x001ee80000300800 */
[----:B------:R-:W3:Y:S04]  /*61860*/  LDL.LU R33, [R1+0x3e4] ;  /* 0x0003e40001217983 */ /* 0x000ee80000300800 */
[----:B-1----:R-:W3:Y:S04]  /*61870*/  LDL.LU R34, [R1+0x3e8] ;  /* 0x0003e80001227983 */ /* 0x002ee80000300800 */
[----:B------:R-:W3:Y:S01]  /*61880*/  LDL.LU R35, [R1+0x3ec] ;  /* 0x0003ec0001237983 */ /* 0x000ee20000300800 */
[----:B--2---:R-:W-:-:S03]  /*61890*/  IMAD.MOV.U32 R10, RZ, RZ, R4 ;  /* 0x000000ffff0a7224 */ /* 0x004fc600078e0004 */
[----:B------:R-:W2:Y:S01]  /*618a0*/  LDL.LU R16, [R1+0x3b0] ;  /* 0x0003b00001107983 */ /* 0x000ea20000300800 */
[----:B------:R-:W-:-:S03]  /*618b0*/  IMAD.MOV.U32 R11, RZ, RZ, R3 ;  /* 0x000000ffff0b7224 */ /* 0x000fc600078e0003 */
[----:B------:R-:W2:Y:S04]  /*618c0*/  LDL.LU R17, [R1+0x3b4] ;  /* 0x0003b40001117983 */ /* 0x000ea80000300800 */
[----:B------:R-:W2:Y:S04]  /*618d0*/  LDL.LU R18, [R1+0x3b8] ;  /* 0x0003b80001127983 */ /* 0x000ea80000300800 */
[----:B------:R-:W2:Y:S04]  /*618e0*/  LDL.LU R19, [R1+0x3bc] ;  /* 0x0003bc0001137983 */ /* 0x000ea80000300800 */
[----:B------:R-:W2:Y:S01]  /*618f0*/  LDL.LU R4, [R1+0x700] ;  /* 0x0007000001047983 */ /* 0x000ea20000300800 */
[----:B------:R-:W-:-:S03]  /*61900*/  IMAD.MOV.U32 R44, RZ, RZ, R8 ;  /* 0x000000ffff2c7224 */ /* 0x000fc600078e0008 */
[----:B------:R-:W2:Y:S01]  /*61910*/  LDL.LU R5, [R1+0x704] ;  /* 0x0007040001057983 */ /* 0x000ea20000300800 */
[----:B------:R-:W-:-:S03]  /*61920*/  IMAD.MOV.U32 R45, RZ, RZ, R9 ;  /* 0x000000ffff2d7224 */ /* 0x000fc600078e0009 */
[----:B------:R-:W2:Y:S04]  /*61930*/  LDL.LU R6, [R1+0x708] ;  /* 0x0007080001067983 */ /* 0x000ea80000300800 */
[----:B------:R-:W2:Y:S04]  /*61940*/  LDL.LU R7, [R1+0x70c] ;  /* 0x00070c0001077983 */ /* 0x000ea80000300800 */
        /* <DEDUP_REMOVED lines=22> */
[----:B--2---:R0:W-:Y:S04]  /*61ab0*/  STL.64 [R1+0x4a40], R24 ;  /* 0x004a401801007387 */ /* 0x0041e80000100a00 */
        /* <DEDUP_REMOVED lines=11> */
[----:B----4-:R0:W-:Y:S04]  /*61b70*/  STL.64 [R1+0x4a78], R28 ;  /* 0x004a781c01007387 */ /* 0x0101e80000100a00 */
[----:B0-----:R-:W4:Y:S04]  /*61b80*/  LDL.LU R28, [R1+0x3d0] ;  /* 0x0003d000011c7983 */ /* 0x001f280000300800 */
[----:B------:R-:W4:Y:S04]  /*61b90*/  LDL.LU R29, [R1+0x3d4] ;  /* 0x0003d400011d7983 */ /* 0x000f280000300800 */
[----:B------:R-:W4:Y:S04]  /*61ba0*/  LDL.LU R30, [R1+0x3d8] ;  /* 0x0003d800011e7983 */ /* 0x000f280000300800 */
[----:B------:R-:W4:Y:S01]  /*61bb0*/  LDL.LU R31, [R1+0x3dc] ;  /* 0x0003dc00011f7983 */ /* 0x000f220000300800 */
[----:B------:R-:W0:Y:S01]  /*61bc0*/  S2R R37, SR_TID.X ;  /* 0x0000000000257919 */ /* 0x000e220000002100 */
[----:B------:R-:W1:Y:S01]  /*61bd0*/  S2R R36, SR_TID.X ;  /* 0x0000000000247919 */ /* 0x000e620000002100 */
[----:B------:R-:W-:Y:S01]  /*61be0*/  HMMA.16816.F32 R16, R12, R42, R16 ;  /* 0x0000002a0c10723c */ /* 0x000fe20000001810 */
[----:B0-----:R-:W-:Y:S01]  /*61bf0*/  LOP3.LUT R37, R37, 0x7, RZ, 0xc0, !PT ;  /* 0x0000000725257812 */ /* 0x001fe200078ec0ff */
[----:B-1----:R-:W-:-:S04]  /*61c00*/  IMAD.SHL.U32 R41, R36, 0x2, RZ ;  /* 0x0000000224297824 */ /* 0x002fc800078e00ff */
[----:B------:R-:W-:Y:S02]  /*61c10*/  IMAD R37, R37, 0x110, RZ ;  /* 0x0000011025257824 */ /* 0x000fe400078e02ff */
[----:B------:R-:W-:-:S03]  /*61c20*/  IMAD.SHL.U32 R36, R36, 0x80, RZ ;  /* 0x0000008024247824 */ /* 0x000fc600078e00ff */
[----:B------:R-:W-:-:S04]  /*61c30*/  LOP3.LUT R37, R37, 0x10, R41, 0x78, !PT ;  /* 0x0000001025257812 */ /* 0x000fc800078e7829 */
[----:B------:R-:W-:-:S04]  /*61c40*/  LOP3.LUT R37, R37, 0x800, R36, 0xf8, !PT ;  /* 0x0000080025257812 */ /* 0x000fc800078ef824 */
[----:B------:R-:W-:Y:S01]  /*61c50*/  LOP3.LUT R37, R37, 0x40, RZ, 0x3c, !PT ;  /* 0x0000004025257812 */ /* 0x000fe200078e3cff */
[----:B------:R-:W-:Y:S02]  /*61c60*/  IMAD.MOV.U32 R50, RZ, RZ, R2 ;  /* 0x000000ffff327224 */ /* 0x000fe400078e0002 */
[----:B------:R-:W-:Y:S01]  /*61c70*/  IMAD.MOV.U32 R51, RZ, RZ, R0 ;  /* 0x000000ffff337224 */ /* 0x000fe200078e0000 */
[----:B---3--:R-:W-:Y:S04]  /*61c80*/  STL.64 [R1+0x4a90], R34 ;  /* 0x004a902201007387 */ /* 0x008fe80000100a00 */
[----:B--2---:R-:W-:Y:S01]  /*61c90*/  STL.64 [R1+0x4a88], R32 ;  /* 0x004a882001007387 */ /* 0x004fe20000100a00 */
[----:B----4-:R-:W-:-:S15]  /*61ca0*/  HMMA.16816.F32 R28, R12, R34, R28 ;  /* 0x000000220c1c723c */ /* 0x010fde000000181c */
[----:B------:R-:W-:-:S04]  /*61cb0*/  NOP ;  /* 0x0000000000007918 */ /* 0x000fc80000000000 */
[----:B------:R-:W-:Y:S04]  /*61cc0*/  STL.64 [R1+0x3d0], R28 ;  /* 0x0003d01c01007387 */ /* 0x000fe80000100a00 */
[----:B------:R0:W-:Y:S02]  /*61cd0*/  STL.64 [R1+0x3d8], R30 ;  /* 0x0003d81e01007387 */ /* 0x0001e40000100a00 */
[----:B0-----:R-:W-:Y:S02]  /*61ce0*/  HMMA.16816.F32 R28, R12, R38, R24 ;  /* 0x000000260c1c723c */ /* 0x001fe40000001818 */
[----:B------:R-:W2:-:S15]  /*61cf0*/  LDL.LU R24, [R1+0x6e0] ;  /* 0x0006e00001187983 */ /* 0x000e9e0000300800 */
[----:B------:R-:W-:Y:S02]  /*61d00*/  NOP ;  /* 0x0000000000007918 */ /* 0x000fe40000000000 */
[----:B------:R-:W-:Y:S04]  /*61d10*/  STL.64 [R1+0x3c0], R28 ;  /* 0x0003c01c01007387 */ /* 0x000fe80000100a00 */
[----:B------:R0:W-:Y:S04]  /*61d20*/  STL.64 [R1+0x3c8], R30 ;  /* 0x0003c81e01007387 */ /* 0x0001e80000100a00 */
[----:B------:R-:W-:Y:S04]  /*61d30*/  STL.64 [R1+0x3b0], R16 ;  /* 0x0003b01001007387 */ /* 0x000fe80000100a00 */
[----:B------:R-:W-:Y:S04]  /*61d40*/  STL.64 [R1+0x3b8], R18 ;  /* 0x0003b81201007387 */ /* 0x000fe80000100a00 */
[----:B------:R-:W1:Y:S01]  /*61d50*/  LDSM.16.MT88.4 R16, [R37+UR5+0x3000] ;  /* 0x003000052510783b */ /* 0x000e620008004200 */
[C---:B0-----:R-:W-:Y:S03]  /*61d60*/  HMMA.16816.F32 R28, R12.reuse, R46, R20 ;  /* 0x0000002e0c1c723c */ /* 0x041fe60000001814 */
[----:B------:R-:W2:Y:S04]  /*61d70*/  LDL.LU R25, [R1+0x6e4] ;  /* 0x0006e40001197983 */ /* 0x000ea80000300800 */
[----:B------:R-:W2:Y:S01]  /*61d80*/  LDL.LU R26, [R1+0x6e8] ;  /* 0x0006e800011a7983 */ /* 0x000ea20000300800 */
[C---:B------:R-:W-:Y:S03]  /*61d90*/  HMMA.16816.F32 R20, R12.reuse, R50, R8 ;  /* 0x000000320c14723c */ /* 0x040fe60000001808 */
[----:B------:R-:W2:Y:S05]  /*61da0*/  LDL.LU R27, [R1+0x6ec] ;  /* 0x0006ec00011b7983 */ /* 0x000eaa0000300800 */
[C---:B------:R-:W-:Y:S01]  /*61db0*/  HMMA.16816.F32 R8, R12.reuse, R58, R4 ;  /* 0x0000003a0c08723c */ /* 0x040fe20000001804 */
[----:B------:R-:W-:Y:S04]  /*61dc0*/  STL.64 [R1+0x4aa0], R38 ;  /* 0x004aa02601007387 */ /* 0x000fe80000100a00 */
[----:B------:R-:W-:Y:S04]  /*61dd0*/  STL [R1+0x4a98], R37 ;  /* 0x004a982501007387 */ /* 0x000fe80000100800 */
[----:B-1----:R0:W-:Y:S04]  /*61de0*/  STL.64 [R1+0x49c8], R18 ;  /* 0x0049c81201007387 */ /* 0x0021e80000100a00 */
[----:B------:R-:W-:Y:S04]  /*61df0*/  STL.64 [R1+0x49c0], R16 ;  /* 0x0049c01001007387 */ /* 0x000fe80000100a00 */
[----:B0-----:R-:W3:Y:S04]  /*61e00*/  LDL.64 R18, [R1+0xb8] ;  /* 0x0000b80001127983 */ /* 0x001ee80000100a00 */
[----:B------:R-:W-:Y:S04]  /*61e10*/  STL.64 [R1+0x720], R28 ;  /* 0x0007201c01007387 */ /* 0x000fe80000100a00 */
[----:B------:R-:W-:Y:S04]  /*61e20*/  STL.64 [R1+0x728], R30 ;  /* 0x0007281e01007387 */ /* 0x000fe80000100a00 */
[----:B------:R-:W4:Y:S04]  /*61e30*/  LDL.LU R4, [R1+0x3a0] ;  /* 0x0003a00001047983 */ /* 0x000f280000300800 */
[----:B------:R-:W-:Y:S04]  /*61e40*/  STL.64 [R1+0x710], R20 ;  /* 0x0007101401007387 */ /* 0x000fe80000100a00 */
[----:B------:R-:W-:Y:S04]  /*61e50*/  STL.64 [R1+0x718], R22 ;  /* 0x0007181601007387 */ /* 0x000fe80000100a00 */
[----:B------:R0:W-:Y:S04]  /*61e60*/  STL.64 [R1+0x700], R8 ;  /* 0x0007000801007387 */ /* 0x0001e80000100a00 */
[----:B------:R1:W-:Y:S04]  /*61e70*/  STL.64 [R1+0x708], R10 ;  /* 0x0007080a01007387 */ /* 0x0003e80000100a00 */
[----:B------:R-:W4:Y:S04]  /*61e80*/  LDL.LU R5, [R1+0x3a4] ;  /* 0x0003a40001057983 */ /* 0x000f280000300800 */
[----:B------:R-:W4:Y:S04]  /*61e90*/  LDL.LU R6, [R1+0x3a8] ;  /* 0x0003a80001067983 */ /* 0x000f280000300800 */
[----:B------:R-:W4:Y:S04]  /*61ea0*/  LDL.LU R7, [R1+0x3ac] ;  /* 0x0003ac0001077983 */ /* 0x000f280000300800 */
[----:B0-----:R-:W4:Y:S04]  /*61eb0*/  LDL.LU R8, [R1+0x6d0] ;  /* 0x0006d00001087983 */ /* 0x001f280000300800 */
[----:B------:R-:W4:Y:S04]  /*61ec0*/  LDL.LU R9, [R1+0x6d4] ;  /* 0x0006d40001097983 */ /* 0x000f280000300800 */
[----:B-1----:R-:W4:Y:S04]  /*61ed0*/  LDL.LU R10, [R1+0x6d8] ;  /* 0x0006d800010a7983 */ /* 0x002f280000300800 */
[----:B------:R-:W4:Y:S04]  /*61ee0*/  LDL.LU R11, [R1+0x6dc] ;  /* 0x0006dc00010b7983 */ /* 0x000f280000300800 */
[----:B------:R-:W4:Y:S04]  /*61ef0*/  LDL.64 R38, [R1+0x98] ;  /* 0x0000980001267983 */ /* 0x000f280000100a00 */
        /* <DEDUP_REMOVED lines=9> */
[----:B------:R-:W4:Y:S04]  /*61f90*/  LDL.64 R50, [R1+0x68] ;  /* 0x0000680001327983 */ /* 0x000f280000100a00 */
[----:B------:R0:W-:Y:S04]  /*61fa0*/  STL.64 [R1+0x4a28], R58 ;  /* 0x004a283a01007387 */ /* 0x0001e80000100a00 */
[----:B------:R-:W4:Y:S04]  /*61fb0*/  LDL.LU R56, [R1+0x6f0] ;  /* 0x0006f00001387983 */ /* 0x000f280000300800 */
[----:B------:R-:W4:Y:S04]  /*61fc0*/  LDL.LU R57, [R1+0x6f4] ;  /* 0x0006f40001397983 */ /* 0x000f280000300800 */
[----:B0-----:R-:W4:Y:S04]  /*61fd0*/  LDL.LU R58, [R1+0x6f8] ;  /* 0x0006f800013a7983 */ /* 0x001f280000300800 */
[----:B------:R-:W4:Y:S01]  /*61fe0*/  LDL.LU R59, [R1+0x6fc] ;  /* 0x0006fc00013b7983 */ /* 0x000f220000300800 */
[----:B--2---:R-:W-:Y:S01]  /*61ff0*/  HMMA.16816.F32 R24, R12, R54, R24 ;  /* 0x000000360c18723c */ /* 0x004fe20000001818 */
[----:B---3--:R-:W-:-:S02]  /*62000*/  IMAD.MOV.U32 R41, RZ, RZ, R18 ;  /* 0x000000ffff297224 */ /* 0x008fc400078e0012 */
[----:B------:R-:W-:-:S05]  /*62010*/  IMAD.MOV.U32 R40, RZ, RZ, R19 ;  /* 0x000000ffff287224 */ /* 0x000fca00078e0013 */
[C---:B----4-:R-:W-:Y:S08]  /*62020*/  HMMA.16816.F32 R8, R12.reuse, R38, R8 ;  /* 0x000000260c08723c */ /* 0x050ff00000001808 */
[----:B------:R-:W-:-:S15]  /*62030*/  HMMA.16816.F32 R56, R12, R18, R56 ;  /* 0x000000120c38723c */ /* 0x000fde0000001838 */
[----:B------:R-:W-:-:S04]  /*62040*/  NOP ;  /* 0x0000000000007918 */ /* 0x000fc80000000000 */
[----:B------:R-:W-:Y:S04]  /*62050*/  STL.64 [R1+0x6f0], R56 ;  /* 0x0006f03801007387 */ /* 0x000fe80000100a00 */
[----:B------:R-:W-:Y:S04]  /*62060*/  STL.64 [R1+0x6f8], R58 ;  /* 0x0006f83a01007387 */ /* 0x000fe80000100a00 */
[----:B------:R-:W2:Y:S04]  /*62070*/  LDL.LU R16, [R1+0x170] ;  /* 0x0001700001107983 */ /* 0x000ea80000300800 */
[----:B------:R0:W-:Y:S04]  /*62080*/  STL.64 [R1+0x6e0], R24 ;  /* 0x0006e01801007387 */ /* 0x0001e80000100a00 */
[----:B------:R1:W-:Y:S04]  /*62090*/  STL.64 [R1+0x6e8], R26 ;  /* 0x0006e81a01007387 */ /* 0x0003e80000100a00 */
[----:B------:R-:W2:Y:S04]  /*620a0*/  LDL.LU R17, [R1+0x174] ;  /* 0x0001740001117983 */ /* 0x000ea80000300800 */
[----:B------:R-:W2:Y:S04]  /*620b0*/  LDL.LU R18, [R1+0x178] ;  /* 0x0001780001127983 */ /* 0x000ea80000300800 */
[----:B------:R-:W2:Y:S04]  /*620c0*/  LDL.LU R19, [R1+0x17c] ;  /* 0x00017c0001137983 */ /* 0x000ea80000300800 */
[----:B0-----:R-:W3:Y:S04]  /*620d0*/  LDL.LU R24, [R1+0x1c0] ;  /* 0x0001c00001187983 */ /* 0x001ee80000300800 */
[----:B------:R-:W3:Y:S04]  /*620e0*/  LDL.LU R25, [R1+0x1c4] ;  /* 0x0001c40001197983 */ /* 0x000ee80000300800 */
[----:B-1----:R-:W3:Y:S04]  /*620f0*/  LDL.LU R26, [R1+0x1c8] ;  /* 0x0001c800011a7983 */ /* 0x002ee80000300800 */
[----:B------:R-:W3:Y:S04]  /*62100*/  LDL.LU R27, [R1+0x1cc] ;  /* 0x0001cc00011b7983 */ /* 0x000ee80000300800 */
[----:B------:R-:W4:Y:S04]  /*62110*/  LDL.LU R56, [R1+0x180] ;  /* 0x0001800001387983 */ /* 0x000f280000300800 */
[----:B------:R-:W4:Y:S04]  /*62120*/  LDL.LU R57, [R1+0x184] ;  /* 0x0001840001397983 */ /* 0x000f280000300800 */
[----:B------:R-:W4:Y:S04]  /*62130*/  LDL.LU R58, [R1+0x188] ;  /* 0x00018800013a7983 */ /* 0x000f280000300800 */
[----:B------:R-:W4:Y:S04]  /*62140*/  LDL.LU R59, [R1+0x18c] ;  /* 0x00018c00013b7983 */ /* 0x000f280000300800 */
[----:B------:R0:W-:Y:S04]  /*62150*/  STL.64 [R1+0x4a10], R54 ;  /* 0x004a103601007387 */ /* 0x0001e80000100a00 */
[----:B------:R-:W2:Y:S04]  /*62160*/  LDL.LU R52, [R1+0x6b0] ;  /* 0x0006b00001347983 */ /* 0x000ea80000300800 */
[----:B------:R-:W2:Y:S04]  /*62170*/  LDL.LU R53, [R1+0x6b4] ;  /* 0x0006b40001357983 */ /* 0x000ea80000300800 */
[----:B0-----:R-:W2:Y:S04]  /*62180*/  LDL.LU R54, [R1+0x6b8] ;  /* 0x0006b80001367983 */ /* 0x001ea80000300800 */
[----:B------:R-:W2:Y:S04]  /*62190*/  LDL.LU R55, [R1+0x6bc] ;  /* 0x0006bc0001377983 */ /* 0x000ea80000300800 */
[----:B------:R-:W-:Y:S04]  /*621a0*/  STL.64 [R1+0x6d0], R8 ;  /* 0x0006d00801007387 */ /* 0x000fe80000100a00 */
[----:B------:R0:W-:Y:S04]  /*621b0*/  STL.64 [R1+0x6d8], R10 ;  /* 0x0006d80a01007387 */ /* 0x0001e80000100a00 */
[----:B0-----:R-:W2:Y:S01]  /*621c0*/  LDL.LU.64 R10, [R1+0x4aa8] ;  /* 0x004aa800010a7983 */ /* 0x001ea20000300a00 */
[----:B------:R-:W-:Y:S01]  /*621d0*/  HMMA.16816.F32 R32, R12, R30, R32 ;  /* 0x0000001e0c20723c */ /* 0x000fe20000001820 */
[----:B------:R-:W-:-:S02]  /*621e0*/  IMAD.MOV.U32 R9, RZ, RZ, R38 ;  /* 0x000000ffff097224 */ /* 0x000fc400078e0026 */
[----:B------:R-:W-:Y:S02]  /*621f0*/  IMAD.MOV.U32 R8, RZ, RZ, R39 ;  /* 0x000000ffff087224 */ /* 0x000fe400078e0027 */
[----:B------:R-:W4:Y:S03]  /*62200*/  LDL.LU.64 R38, [R1+0x4aa0] ;  /* 0x004aa00001267983 */ /* 0x000f260000300a00 */
[----:B------:R-:W-:Y:S01]  /*62210*/  HMMA.16816.F32 R20, R12, R50, R20 ;  /* 0x000000320c14723c */ /* 0x000fe20000001814 */
[----:B------:R-:W3:Y:S01]  /*62220*/  LDL.LU R37, [R1+0x4a98] ;  /* 0x004a980001257983 */ /* 0x000ee20000300800 */
[----:B------:R-:W-:Y:S02]  /*62230*/  IMAD.MOV.U32 R2, RZ, RZ, R30 ;  /* 0x000000ffff027224 */ /* 0x000fe400078e001e */
[----:B------:R-:W-:-:S07]  /*62240*/  IMAD.MOV.U32 R0, RZ, RZ, R31 ;  /* 0x000000ffff007224 */ /* 0x000fce00078e001f */
[----:B------:R-:W-:Y:S04]  /*62250*/  STL.64 [R1+0x6c0], R32 ;  /* 0x0006c02001007387 */ /* 0x000fe80000100a00 */
[----:B------:R0:W-:Y:S04]  /*62260*/  STL.64 [R1+0x6c8], R34 ;  /* 0x0006c82201007387 */ /* 0x0001e80000100a00 */
[----:B0-----:R-:W3:Y:S04]  /*62270*/  LDL.LU.64 R34, [R1+0x4a90] ;  /* 0x004a900001227983 */ /* 0x001ee80000300a00 */
[----:B------:R-:W3:Y:S04]  /*62280*/  LDL.LU.64 R32, [R1+0x4a88] ;  /* 0x004a880001207983 */ /* 0x000ee80000300a00 */
        /* <DEDUP_REMOVED lines=13> */
[----:B------:R-:W-:Y:S04]  /*62360*/  STL.64 [R1+0x6a0], R20 ;  /* 0x0006a01401007387 */ /* 0x000fe80000100a00 */
[----:B------:R0:W-:Y:S04]  /*62370*/  STL.64 [R1+0x6a8], R22 ;  /* 0x0006a81601007387 */ /* 0x0001e80000100a00 */
[----:B0-----:R-:W3:Y:S04]  /*62380*/  LDL.LU.64 R22, [R1+0x4a70] ;  /* 0x004a700001167983 */ /* 0x001ee80000300a00 */
[----:B------:R-:W2:Y:S04]  /*62390*/  LDL.LU.64 R20, [R1+0x4a68] ;  /* 0x004a680001147983 */ /* 0x000ea80000300a00 */
        /* <DEDUP_REMOVED lines=10> */
[----:B------:R0:W-:Y:S04]  /*62440*/  STL.64 [R1+0x49d0], R50 ;  /* 0x0049d03201007387 */ /* 0x0001e80000100a00 */
[----:B------:R-:W2:Y:S04]  /*62450*/  LDL.LU R48, [R1+0x1a0] ;  /* 0x0001a00001307983 */ /* 0x000ea80000300800 */
[----:B------:R-:W2:Y:S04]  /*62460*/  LDL.LU R49, [R1+0x1a4] ;  /* 0x0001a40001317983 */ /* 0x000ea80000300800 */
[----:B0-----:R-:W2:Y:S04]  /*62470*/  LDL.LU R50, [R1+0x1a8] ;  /* 0x0001a80001327983 */ /* 0x001ea80000300800 */
[----:B------:R-:W2:Y:S01]  /*62480*/  LDL.LU R51, [R1+0x1ac] ;  /* 0x0001ac0001337983 */ /* 0x000ea20000300800 */
[----:B---3--:R-:W-:-:S15]  /*62490*/  HMMA.16816.F32 R24, R4, R22, R24 ;  /* 0x000000160418723c */ /* 0x008fde0000001818 */
[----:B------:R-:W-:-:S04]  /*624a0*/  NOP ;  /* 0x0000000000007918 */ /* 0x000fc80000000000 */
[----:B------:R-:W-:Y:S04]  /*624b0*/  STL.64 [R1+0x1c0], R24 ;  /* 0x0001c01801007387 */ /* 0x000fe80000100a00 */
[----:B------:R0:W-:Y:S04]  /*624c0*/  STL.64 [R1+0x1c8], R26 ;  /* 0x0001c81a01007387 */ /* 0x0001e80000100a00 */
[----:B0-----:R-:W3:Y:S04]  /*624d0*/  LDL.LU.64 R26, [R1+0x4a48] ;  /* 0x004a4800011a7983 */ /* 0x001ee80000300a00 */
[----:B------:R-:W4:Y:S04]  /*624e0*/  LDL.LU.64 R24, [R1+0x4a40] ;  /* 0x004a400001187983 */ /* 0x000f280000300a00 */
[----:B------:R-:W-:Y:S04]  /*624f0*/  STL.64 [R1+0x49e0], R22 ;  /* 0x0049e01601007387 */ /* 0x000fe80000100a00 */
[----:B------:R0:W-:Y:S04]  /*62500*/  STL.64 [R1+0x49d8], R20 ;  /* 0x0049d81401007387 */ /* 0x0001e80000100a00 */
[----:B0-----:R-:W4:Y:S04]  /*62510*/  LDL.LU R20, [R1+0x1b0] ;  /* 0x0001b00001147983 */ /* 0x001f280000300800 */
[----:B------:R-:W4:Y:S04]  /*62520*/  LDL.LU R21, [R1+0x1b4] ;  /* 0x0001b40001157983 */ /* 0x000f280000300800 */
[----:B------:R-:W4:Y:S04]  /*62530*/  LDL.LU R22, [R1+0x1b8] ;  /* 0x0001b80001167983 */ /* 0x000f280000300800 */
[----:B------:R-:W4:Y:S01]  /*62540*/  LDL.LU R23, [R1+0x1bc] ;  /* 0x0001bc0001177983 */ /* 0x000f220000300800 */
[C---:B--2---:R-:W-:Y:S03]  /*62550*/  HMMA.16816.F32 R12, R4.reuse, R34, R12 ;  /* 0x00000022040c723c */ /* 0x044fe6000000180c */
[----:B---3--:R-:W-:Y:S04]  /*62560*/  STL.64 [R1+0x49f8], R26 ;  /* 0x0049f81a01007387 */ /* 0x008fe80000100a00 */
[----:B----4-:R-:W-:Y:S01]  /*62570*/  STL.64 [R1+0x49f0], R24 ;  /* 0x0049f01801007387 */ /* 0x010fe20000100a00 */
[----:B------:R-:W-:-:S15]  /*62580*/  HMMA.16816.F32 R20, R4, R26, R20 ;  /* 0x0000001a0414723c */ /* 0x000fde0000001814 */
[----:B------:R-:W-:-:S04]  /*62590*/  NOP ;  /* 0x0000000000007918 */ /* 0x000fc80000000000 */
[----:B------:R-:W-:Y:S04]  /*625a0*/  STL.64 [R1+0x1b0], R20 ;  /* 0x0001b01401007387 */ /* 0x000fe80000100a00 */
[----:B------:R0:W-:Y:S02]  /*625b0*/  STL.64 [R1+0x1b8], R22 ;  /* 0x0001b81601007387 */ /* 0x0001e40000100a00 */
[----:B0-----:R-:W-:Y:S02]  /*625c0*/  HMMA.16816.F32 R20, R4, R30, R48 ;  /* 0x0000001e0414723c */ /* 0x001fe40000001830 */
[----:B------:R-:W-:Y:S04]  /*625d0*/  STL.64 [R1+0x4a08], R30 ;  /* 0x004a081e01007387 */ /* 0x000fe80000100a00 */
[----:B------:R-:W-:-:S13]  /*625e0*/  STL.64 [R1+0x4a00], R28 ;  /* 0x004a001c01007387 */ /* 0x000fda0000100a00 */
        /* <DEDUP_REMOVED lines=8> */
[----:B------:R0:W-:-:S13]  /*62670*/  STL.64 [R1+0x4a30], R36 ;  /* 0x004a302401007387 */ /* 0x0001da0000100a00 */
[----:B------:R-:W-:Y:S04]  /*62680*/  STL.64 [R1+0x180], R12 ;  /* 0x0001800c01007387 */ /* 0x000fe80000100a00 */
[----:B------:R1:W-:Y:S04]  /*62690*/  STL.64 [R1+0x188], R14 ;  /* 0x0001880e01007387 */ /* 0x0003e80000100a00 */
[----:B0-----:R-:W2:Y:S01]  /*626a0*/  LDL.LU R36, [R1+0x150] ;  /* 0x0001500001247983 */ /* 0x001ea20000300800 */
[----:B-1----:R-:W-:-:S15]  /*626b0*/  HMMA.16816.F32 R12, R4, R42, R16 ;  /* 0x0000002a040c723c */ /* 0x002fde0000001810 */
[----:B------:R-:W-:-:S04]  /*626c0*/  NOP ;  /* 0x0000000000007918 */ /* 0x000fc80000000000 */
[----:B------:R-:W-:Y:S04]  /*626d0*/  STL.64 [R1+0x170], R12 ;  /* 0x0001700c01007387 */ /* 0x000fe80000100a00 */
[----:B------:R0:W-:Y:S04]  /*626e0*/  STL.64 [R1+0x178], R14 ;  /* 0x0001780e01007387 */ /* 0x0001e80000100a00 */
[----:B------:R-:W2:Y:S04]  /*626f0*/  LDL.LU R37, [R1+0x154] ;  /* 0x0001540001257983 */ /* 0x000ea80000300800 */
[----:B------:R-:W2:Y:S04]  /*62700*/  LDL.LU R38, [R1+0x158] ;  /* 0x0001580001267983 */ /* 0x000ea80000300800 */
[----:B------:R-:W2:Y:S04]  /*62710*/  LDL.LU R39, [R1+0x15c] ;  /* 0x00015c0001277983 */ /* 0x000ea80000300800 */
[----:B------:R-:W2:Y:S01]  /*62720*/  LDL.64 R58, [R1+0xd8] ;  /* 0x0000d800013a7983 */ /* 0x000ea20000100a00 */
[----:B0-----:R-:W-:Y:S03]  /*62730*/  HMMA.16816.F32 R12, R4, R46, R52 ;  /* 0x0000002e040c723c */ /* 0x001fe60000001834 */
[----:B------:R-:W3:Y:S04]  /*62740*/  LDL.LU R16, [R1+0x140] ;  /* 0x0001400001107983 */ /* 0x000ee80000300800 */
[----:B------:R-:W3:Y:S04]  /*62750*/  LDL.LU R17, [R1+0x144] ;  /* 0x0001440001117983 */ /* 0x000ee80000300800 */
[----:B------:R-:W3:Y:S04]  /*62760*/  LDL.LU R18, [R1+0x148] ;  /* 0x0001480001127983 */ /* 0x000ee80000300800 */
[----:B------:R-:W3:Y:S04]  /*62770*/  LDL.LU R19, [R1+0x14c] ;  /* 0x00014c0001137983 */ /* 0x000ee80000300800 */
[----:B------:R-:W-:Y:S04]  /*62780*/  STL.64 [R1+0x160], R12 ;  /* 0x0001600c01007387 */ /* 0x000fe80000100a00 */
[----:B------:R-:W-:Y:S04]  /*62790*/  STL.64 [R1+0x168], R14 ;  /* 0x0001680e01007387 */ /* 0x000fe80000100a00 */
        /* <DEDUP_REMOVED lines=19> */
[----:B------:R-:W-:-:S03]  /*628d0*/  IMAD.MOV.U32 R10, RZ, RZ, R2 ;  /* 0x000000ffff0a7224 */ /* 0x000fc600078e0002 */
[----:B------:R-:W3:Y:S01]  /*628e0*/  LDL.LU R51, [R1+0x58c] ;  /* 0x00058c0001337983 */ /* 0x000ee20000300800 */
[----:B------:R-:W-:Y:S01]  /*628f0*/  IMAD.MOV.U32 R11, RZ, RZ, R0 ;  /* 0x000000ffff0b7224 */ /* 0x000fe200078e0000 */
        /* <DEDUP_REMOVED lines=8> */
[----:B------:R-:W3:Y:S01]  /*62980*/  LDL.LU.64 R58, [R1+0x4a28] ;  /* 0x004a2800013a7983 */ /* 0x000ee20000300a00 */
[----:B------:R-:W-:-:S02]  /*62990*/  IMAD.MOV.U32 R54, RZ, RZ, R41 ;  /* 0x000000ffff367224 */ /* 0x000fc400078e0029 */
[----:B------:R-:W-:-:S07]  /*629a0*/  IMAD.MOV.U32 R55, RZ, RZ, R40 ;  /* 0x000000ffff377224 */ /* 0x000fce00078e0028 */
        /* <DEDUP_REMOVED lines=10> */
[----:B------:R-:W4:Y:S04]  /*62a50*/  LDL.LU R56, [R1+0x110] ;  /* 0x0001100001387983 */ /* 0x000f280000300800 */
[----:B------:R-:W4:Y:S04]  /*62a60*/  LDL.LU R57, [R1+0x114] ;  /* 0x0001140001397983 */ /* 0x000f280000300800 */
[----:B0-----:R-:W4:Y:S04]  /*62a70*/  LDL.LU R58, [R1+0x118] ;  /* 0x00011800013a7983 */ /* 0x001f280000300800 */
[----:B------:R-:W4:Y:S04]  /*62a80*/  LDL.LU R59, [R1+0x11c] ;  /* 0x00011c00013b7983 */ /* 0x000f280000300800 */
[----:B------:R-:W2:Y:S04]  /*62a90*/  LDL.LU.64 R34, [R1+0x4a20] ;  /* 0x004a200001227983 */ /* 0x000ea80000300a00 */
[----:B------:R-:W2:Y:S04]  /*62aa0*/  LDL.LU.64 R32, [R1+0x4a18] ;  /* 0x004a180001207983 */ /* 0x000ea80000300a00 */
[----:B------:R-:W-:Y:S04]  /*62ab0*/  STL.64 [R1+0x8c0], R52 ;  /* 0x0008c03401007387 */ /* 0x000fe80000100a00 */
[----:B------:R0:W-:Y:S04]  /*62ac0*/  STL.64 [R1+0x8c8], R54 ;  /* 0x0008c83601007387 */ /* 0x0001e80000100a00 */
[----:B0-----:R-:W2:Y:S01]  /*62ad0*/  LDL.LU.64 R54, [R1+0x4a10] ;  /* 0x004a100001367983 */ /* 0x001ea20000300a00 */
[----:B------:R-:W-:-:S02]  /*62ae0*/  IMAD.MOV.U32 R14, RZ, RZ, R9 ;  /* 0x000000ffff0e7224 */ /* 0x000fc400078e0009 */
[----:B------:R-:W-:Y:S02]  /*62af0*/  IMAD.MOV.U32 R15, RZ, RZ, R8 ;  /* 0x000000ffff0f7224 */ /* 0x000fe400078e0008 */
[C---:B------:R-:W-:Y:S08]  /*62b00*/  HMMA.16816.F32 R8, R4.reuse, R10, R24 ;  /* 0x0000000a0408723c */ /* 0x040ff00000001818 */
[C---:B----4-:R-:W-:Y:S08]  /*62b10*/  HMMA.16816.F32 R12, R4.reuse, R14, R56 ;  /* 0x0000000e040c723c */ /* 0x050ff00000001838 */
[----:B--2---:R-:W-:-:S15]  /*62b20*/  HMMA.16816.F32 R28, R4, R54, R28 ;  /* 0x00000036041c723c */ /* 0x004fde000000181c */
[----:B------:R-:W-:-:S04]  /*62b30*/  NOP ;  /* 0x0000000000007918 */ /* 0x000fc80000000000 */
[----:B------:R-:W-:Y:S04]  /*62b40*/  STL.64 [R1+0x8b0], R28 ;  /* 0x0008b01c01007387 */ /* 0x000fe80000100a00 */
[----:B------:R0:W-:Y:S04]  /*62b50*/  STL.64 [R1+0x8b8], R30 ;  /* 0x0008b81e01007387 */ /* 0x0001e80000100a00 */
[----:B0-----:R-:W2:Y:S04]  /*62b60*/  LDL.LU.64 R30, [R1+0x4a08] ;  /* 0x004a0800011e7983 */ /* 0x001ea80000300a00 */
[----:B------:R-:W4:Y:S04]  /*62b70*/  LDL.LU.64 R28, [R1+0x4a00] ;  /* 0x004a0000011c7983 */ /* 0x000f280000300a00 */
[----:B------:R0:W-:Y:S04]  /*62b80*/  STL.64 [R1+0x4998], R54 ;  /* 0x0049983601007387 */ /* 0x0001e80000100a00 */
[----:B------:R-:W2:Y:S04]  /*62b90*/  LDL.LU R52, [R1+0x370] ;  /* 0x0003700001347983 */ /* 0x000ea80000300800 */
[----:B------:R-:W2:Y:S04]  /*62ba0*/  LDL.LU R53, [R1+0x374] ;  /* 0x0003740001357983 */ /* 0x000ea80000300800 */
[----:B0-----:R-:W2:Y:S04]  /*62bb0*/  LDL.LU R54, [R1+0x378] ;  /* 0x0003780001367983 */ /* 0x001ea80000300800 */
[----:B------:R-:W2:Y:S04]  /*62bc0*/  LDL.LU R55, [R1+0x37c] ;  /* 0x00037c0001377983 */ /* 0x000ea80000300800 */
[----:B------:R-:W2:Y:S04]  /*62bd0*/  LDL.LU R56, [R1+0x360] ;  /* 0x0003600001387983 */ /* 0x000ea80000300800 */
        /* <DEDUP_REMOVED lines=18> */
[----:B------:R-:W-:Y:S04]  /*62d00*/  STL.64 [R1+0x888], R10 ;  /* 0x0008880a01007387 */ /* 0x000fe80000100a00 */
[----:B------:R-:W0:Y:S04]  /*62d10*/  LDSM.16.MT88.4 R8, [R37+UR5+0x3080] ;  /* 0x003080052508783b */ /* 0x000e280008004200 */
[----:B0-----:R0:W-:Y:S02]  /*62d20*/  STL.64 [R1+0x4938], R10 ;  /* 0x0049380a01007387 */ /* 0x0011e40000100a00 */
[----:B0-----:R-:W-:-:S02]  /*62d30*/  IMAD.MOV.U32 R10, RZ, RZ, R36 ;  /* 0x000000ffff0a7224 */ /* 0x001fc400078e0024 */
[----:B------:R-:W-:-:S07]  /*62d40*/  IMAD.MOV.U32 R11, RZ, RZ, R3 ;  /* 0x000000ffff0b7224 */ /* 0x000fce00078e0003 */
[----:B------:R-:W-:Y:S01]  /*62d50*/  HMMA.16816.F32 R48, R4, R10, R48 ;  /* 0x0000000a0430723c */ /* 0x000fe20000001830 */
[----:B------:R-:W-:-:S15]  /*62d60*/  STL.64 [R1+0x4930], R8 ;  /* 0x0049300801007387 */ /* 0x000fde0000100a00 */
[----:B------:R-:W-:-:S03]  /*62d70*/  NOP ;  /* 0x0000000000007918 */ /* 0x000fc60000000000 */
[----:B------:R-:W-:Y:S04]  /*62d80*/  STL.64 [R1+0x580], R48 ;  /* 0x0005803001007387 */ /* 0x000fe80000100a00 */
[----:B------:R0:W-:Y:S04]  /*62d90*/  STL.64 [R1+0x588], R50 ;  /* 0x0005883201007387 */ /* 0x0001e80000100a00 */
[----:B0-----:R-:W3:Y:S04]  /*62da0*/  LDL.LU.64 R50, [R1+0x49d0] ;  /* 0x0049d00001327983 */ /* 0x001ee80000300a00 */
[----:B------:R0:W-:Y:S04]  /*62db0*/  STL.64 [R1+0x4948], R10 ;  /* 0x0049480a01007387 */ /* 0x0001e80000100a00 */
[----:B------:R-:W2:Y:S04]  /*62dc0*/  LDL.LU R8, [R1+0x380] ;  /* 0x0003800001087983 */ /* 0x000ea80000300800 */
[----:B------:R-:W2:Y:S04]  /*62dd0*/  LDL.LU R9, [R1+0x384] ;  /* 0x0003840001097983 */ /* 0x000ea80000300800 */
[----:B0-----:R-:W2:Y:S04]  /*62de0*/  LDL.LU R10, [R1+0x388] ;  /* 0x00038800010a7983 */ /* 0x001ea80000300800 */
[----:B------:R-:W2:Y:S01]  /*62df0*/  LDL.LU R11, [R1+0x38c] ;  /* 0x00038c00010b7983 */ /* 0x000ea20000300800 */
[----:B---3--:R-:W-:Y:S03]  /*62e00*/  HMMA.16816.F32 R4, R4, R50, R16 ;  /* 0x000000320404723c */ /* 0x008fe60000001810 */
        /* <DEDUP_REMOVED lines=9> */
[----:B--2---:R-:W-:Y:S04]  /*62ea0*/  STL.64 [R1+0x4958], R22 ;  /* 0x0049581601007387 */ /* 0x004fe80000100a00 */
[----:B------:R-:W-:Y:S01]  /*62eb0*/  STL.64 [R1+0x4950], R20 ;  /* 0x0049501401007387 */ /* 0x000fe20000100a00 */
[----:B---3--:R-:W-:-:S15]  /*62ec0*/  HMMA.16816.F32 R4, R16, R22, R4 ;  /* 0x000000161004723c */ /* 0x008fde0000001804 */
[----:B------:R-:W-:-:S04]  /*62ed0*/  NOP ;  /* 0x0000000000007918 */ /* 0x000fc80000000000 */
[----:B------:R-:W-:Y:S04]  /*62ee0*/  STL.64 [R1+0x390], R4 ;  /* 0x0003900401007387 */ /* 0x000fe80000100a00 */
[----:B------:R0:W-:Y:S02]  /*62ef0*/  STL.64 [R1+0x398], R6 ;  /* 0x0003980601007387 */ /* 0x0001e40000100a00 */
[----:B0-----:R-:W-:Y:S02]  /*62f00*/  HMMA.16816.F32 R4, R16, R26, R8 ;  /* 0x0000001a1004723c */ /* 0x001fe40000001808 */
[----:B------:R-:W-:Y:S04]  /*62f10*/  STL.64 [R1+0x4968], R26 ;  /* 0x0049681a01007387 */ /* 0x000fe80000100a00 */
[----:B------:R-:W-:-:S13]  /*62f20*/  STL.64 [R1+0x4960], R24 ;  /* 0x0049601801007387 */ /* 0x000fda0000100a00 */
[----:B------:R-:W-:Y:S04]  /*62f30*/  STL.64 [R1+0x380], R4 ;  /* 0x0003800401007387 */ /* 0x000fe80000100a00 */
[----:B------:R0:W-:Y:S04]  /*62f40*/  STL.64 [R1+0x388], R6 ;  /* 0x0003880601007387 */ /* 0x0001e80000100a00 */
[----:B------:R-:W2:Y:S01]  /*62f50*/  LDL.LU R8, [R1+0x340] ;  /* 0x0003400001087983 */ /* 0x000ea20000300800 */
[----:B0-----:R-:W-:-:S15]  /*62f60*/  HMMA.16816.F32 R4, R16, R30, R52 ;  /* 0x0000001e1004723c */ /* 0x001fde0000001834 */
[----:B------:R-:W-:-:S04]  /*62f70*/  NOP ;  /* 0x0000000000007918 */ /* 0x000fc80000000000 */
[----:B------:R-:W-:Y:S04]  /*62f80*/  STL.64 [R1+0x370], R4 ;  /* 0x0003700401007387 */ /* 0x000fe80000100a00 */
[----:B------:R0:W-:Y:S04]  /*62f90*/  STL.64 [R1+0x378], R6 ;  /* 0x0003780601007387 */ /* 0x0001e80000100a00 */
[----:B------:R-:W2:Y:S04]  /*62fa0*/  LDL.LU R9, [R1+0x344] ;  /* 0x0003440001097983 */ /* 0x000ea80000300800 */
[----:B------:R-:W2:Y:S01]  /*62fb0*/  LDL.LU R10, [R1+0x348] ;  /* 0x00034800010a7983 */ /* 0x000ea20000300800 */
[C---:B0-----:R-:W-:Y:S03]  /*62fc0*/  HMMA.16816.F32 R4, R16.reuse, R34, R56 ;  /* 0x000000221004723c */ /* 0x041fe60000001838 */
[----:B------:R-:W2:Y:S04]  /*62fd0*/  LDL.LU R11, [R1+0x34c] ;  /* 0x00034c00010b7983 */ /* 0x000ea80000300800 */
[----:B------:R-:W-:Y:S04]  /*62fe0*/  STL.64 [R1+0x4978], R30 ;  /* 0x0049781e01007387 */ /* 0x000fe80000100a00 */
[----:B----4-:R-:W-:Y:S08]  /*62ff0*/  STL.64 [R1+0x4970], R28 ;  /* 0x0049701c01007387 */ /* 0x010ff00000100a00 */
[----:B------:R-:W-:Y:S04]  /*63000*/  STL.64 [R1+0x360], R4 ;  /* 0x0003600401007387 */ /* 0x000fe80000100a00 */
[----:B------:R0:W-:Y:S04]  /*63010*/  STL.64 [R1+0x368], R6 ;  /* 0x0003680601007387 */ /* 0x0001e80000100a00 */
[----:B------:R-:W-:Y:S04]  /*63020*/  STL.64 [R1+0x4990], R34 ;  /* 0x0049902201007387 */ /* 0x000fe80000100a00 */
[----:B------:R-:W-:Y:S04]  /*63030*/  STL.64 [R1+0x4988], R32 ;  /* 0x0049882001007387 */ /* 0x000fe80000100a00 */
[----:B------:R-:W3:Y:S01]  /*63040*/  LDL.64 R54, [R1+0xb8] ;  /* 0x0000b80001367983 */ /* 0x000ee20000100a00 */
[----:B0-----:R-:W-:Y:S03]  /*63050*/  HMMA.16816.F32 R4, R16, R38, R12 ;  /* 0x000000261004723c */ /* 0x001fe6000000180c */
[----:B---3--:R0:W-:-:S15]  /*63060*/  STL.64 [R1+0x49a0], R54 ;  /* 0x0049a03601007387 */ /* 0x0081de0000100a00 */
[----:B------:R-:W-:Y:S01]  /*63070*/  NOP ;  /* 0x0000000000007918 */ /* 0x000fe20000000000 */
[----:B------:R-:W-:Y:S04]  /*63080*/  STL.64 [R1+0x350], R4 ;  /* 0x0003500401007387 */ /* 0x000fe80000100a00 */
[----:B------:R2:W-:Y:S04]  /*63090*/  STL.64 [R1+0x358], R6 ;  /* 0x0003580601007387 */ /* 0x0005e80000100a00 */
[----:B------:R-:W3:Y:S04]  /*630a0*/  LDL.LU R52, [R1+0x680] ;  /* 0x0006800001347983 */ /* 0x000ee80000300800 */
[----:B------:R-:W3:Y:S04]  /*630b0*/  LDL.LU R53, [R1+0x684] ;  /* 0x0006840001357983 */ /* 0x000ee80000300800 */
[----:B0-----:R-:W4:Y:S04]  /*630c0*/  LDL.LU R54, [R1+0x688] ;  /* 0x0006880001367983 */ /* 0x001f280000300800 */
[----:B------:R-:W4:Y:S04]  /*630d0*/  LDL.LU R55, [R1+0x68c] ;  /* 0x00068c0001377983 */ /* 0x000f280000300800 */
[----:B------:R-:W3:Y:S04]  /*630e0*/  LDL.LU R12, [R1+0x330] ;  /* 0x00033000010c7983 */ /* 0x000ee80000300800 */
[----:B------:R-:W3:Y:S04]  /*630f0*/  LDL.LU R13, [R1+0x334] ;  /* 0x00033400010d7983 */ /* 0x000ee80000300800 */
[----:B------:R-:W3:Y:S04]  /*63100*/  LDL.LU R14, [R1+0x338] ;  /* 0x00033800010e7983 */ /* 0x000ee80000300800 */
[----:B------:R-:W3:Y:S01]  /*63110*/  LDL.LU R15, [R1+0x33c] ;  /* 0x00033c00010f7983 */ /* 0x000ee20000300800 */
[----:B------:R-:W0:Y:S01]  /*63120*/  S2R R37, SR_TID.X ;  /* 0x0000000000257919 */ /* 0x000e220000002100 */
[----:B------:R-:W1:Y:S01]  /*63130*/  S2R R36, SR_TID.X ;  /* 0x0000000000247919 */ /* 0x000e620000002100 */
[----:B--2---:R-:W-:Y:S01]  /*63140*/  HMMA.16816.F32 R4, R16, R42, R8 ;  /* 0x0000002a1004723c */ /* 0x004fe20000001808 */
[----:B----4-:R-:W-:Y:S04]  /*63150*/  STL.64 [R1+0x49b8], R54 ;  /* 0x0049b83601007387 */ /* 0x010fe80000100a00 */
[----:B---3--:R2:W-:Y:S04]  /*63160*/  STL.64 [R1+0x49b0], R52 ;  /* 0x0049b03401007387 */ /* 0x0085e80000100a00 */
[----:B--2---:R-:W2:Y:S04]  /*63170*/  LDL.LU R52, [R1+0x690] ;  /* 0x0006900001347983 */ /* 0x004ea80000300800 */
[----:B------:R-:W2:Y:S04]  /*63180*/  LDL.LU R53, [R1+0x694] ;  /* 0x0006940001357983 */ /* 0x000ea80000300800 */
[----:B------:R-:W2:Y:S04]  /*63190*/  LDL.LU R54, [R1+0x698] ;  /* 0x0006980001367983 */ /* 0x000ea80000300800 */
[----:B------:R-:W2:Y:S01]  /*631a0*/  LDL.LU R55, [R1+0x69c] ;  /* 0x00069c0001377983 */ /* 0x000ea20000300800 */
[----:B0-----:R-:W-:-:S03]  /*631b0*/  LOP3.LUT R37, R37, 0x7, RZ, 0xc0, !PT ;  /* 0x0000000725257812 */ /* 0x001fc600078ec0ff */
[----:B------:R-:W3:Y:S04]  /*631c0*/  LDL.LU R32, [R1+0x660] ;  /* 0x0006600001207983 */ /* 0x000ee80000300800 */
[----:B------:R-:W3:Y:S01]  /*631d0*/  LDL.LU R33, [R1+0x664] ;  /* 0x0006640001217983 */ /* 0x000ee20000300800 */
[----:B------:R-:W-:Y:S03]  /*631e0*/  HMMA.16816.F32 R12, R16, R46, R12 ;  /* 0x0000002e100c723c */ /* 0x000fe6000000180c */
[----:B------:R-:W3:Y:S04]  /*631f0*/  LDL.LU R34, [R1+0x668] ;  /* 0x0006680001227983 */ /* 0x000ee80000300800 */
[----:B------:R-:W3:Y:S04]  /*63200*/  LDL.LU R35, [R1+0x66c] ;  /* 0x00066c0001237983 */ /* 0x000ee80000300800 */
[----:B------:R-:W4:Y:S01]  /*63210*/  LDL.LU R48, [R1+0x620] ;  /* 0x0006200001307983 */ /* 0x000f220000300800 */
[----:B------:R-:W-:-:S03]  /*63220*/  IMAD R37, R37, 0x110, RZ ;  /* 0x0000011025257824 */ /* 0x000fc600078e02ff */
[----:B------:R0:W-:Y:S01]  /*63230*/  STL.64 [R1+0x340], R4 ;  /* 0x0003400401007387 */ /* 0x0001e20000100a00 */
[----:B-1----:R-:W-:-:S03]  /*63240*/  IMAD.SHL.U32 R41, R36, 0x2, RZ ;  /* 0x0000000224297824 */ /* 0x002fc600078e00ff */
[----:B------:R1:W-:Y:S04]  /*63250*/  STL.64 [R1+0x348], R6 ;  /* 0x0003480601007387 */ /* 0x0003e80000100a00 */
[----:B------:R-:W4:Y:S04]  /*63260*/  LDL.LU R49, [R1+0x624] ;  /* 0x0006240001317983 */ /* 0x000f280000300800 */
[----:B------:R-:W4:Y:S01]  /*63270*/  LDL.LU R50, [R1+0x628] ;  /* 0x0006280001327983 */ /* 0x000f220000300800 */
[----:B------:R-:W-:-:S03]  /*63280*/  IMAD.SHL.U32 R36, R36, 0x80, RZ ;  /* 0x0000008024247824 */ /* 0x000fc600078e00ff */
[----:B------:R-:W4:Y:S01]  /*63290*/  LDL.LU R51, [R1+0x62c] ;  /* 0x00062c0001337983 */ /* 0x000f220000300800 */
[----:B------:R-:W-:-:S03]  /*632a0*/  LOP3.LUT R37, R37, 0x10, R41, 0x78, !PT ;  /* 0x0000001025257812 */ /* 0x000fc600078e7829 */
[----:B------:R-:W3:Y:S04]  /*632b0*/  LDL.LU R28, [R1+0x640] ;  /* 0x00064000011c7983 */ /* 0x000ee80000300800 */
[----:B------:R-:W3:Y:S04]  /*632c0*/  LDL.LU R29, [R1+0x644] ;  /* 0x00064400011d7983 */ /* 0x000ee80000300800 */
[----:B------:R-:W3:Y:S04]  /*632d0*/  LDL.LU R30, [R1+0x648] ;  /* 0x00064800011e7983 */ /* 0x000ee80000300800 */
[----:B------:R-:W3:Y:S01]  /*632e0*/  LDL.LU R31, [R1+0x64c] ;  /* 0x00064c00011f7983 */ /* 0x000ee20000300800 */
[----:B------:R-:W-:-:S03]  /*632f0*/  LOP3.LUT R37, R37, 0x800, R36, 0xf8, !PT ;  /* 0x0000080025257812 */ /* 0x000fc600078ef824 */
[----:B------:R-:W3:Y:S04]  /*63300*/  LDL.64 R26, [R1+0x88] ;  /* 0x00008800011a7983 */ /* 0x000ee80000100a00 */
[----:B------:R-:W3:Y:S04]  /*63310*/  LDL.LU R20, [R1+0x630] ;  /* 0x0006300001147983 */ /* 0x000ee80000300800 */
[----:B------:R-:W3:Y:S04]  /*63320*/  LDL.LU R21, [R1+0x634] ;  /* 0x0006340001157983 */ /* 0x000ee80000300800 */
[----:B------:R-:W3:Y:S01]  /*63330*/  LDL.LU R22, [R1+0x638] ;  /* 0x0006380001167983 */ /* 0x000ee20000300800 */
[----:B------:R-:W-:-:S03]  /*63340*/  LOP3.LUT R37, R37, 0x60, RZ, 0x3c, !PT ;  /* 0x0000006025257812 */ /* 0x000fc600078e3cff */
[----:B------:R-:W3:Y:S04]  /*63350*/  LDL.LU R23, [R1+0x63c] ;  /* 0x00063c0001177983 */ /* 0x000ee80000300800 */
[----:B------:R-:W3:Y:S04]  /*63360*/  LDL.64 R10, [R1+0x78] ;  /* 0x00007800010a7983 */ /* 0x000ee80000100a00 */
[----:B0-----:R-:W3:Y:S04]  /*63370*/  LDL.LU R4, [R1+0x320] ;  /* 0x0003200001047983 */ /* 0x001ee80000300800 */
[----:B------:R-:W3:Y:S04]  /*63380*/  LDL.LU R5, [R1+0x324] ;  /* 0x0003240001057983 */ /* 0x000ee80000300800 */
[----:B-1----:R-:W3:Y:S04]  /*63390*/  LDL.LU R6, [R1+0x328] ;  /* 0x0003280001067983 */ /* 0x002ee80000300800 */
[----:B------:R-:W3:Y:S04]  /*633a0*/  LDL.LU R7, [R1+0x32c] ;  /* 0x00032c0001077983 */ /* 0x000ee80000300800 */
[----:B------:R-:W-:Y:S04]  /*633b0*/  STL.64 [R1+0x330], R12 ;  /* 0x0003300c01007387 */ /* 0x000fe80000100a00 */
[----:B------:R-:W-:Y:S04]  /*633c0*/  STL.64 [R1+0x338], R14 ;  /* 0x0003380e01007387 */ /* 0x000fe80000100a00 */
[----:B------:R-:W0:Y:S01]  /*633d0*/  LDSM.16.MT88.4 R12, [R37+UR5+0x3000] ;  /* 0x00300005250c783b */ /* 0x000e220008004200 */
[----:B------:R-:W-:-:S02]  /*633e0*/  IMAD.MOV.U32 R58, RZ, RZ, R2 ;  /* 0x000000ffff3a7224 */ /* 0x000fc400078e0002 */
[----:B------:R-:W-:Y:S01]  /*633f0*/  IMAD.MOV.U32 R59, RZ, RZ, R0 ;  /* 0x000000ffff3b7224 */ /* 0x000fe200078e0000 */
[----:B0-----:R-:W-:Y:S04]  /*63400*/  STL.64 [R1+0x48c8], R14 ;  /* 0x0048c80e01007387 */ /* 0x001fe80000100a00 */
[----:B------:R0:W-:Y:S04]  /*63410*/  STL.64 [R1+0x48c0], R12 ;  /* 0x0048c00c01007387 */ /* 0x0001e80000100a00 */
[----:B0-----:R-:W3:Y:S04]  /*63420*/  LDL.LU R12, [R1+0x670] ;  /* 0x00067000010c7983 */ /* 0x001ee80000300800 */
[----:B------:R-:W3:Y:S04]  /*63430*/  LDL.LU R13, [R1+0x674] ;  /* 0x00067400010d7983 */ /* 0x000ee80000300800 */
[----:B------:R-:W3:Y:S04]  /*63440*/  LDL.LU R14, [R1+0x678] ;  /* 0x00067800010e7983 */ /* 0x000ee80000300800 */
[----:B------:R-:W3:Y:S01]  /*63450*/  LDL.LU R15, [R1+0x67c] ;  /* 0x00067c00010f7983 */ /* 0x000ee20000300800 */
[----:B--2---:R-:W-:Y:S03]  /*63460*/  HMMA.16816.F32 R56, R16, R58, R52 ;  /* 0x0000003a1038723c */ /* 0x004fe60000001834 */
[----:B------:R-:W2:Y:S04]  /*63470*/  LDL.LU.64 R54, [R1+0x49b8] ;  /* 0x0049b80001367983 */ /* 0x000ea80000300a00 */
[----:B------:R-:W2:-:S12]  /*63480*/  LDL.LU.64 R52, [R1+0x49b0] ;  /* 0x0049b00001347983 */ /* 0x000e980000300a00 */
[----:B------:R-:W-:Y:S04]  /*63490*/  STL.64 [R1+0x690], R56 ;  /* 0x0006903801007387 */ /* 0x000fe80000100a00 */
[----:B------:R0:W-:Y:S04]  /*634a0*/  STL.64 [R1+0x698], R58 ;  /* 0x0006983a01007387 */ /* 0x0001e80000100a00 */
[----:B0-----:R-:W2:Y:S02]  /*634b0*/  LDL.LU.64 R58, [R1+0x49a8] ;  /* 0x0049a800013a7983 */ /* 0x001ea40000300a00 */
[----:B--2---:R-:W-:-:S15]  /*634c0*/  HMMA.16816.F32 R52, R16, R58, R52 ;  /* 0x0000003a1034723c */ /* 0x004fde0000001834 */
[----:B------:R-:W-:-:S04]  /*634d0*/  NOP ;  /* 0x0000000000007918 */ /* 0x000fc80000000000 */
[----:B------:R-:W-:Y:S04]  /*634e0*/  STL.64 [R1+0x680], R52 ;  /* 0x0006803401007387 */ /* 0x000fe80000100a00 */
[----:B------:R0:W-:Y:S04]  /*634f0*/  STL.64 [R1+0x688], R54 ;  /* 0x0006883601007387 */ /* 0x0001e80000100a00 */
[----:B0-----:R-:W3:Y:S04]  /*63500*/  LDL.LU.64 R54, [R1+0x49a0] ;  /* 0x0049a00001367983 */ /* 0x001ee80000300a00 */
[----:B------:R0:W-:Y:S04]  /*63510*/  STL.64 [R1+0x4918], R58 ;  /* 0x0049183a01007387 */ /* 0x0001e80000100a00 */
[----:B0-----:R-:W2:Y:S01]  /*63520*/  LDL.64 R58, [R1+0x98] ;  /* 0x00009800013a7983 */ /* 0x001ea20000100a00 */
[----:B---3--:R-:W-:Y:S01]  /*63530*/  HMMA.16816.F32 R12, R16, R54, R12 ;  /* 0x00000036100c723c */ /* 0x008fe2000000180c */
[----:B------:R-:W-:-:S15]  /*63540*/  IMAD.MOV.U32 R3, RZ, RZ, R55 ;  /* 0x000000ffff037224 */ /* 0x000fde00078e0037 */
[----:B------:R-:W-:-:S03]  /*63550*/  NOP ;  /* 0x0000000000007918 */ /* 0x000fc60000000000 */
[----:B------:R0:W-:Y:S04]  /*63560*/  STL.64 [R1+0x670], R12 ;  /* 0x0006700c01007387 */ /* 0x0001e80000100a00 */
[----:B------:R-:W-:Y:S01]  /*63570*/  STL.64 [R1+0x678], R14 ;  /* 0x0006780e01007387 */ /* 0x000fe20000100a00 */
[----:B0-----:R-:W-:-:S03]  /*63580*/  IMAD.MOV.U32 R12, RZ, RZ, R54 ;  /* 0x000000ffff0c7224 */ /* 0x001fc600078e0036 */
[----:B------:R-:W3:Y:S02]  /*63590*/  LDL.LU.64 R54, [R1+0x4998] ;  /* 0x0049980001367983 */ /* 0x000ee40000300a00 */
[----:B---3--:R-:W-:-:S15]  /*635a0*/  HMMA.16816.F32 R32, R16, R54, R32 ;  /* 0x000000361020723c */ /* 0x008fde0000001820 */
[----:B------:R-:W-:-:S04]  /*635b0*/  NOP ;  /* 0x0000000000007918 */ /* 0x000fc80000000000 */
[----:B------:R-:W-:Y:S04]  /*635c0*/  STL.64 [R1+0x660], R32 ;  /* 0x0006602001007387 */ /* 0x000fe80000100a00 */
[----:B------:R0:W-:Y:S04]  /*635d0*/  STL.64 [R1+0x668], R34 ;  /* 0x0006682201007387 */ /* 0x0001e80000100a00 */
[----:B0-----:R-:W3:Y:S04]  /*635e0*/  LDL.LU.64 R34, [R1+0x4990] ;  /* 0x0049900001227983 */ /* 0x001ee80000300a00 */
[----:B------:R-:W3:Y:S04]  /*635f0*/  LDL.LU.64 R32, [R1+0x4988] ;  /* 0x0049880001207983 */ /* 0x000ee80000300a00 */
[----:B------:R0:W-:Y:S04]  /*63600*/  STL.64 [R1+0x4908], R54 ;  /* 0x0049083601007387 */ /* 0x0001e80000100a00 */
[----:B------:R-:W3:Y:S04]  /*63610*/  LDL.LU R52, [R1+0x650] ;  /* 0x0006500001347983 */ /* 0x000ee80000300800 */
[----:B------:R-:W3:Y:S04]  /*63620*/  LDL.LU R53, [R1+0x654] ;  /* 0x0006540001357983 */ /* 0x000ee80000300800 */
[----:B0-----:R-:W3:Y:S04]  /*63630*/  LDL.LU R54, [R1+0x658] ;  /* 0x0006580001367983 */ /* 0x001ee80000300800 */
[----:B------:R-:W3:Y:S01]  /*63640*/  LDL.LU R55, [R1+0x65c] ;  /* 0x00065c0001377983 */ /* 0x000ee20000300800 */
[C---:B------:R-:W-:Y:S08]  /*63650*/  HMMA.16816.F32 R28, R16.reuse, R26, R28 ;  /* 0x0000001a101c723c */ /* 0x040ff0000000181c */
[----:B------:R-:W-:Y:S01]  /*63660*/  HMMA.16816.F32 R20, R16, R10, R20 ;  /* 0x0000000a1014723c */ /* 0x000fe20000001814 */
[----:B--2---:R-:W-:-:S02]  /*63670*/  IMAD.MOV.U32 R2, RZ, RZ, R58 ;  /* 0x000000ffff027224 */ /* 0x004fc400078e003a */
[----:B------:R-:W-:Y:S02]  /*63680*/  IMAD.MOV.U32 R0, RZ, RZ, R59 ;  /* 0x000000ffff007224 */ /* 0x000fe400078e003b */
[----:B------:R-:W-:Y:S02]  /*63690*/  IMAD.MOV.U32 R14, RZ, RZ, R26 ;  /* 0x000000ffff0e7224 */ /* 0x000fe400078e001a */
[----:B------:R-:W-:Y:S02]  /*636a0*/  IMAD.MOV.U32 R13, RZ, RZ, R27 ;  /* 0x000000ffff0d7224 */ /* 0x000fe400078e001b */
[----:B------:R-:W-:Y:S02]  /*636b0*/  IMAD.MOV.U32 R36, RZ, RZ, R10 ;  /* 0x000000ffff247224 */ /* 0x000fe400078e000a */
[----:B------:R-:W-:Y:S01]  /*636c0*/  IMAD.MOV.U32 R15, RZ, RZ, R11 ;  /* 0x000000ffff0f7224 */ /* 0x000fe200078e000b */
[----:B---3--:R-:W-:Y:S01]  /*636d0*/  HMMA.16816.F32 R52, R16, R58, R52 ;  /* 0x0000003a1034723c */ /* 0x008fe20000001834 */
[----:B------:R-:W-:-:S15]  /*636e0*/  IMAD.MOV.U32 R59, RZ, RZ, R61 ;  /* 0x000000ffff3b7224 */ /* 0x000fde00078e003d */
[----:B------:R-:W-:-:S03]  /*636f0*/  NOP ;  /* 0x0000000000007918 */ /* 0x000fc60000000000 */
[----:B------:R0:W-:Y:S04]  /*63700*/  STL.64 [R1+0x650], R52 ;  /* 0x0006503401007387 */ /* 0x0001e80000100a00 */
[----:B------:R1:W-:Y:S04]  /*63710*/  STL.64 [R1+0x658], R54 ;  /* 0x0006583601007387 */ /* 0x0003e80000100a00 */
[----:B0-----:R-:W2:Y:S04]  /*63720*/  LDL.LU R52, [R1+0x540] ;  /* 0x0005400001347983 */ /* 0x001ea80000300800 */
[----:B------:R-:W2:Y:S04]  /*63730*/  LDL.LU R53, [R1+0x544] ;  /* 0x0005440001357983 */ /* 0x000ea80000300800 */
[----:B-1----:R-:W2:Y:S04]  /*63740*/  LDL.LU R54, [R1+0x548] ;  /* 0x0005480001367983 */ /* 0x002ea80000300800 */
[----:B------:R-:W2:Y:S04]  /*63750*/  LDL.LU R55, [R1+0x54c] ;  /* 0x00054c0001377983 */ /* 0x000ea80000300800 */
[----:B------:R-:W3:Y:S04]  /*63760*/  LDL.LU R56, [R1+0x530] ;  /* 0x0005300001387983 */ /* 0x000ee80000300800 */
[----:B------:R-:W3:Y:S04]  /*63770*/  LDL.LU R57, [R1+0x534] ;  /* 0x0005340001397983 */ /* 0x000ee80000300800 */
[----:B------:R-:W3:Y:S04]  /*63780*/  LDL.LU R58, [R1+0x538] ;  /* 0x00053800013a7983 */ /* 0x000ee80000300800 */
[----:B------:R-:W2:Y:S04]  /*63790*/  LDL.LU R61, [R1+0x4980] ;  /* 0x00498000013d7983 */ /* 0x000ea80000300800 */
        /* <DEDUP_REMOVED lines=9> */
[----:B------:R-:W2:Y:S04]  /*63830*/  LDL.LU.64 R20, [R1+0x4950] ;  /* 0x0049500001147983 */ /* 0x000ea80000300a00 */
[----:B------:R-:W4:Y:S02]  /*63840*/  LDL.LU.64 R10, [R1+0x4948] ;  /* 0x00494800010a7983 */ /* 0x000f240000300a00 */
[----:B----4-:R-:W-:Y:S02]  /*63850*/  HMMA.16816.F32 R8, R16, R10, R48 ;  /* 0x0000000a1008723c */ /* 0x010fe40000001830 */
[----:B------:R-:W4:-:S15]  /*63860*/  LDL.LU.64 R50, [R1+0x4940] ;  /* 0x0049400001327983 */ /* 0x000f1e0000300a00 */
[----:B------:R-:W-:Y:S02]  /*63870*/  NOP ;  /* 0x0000000000007918 */ /* 0x000fe40000000000 */
[----:B------:R-:W-:Y:S04]  /*63880*/  STL.64 [R1+0x620], R8 ;  /* 0x0006200801007387 */ /* 0x000fe80000100a00 */
[----:B------:R0:W-:Y:S04]  /*63890*/  STL.64 [R1+0x628], R10 ;  /* 0x0006280a01007387 */ /* 0x0001e80000100a00 */
[----:B0-----:R-:W3:Y:S04]  /*638a0*/  LDL.LU.64 R10, [R1+0x4938] ;  /* 0x00493800010a7983 */ /* 0x001ee80000300a00 */
[----:B------:R-:W3:Y:S01]  /*638b0*/  LDL.LU.64 R8, [R1+0x4930] ;  /* 0x0049300001087983 */ /* 0x000ee20000300a00 */
[----:B----4-:R-:W-:Y:S03]  /*638c0*/  HMMA.16816.F32 R4, R16, R50, R4 ;  /* 0x000000321004723c */ /* 0x010fe60000001804 */
[----:B------:R2:W-:Y:S04]  /*638d0*/  STL.64 [R1+0x48d0], R50 ;  /* 0x0048d03201007387 */ /* 0x0005e80000100a00 */
[----:B------:R-:W4:Y:S01]  /*638e0*/  LDL.LU R48, [R1+0x550] ;  /* 0x0005500001307983 */ /* 0x000f220000300800 */
[----:B--2---:R-:W-:-:S11]  /*638f0*/  IMAD.MOV.U32 R51, RZ, RZ, R61 ;  /* 0x000000ffff337224 */ /* 0x004fd600078e003d */
[----:B------:R-:W-:Y:S04]  /*63900*/  STL.64 [R1+0x320], R4 ;  /* 0x0003200401007387 */ /* 0x000fe80000100a00 */
[----:B------:R-:W-:Y:S04]  /*63910*/  STL.64 [R1+0x328], R6 ;  /* 0x0003280601007387 */ /* 0x000fe80000100a00 */
[----:B------:R-:W4:Y:S04]  /*63920*/  LDL.LU R49, [R1+0x554] ;  /* 0x0005540001317983 */ /* 0x000f280000300800 */
[----:B------:R-:W4:Y:S04]  /*63930*/  LDL.LU R50, [R1+0x558] ;  /* 0x0005580001327983 */ /* 0x000f280000300800 */
[----:B------:R-:W2:Y:S04]  /*63940*/  LDL.LU R61, [R1+0x4928] ;  /* 0x00492800013d7983 */ /* 0x000ea80000300800 */
[----:B------:R-:W2:Y:S04]  /*63950*/  LDL.LU.64 R18, [R1+0xd8] ;  /* 0x0000d80001127983 */ /* 0x000ea80000300a00 */
[----:B------:R-:W0:Y:S04]  /*63960*/  LDSM.16.MT88.4 R4, [R37+UR5+0x3080] ;  /* 0x003080052504783b */ /* 0x000e280008004200 */
[----:B--2---:R1:W-:Y:S04]  /*63970*/  STL.64 [R1+0x4920], R18 ;  /* 0x0049201201007387 */ /* 0x0043e80000100a00 */
[----:B------:R-:W2:Y:S04]  /*63980*/  LDL.LU R16, [R1+0x560] ;  /* 0x0005600001107983 */ /* 0x000ea80000300800 */
[----:B------:R-:W2:Y:S04]  /*63990*/  LDL.LU R17, [R1+0x564] ;  /* 0x0005640001117983 */ /* 0x000ea80000300800 */
[----:B-1----:R-:W2:Y:S04]  /*639a0*/  LDL.LU R18, [R1+0x568] ;  /* 0x0005680001127983 */ /* 0x002ea80000300800 */
[----:B------:R-:W2:Y:S04]  /*639b0*/  LDL.LU R19, [R1+0x56c] ;  /* 0x00056c0001137983 */ /* 0x000ea80000300800 */
[----:B0-----:R0:W-:Y:S04]  /*639c0*/  STL.64 [R1+0x47f0], R6 ;  /* 0x0047f00601007387 */ /* 0x0011e80000100a00 */
[----:B------:R1:W-:Y:S04]  /*639d0*/  STL.64 [R1+0x47e8], R4 ;  /* 0x0047e80401007387 */ /* 0x0003e80000100a00 */
[----:B0-----:R-:W2:Y:S04]  /*639e0*/  LDL.LU.64 R6, [R1+0x68] ;  /* 0x0000680001067983 */ /* 0x001ea80000300a00 */
[----:B--2---:R0:W-:Y:S04]  /*639f0*/  STL.64 [R1+0x48d8], R6 ;  /* 0x0048d80601007387 */ /* 0x0041e80000100a00 */
[----:B-1----:R-:W3:Y:S04]  /*63a00*/  LDL.LU R4, [R1+0x570] ;  /* 0x0005700001047983 */ /* 0x002ee80000300800 */
[----:B------:R-:W3:Y:S04]  /*63a10*/  LDL.LU R5, [R1+0x574] ;  /* 0x0005740001057983 */ /* 0x000ee80000300800 */
[----:B0-----:R-:W3:Y:S01]  /*63a20*/  LDL.LU R6, [R1+0x578] ;  /* 0x0005780001067983 */ /* 0x001ee20000300800 */
[----:B------:R-:W-:-:S03]  /*63a30*/  IMAD.MOV.U32 R7, RZ, RZ, R61 ;  /* 0x000000ffff077224 */ /* 0x000fc600078e003d */
[----:B------:R-:W-:Y:S04]  /*63a40*/  STL.64 [R1+0x48e8], R22 ;  /* 0x0048e81601007387 */ /* 0x000fe80000100a00 */
[----:B------:R-:W-:Y:S01]  /*63a50*/  STL.64 [R1+0x48e0], R20 ;  /* 0x0048e01401007387 */ /* 0x000fe20000100a00 */
[----:B---3--:R-:W-:-:S15]  /*63a60*/  HMMA.16816.F32 R4, R8, R22, R4 ;  /* 0x000000160804723c */ /* 0x008fde0000001804 */
[----:B------:R-:W-:-:S04]  /*63a70*/  NOP ;  /* 0x0000000000007918 */ /* 0x000fc80000000000 */
[----:B------:R-:W-:Y:S04]  /*63a80*/  STL.64 [R1+0x570], R4 ;  /* 0x0005700401007387 */ /* 0x000fe80000100a00 */
[----:B------:R0:W-:Y:S02]  /*63a90*/  STL.64 [R1+0x578], R6 ;  /* 0x0005780601007387 */ /* 0x0001e40000100a00 */
[----:B0-----:R-:W-:-:S15]  /*63aa0*/  HMMA.16816.F32 R4, R8, R26, R16 ;  /* 0x0000001a0804723c */ /* 0x001fde0000001810 */
[----:B------:R-:W-:-:S04]  /*63ab0*/  NOP ;  /* 0x0000000000007918 */ /* 0x000fc80000000000 */
[----:B------:R-:W-:Y:S01]  /*63ac0*/  STL.64 [R1+0x560], R4 ;  /* 0x0005600401007387 */ /* 0x000fe20000100a00 */
[----:B------:R-:W-:-:S03]  /*63ad0*/  IMAD.MOV.U32 R61, RZ, RZ, R7 ;  /* 0x000000ffff3d7224 */ /* 0x000fc600078e0007 */
        /* <DEDUP_REMOVED lines=15> */
[----:B------:R-:W-:Y:S02]  /*63bd0*/  IMAD.MOV.U32 R34, RZ, RZ, R36 ;  /* 0x000000ffff227224 */ /* 0x000fe400078e0024 */
[----:B------:R-:W-:Y:S01]  /*63be0*/  IMAD.MOV.U32 R35, RZ, RZ, R15 ;  /* 0x000000ffff237224 */ /* 0x000fe200078e000f */
[----:B------:R-:W-:Y:S01]  /*63bf0*/  STL.64 [R1+0x48f0], R38 ;  /* 0x0048f02601007387 */ /* 0x000fe20000100a00 */
[----:B------:R-:W-:-:S02]  /*63c00*/  IMAD.MOV.U32 R30, RZ, RZ, R12 ;  /* 0x000000ffff1e7224 */ /* 0x000fc400078e000c */
[----:B------:R-:W-:-:S12]  /*63c10*/  IMAD.MOV.U32 R31, RZ, RZ, R3 ;  /* 0x000000ffff1f7224 */ /* 0x000fd800078e0003 */
[----:B------:R-:W-:Y:S04]  /*63c20*/  STL.64 [R1+0x530], R4 ;  /* 0x0005300401007387 */ /* 0x000fe80000100a00 */
[----:B------:R-:W-:Y:S04]  /*63c30*/  STL.64 [R1+0x538], R6 ;  /* 0x0005380601007387 */ /* 0x000fe80000100a00 */
[----:B------:R-:W-:Y:S04]  /*63c40*/  STL.64 [R1+0x48f8], R34 ;  /* 0x0048f82201007387 */ /* 0x000fe80000100a00 */
[----:B------:R0:W-:Y:S04]  /*63c50*/  STL.64 [R1+0x4910], R30 ;  /* 0x0049101e01007387 */ /* 0x0001e80000100a00 */
[----:B------:R-:W2:Y:S04]  /*63c60*/  LDL.LU R52, [R1+0x4e0] ;  /* 0x0004e00001347983 */ /* 0x000ea80000300800 */
[----:B------:R-:W2:Y:S04]  /*63c70*/  LDL.LU R53, [R1+0x4e4] ;  /* 0x0004e40001357983 */ /* 0x000ea80000300800 */
[----:B------:R-:W2:Y:S04]  /*63c80*/  LDL.LU R54, [R1+0x4e8] ;  /* 0x0004e80001367983 */ /* 0x000ea80000300800 */
[----:B------:R-:W2:Y:S04]  /*63c90*/  LDL.LU R55, [R1+0x4ec] ;  /* 0x0004ec0001377983 */ /* 0x000ea80000300800 */
[----:B------:R-:W3:Y:S01]  /*63ca0*/  LDL.LU R28, [R1+0x4f0] ;  /* 0x0004f000011c7983 */ /* 0x000ee20000300800 */
[----:B------:R-:W-:-:S03]  /*63cb0*/  IMAD.MOV.U32 R23, RZ, RZ, R13 ;  /* 0x000000ffff177224 */ /* 0x000fc600078e000d */
[----:B------:R-:W3:Y:S01]  /*63cc0*/  LDL.LU R29, [R1+0x4f4] ;  /* 0x0004f400011d7983 */ /* 0x000ee20000300800 */
[----:B------:R-:W-:-:S03]  /*63cd0*/  IMAD.MOV.U32 R22, RZ, RZ, R14 ;  /* 0x000000ffff167224 */ /* 0x000fc600078e000e */
[----:B0-----:R-:W3:Y:S04]  /*63ce0*/  LDL.LU R30, [R1+0x4f8] ;  /* 0x0004f800011e7983 */ /* 0x001ee80000300800 */
        /* <DEDUP_REMOVED lines=17> */
[----:B------:R0:W-:Y:S04]  /*63e00*/  STL.64 [R1+0x4900], R22 ;  /* 0x0049001601007387 */ /* 0x0001e80000100a00 */
        /* <DEDUP_REMOVED lines=16> */
[----:B----4-:R-:W-:-:S15]  /*63f10*/  HMMA.16816.F32 R12, R8, R42, R12 ;  /* 0x0000002a080c723c */ /* 0x010fde000000180c */
[----:B------:R-:W-:-:S04]  /*63f20*/  NOP ;  /* 0x0000000000007918 */ /* 0x000fc80000000000 */
[----:B------:R0:W-:Y:S01]  /*63f30*/  STL.64 [R1+0x520], R12 ;  /* 0x0005200c01007387 */ /* 0x0001e20000100a00 */
[----:B--2---:R-:W-:Y:S03]  /*63f40*/  HMMA.16816.F32 R16, R8, R46, R16 ;  /* 0x0000002e0810723c */ /* 0x004fe60000001810 */
[----:B------:R1:W-:Y:S01]  /*63f50*/  STL [R1+0x528], R14 ;  /* 0x0005280e01007387 */ /* 0x0003e20000100800 */
[----:B------:R-:W-:-:S03]  /*63f60*/  IMAD.MOV.U32 R61, RZ, RZ, R15 ;  /* 0x000000ffff3d7224 */ /* 0x000fc600078e000f */
[----:B0-----:R-:W2:Y:S04]  /*63f70*/  LDL.LU R12, [R1+0x50] ;  /* 0x00005000010c7983 */ /* 0x001ea80000300800 */
[----:B------:R-:W2:Y:S04]  /*63f80*/  LDL.LU R13, [R1+0x54] ;  /* 0x00005400010d7983 */ /* 0x000ea80000300800 */
[----:B-1----:R-:W2:Y:S04]  /*63f90*/  LDL.LU R14, [R1+0x58] ;  /* 0x00005800010e7983 */ /* 0x002ea80000300800 */
[----:B------:R-:W2:Y:S04]  /*63fa0*/  LDL.LU R15, [R1+0x5c] ;  /* 0x00005c00010f7983 */ /* 0x000ea80000300800 */
[----:B------:R-:W-:Y:S04]  /*63fb0*/  STL [R1+0x4578], R61 ;  /* 0x0045783d01007387 */ /* 0x000fe80000100800 */
[----:B------:R-:W-:Y:S04]  /*63fc0*/  STL.64 [R1+0x510], R16 ;  /* 0x0005101001007387 */ /* 0x000fe80000100a00 */
[----:B------:R0:W-:Y:S04]  /*63fd0*/  STL.64 [R1+0x518], R18 ;  /* 0x0005181201007387 */ /* 0x0001e80000100a00 */
[----:B0-----:R-:W4:Y:S02]  /*63fe0*/  LDL.LU.64 R18, [R1+0x4920] ;  /* 0x0049200001127983 */ /* 0x001f240000300a00 */
[----:B----4-:R-:W-:-:S15]  /*63ff0*/  HMMA.16816.F32 R56, R8, R18, R56 ;  /* 0x000000120838723c */ /* 0x010fde0000001838 */
[----:B------:R-:W-:-:S04]  /*64000*/  NOP ;  /* 0x0000000000007918 */ /* 0x000fc80000000000 */
[----:B------:R-:W-:Y:S04]  /*64010*/  STL.64 [R1+0x500], R56 ;  /* 0x0005003801007387 */ /* 0x000fe80000100a00 */
[----:B------:R0:W-:Y:S04]  /*64020*/  STL.64 [R1+0x508], R58 ;  /* 0x0005083a01007387 */ /* 0x0001e80000100a00 */
[----:B0-----:R-:W3:Y:S02]  /*64030*/  LDL.LU.64 R58, [R1+0x4918] ;  /* 0x00491800013a7983 */ /* 0x001ee40000300a00 */
[----:B---3--:R-:W-:-:S15]  /*64040*/  HMMA.16816.F32 R28, R8, R58, R28 ;  /* 0x0000003a081c723c */ /* 0x008fde000000181c */
[----:B------:R-:W-:-:S04]  /*64050*/  NOP ;  /* 0x0000000000007918 */ /* 0x000fc80000000000 */
[----:B------:R-:W-:Y:S04]  /*64060*/  STL.64 [R1+0x4f0], R28 ;  /* 0x0004f01c01007387 */ /* 0x000fe80000100a00 */
[----:B------:R0:W-:Y:S04]  /*64070*/  STL.64 [R1+0x4f8], R30 ;  /* 0x0004f81e01007387 */ /* 0x0001e80000100a00 */
[----:B0-----:R-:W3:Y:S02]  /*64080*/  LDL.LU.64 R30, [R1+0x4910] ;  /* 0x00491000011e7983 */ /* 0x001ee40000300a00 */
[----:B---3--:R-:W-:Y:S02]  /*64090*/  HMMA.16816.F32 R28, R8, R30, R52 ;  /* 0x0000001e081c723c */ /* 0x008fe40000001834 */
[----:B------:R-:W3:-:S15]  /*640a0*/  LDL.LU.64 R54, [R1+0x4908] ;  /* 0x0049080001367983 */ /* 0x000ede0000300a00 */
[----:B------:R-:W-:Y:S02]  /*640b0*/  NOP ;  /* 0x0000000000007918 */ /* 0x000fe40000000000 */
[----:B------:R-:W-:Y:S04]  /*640c0*/  STL.64 [R1+0x4e0], R28 ;  /* 0x0004e01c01007387 */ /* 0x000fe80000100a00 */
[----:B------:R3:W-:Y:S01]  /*640d0*/  STL.64 [R1+0x4e8], R30 ;  /* 0x0004e81e01007387 */ /* 0x0007e20000100a00 */
[----:B------:R-:W-:Y:S02]  /*640e0*/  IMAD.MOV.U32 R34, RZ, RZ, R2 ;  /* 0x000000ffff227224 */ /* 0x000fe400078e0002 */
[----:B------:R-:W-:-:S07]  /*640f0*/  IMAD.MOV.U32 R35, RZ, RZ, R0 ;  /* 0x000000ffff237224 */ /* 0x000fce00078e0000 */
[C---:B------:R-:W-:Y:S08]  /*64100*/  HMMA.16816.F32 R32, R8.reuse, R34, R20 ;  /* 0x000000220820723c */ /* 0x040ff00000001814 */
[----:B---3--:R-:W-:Y:S01]  /*64110*/  HMMA.16816.F32 R28, R8, R54, R24 ;  /* 0x00000036081c723c */ /* 0x008fe20000001818 */
[----:B------:R-:W3:-:S15]  /*64120*/  LDL.LU R24, [R1+0x310] ;  /* 0x0003100001187983 */ /* 0x000ede0000300800 */
[----:B------:R-:W-:-:S03]  /*64130*/  NOP ;  /* 0x0000000000007918 */ /* 0x000fc60000000000 */
[----:B------:R0:W-:Y:S04]  /*64140*/  STL.64 [R1+0x4d0], R28 ;  /* 0x0004d01c01007387 */ /* 0x0001e80000100a00 */
[----:B------:R1:W-:Y:S04]  /*64150*/  STL.64 [R1+0x4d8], R30 ;  /* 0x0004d81e01007387 */ /* 0x0003e80000100a00 */
        /* <DEDUP_REMOVED lines=15> */
[C---:B--2---:R-:W-:Y:S03]  /*64250*/  HMMA.16816.F32 R20, R8.reuse, R22, R36 ;  /* 0x000000160814723c */ /* 0x044fe60000001824 */
[----:B------:R-:W2:Y:S05]  /*64260*/  LDL.LU.64 R38, [R1+0x48f0] ;  /* 0x0048f00001267983 */ /* 0x000eaa0000300a00 */
[C---:B---3--:R-:W-:Y:S11]  /*64270*/  HMMA.16816.F32 R32, R8.reuse, R34, R4 ;  /* 0x000000220820723c */ /* 0x048ff60000001804 */
[----:B------:R-:W-:Y:S04]  /*64280*/  STL.64 [R1+0x4b0], R20 ;  /* 0x0004b01401007387 */ /* 0x000fe80000100a00 */
[----:B------:R0:W-:Y:S04]  /*64290*/  STL.64 [R1+0x4b8], R22 ;  /* 0x0004b81601007387 */ /* 0x0001e80000100a00 */
[----:B0-----:R-:W3:Y:S04]  /*642a0*/  LDL.LU.64 R22, [R1+0x48e8] ;  /* 0x0048e80001167983 */ /* 0x001ee80000300a00 */
[----:B------:R-:W2:Y:S04]  /*642b0*/  LDL.LU.64 R20, [R1+0x48e0] ;  /* 0x0048e00001147983 */ /* 0x000ea80000300a00 */
[----:B------:R-:W2:Y:S04]  /*642c0*/  LDL.LU.64 R6, [R1+0x48d8] ;  /* 0x0048d80001067983 */ /* 0x000ea80000300a00 */
[----:B------:R0:W-:Y:S04]  /*642d0*/  STL.64 [R1+0x4a0], R32 ;  /* 0x0004a02001007387 */ /* 0x0001e80000100a00 */
[----:B------:R1:W-:Y:S04]  /*642e0*/  STL.64 [R1+0x4a8], R34 ;  /* 0x0004a82201007387 */ /* 0x0003e80000100a00 */
[----:B0-----:R-:W3:Y:S04]  /*642f0*/  LDL.LU R32, [R1+0x2f0] ;  /* 0x0002f00001207983 */ /* 0x001ee80000300800 */
[----:B------:R-:W3:Y:S04]  /*64300*/  LDL.LU R33, [R1+0x2f4] ;  /* 0x0002f40001217983 */ /* 0x000ee80000300800 */
[----:B-1----:R-:W3:Y:S04]  /*64310*/  LDL.LU R34, [R1+0x2f8] ;  /* 0x0002f80001227983 */ /* 0x002ee80000300800 */
[----:B------:R-:W3:Y:S01]  /*64320*/  LDL.LU R35, [R1+0x2fc] ;  /* 0x0002fc0001237983 */ /* 0x000ee20000300800 */
        /* <DEDUP_REMOVED lines=10> */
[----:B--2---:R-:W-:Y:S03]  /*643d0*/  HMMA.16816.F32 R8, R8, R50, R12 ;  /* 0x000000320808723c */ /* 0x004fe6000000180c */
[----:B------:R-:W3:Y:S04]  /*643e0*/  LDL.LU.64 R14, [R1+0x48c8] ;  /* 0x0048c800010e7983 */ /* 0x000ee80000300a00 */
[----:B------:R-:W3:-:S12]  /*643f0*/  LDL.LU.64 R12, [R1+0x48c0] ;  /* 0x0048c000010c7983 */ /* 0x000ed80000300a00 */
        /* <DEDUP_REMOVED lines=39> */
[----:B0-----:R-:W2:Y:S04]  /*64670*/  LDL.LU.64 R34, [R1+0x4898] ;  /* 0x0048980001227983 */ /* 0x001ea80000300a00 */
[----:B------:R-:W3:Y:S04]  /*64680*/  LDL.LU.64 R32, [R1+0x4890] ;  /* 0x0048900001207983 */ /* 0x000ee80000300a00 */
[----:B------:R-:W-:Y:S04]  /*64690*/  STL.64 [R1+0x4830], R30 ;  /* 0x0048301e01007387 */ /* 0x000fe80000100a00 */
[----:B----4-:R-:W-:Y:S01]  /*646a0*/  STL.64 [R1+0x4828], R28 ;  /* 0x0048281c01007387 */ /* 0x010fe20000100a00 */
[C---:B------:R-:W-:Y:S08]  /*646b0*/  HMMA.16816.F32 R8, R12.reuse, R46, R8 ;  /* 0x0000002e0c08723c */ /* 0x040ff00000001808 */
[----:B------:R-:W-:Y:S01]  /*646c0*/  HMMA.16816.F32 R4, R12, R18, R4 ;  /* 0x000000120c04723c */ /* 0x000fe20000001804 */
[----:B------:R-:W-:-:S02]  /*646d0*/  IMAD.MOV.U32 R60, RZ, RZ, R19 ;  /* 0x000000ffff3c7224 */ /* 0x000fc400078e0013 */
[----:B------:R-:W-:-:S05]  /*646e0*/  IMAD.MOV.U32 R3, RZ, RZ, R18 ;  /* 0x000000ffff037224 */ /* 0x000fca00078e0012 */
[----:B--2---:R-:W-:Y:S01]  /*646f0*/  HMMA.16816.F32 R24, R12, R34, R24 ;  /* 0x000000220c18723c */ /* 0x004fe20000001818 */
[----:B------:R-:W-:Y:S04]  /*64700*/  STL.64 [R1+0x4840], R34 ;  /* 0x0048402201007387 */ /* 0x000fe80000100a00 */
[----:B---3--:R-:W-:-:S14]  /*64710*/  STL [R1+0x4838], R32 ;  /* 0x0048382001007387 */ /* 0x008fdc0000100800 */
[----:B------:R-:W-:Y:S04]  /*64720*/  STL.64 [R1+0x2e0], R24 ;  /* 0x0002e01801007387 */ /* 0x000fe80000100a00 */
[----:B------:R0:W-:Y:S02]  /*64730*/  STL.64 [R1+0x2e8], R26 ;  /* 0x0002e81a01007387 */ /* 0x0001e40000100a00 */
[C---:B0-----:R-:W-:Y:S08]  /*64740*/  HMMA.16816.F32 R24, R12.reuse, R38, R20 ;  /* 0x000000260c18723c */ /* 0x041ff00000001814 */
[C---:B------:R-:W-:Y:S01]  /*64750*/  HMMA.16816.F32 R20, R12.reuse, R42, R48 ;  /* 0x0000002a0c14723c */ /* 0x040fe20000001830 */
[----:B------:R-:W-:Y:S10]  /*64760*/  STL.64 [R1+0x4848], R38 ;  /* 0x0048482601007387 */ /* 0x000ff40000100a00 */
        /* <DEDUP_REMOVED lines=11> */
[----:B------:R-:W-:Y:S04]  /*64820*/  STL [R1+0x479c], R60 ;  /* 0x00479c3c01007387 */ /* 0x000fe80000100800 */
[----:B------:R-:W-:-:S13]  /*64830*/  STL [R1+0x4798], R3 ;  /* 0x0047980301007387 */ /* 0x000fda0000100800 */
[----:B------:R-:W-:Y:S04]  /*64840*/  STL.64 [R1+0x290], R4 ;  /* 0x0002900401007387 */ /* 0x000fe80000100a00 */
[----:B------:R-:W-:Y:S04]  /*64850*/  STL.64 [R1+0x298], R6 ;  /* 0x0002980601007387 */ /* 0x000fe80000100a00 */
[----:B------:R-:W2:Y:S04]  /*64860*/  LDL.LU R16, [R1] ;  /* 0x0000000001107983 */ /* 0x000ea80000300800 */
[----:B------:R-:W2:Y:S04]  /*64870*/  LDL.LU R17, [R1+0x4] ;  /* 0x0000040001117983 */ /* 0x000ea80000300800 */
[----:B------:R-:W3:Y:S01]  /*64880*/  LDL.LU R18, [R1+0x8] ;  /* 0x0000080001127983 */ /* 0x000ee20000300800 */
[----:B------:R-:W-:-:S05]  /*64890*/  IMAD.MOV.U32 R19, RZ, RZ, R33 ;  /* 0x000000ffff137224 */ /* 0x000fca00078e0021 */
[----:B---3--:R-:W-:Y:S04]  /*648a0*/  STL.64 [R1+0x4868], R18 ;  /* 0x0048681201007387 */ /* 0x008fe80000100a00 */
[----:B--2---:R-:W-:Y:S04]  /*648b0*/  STL.64 [R1+0x4860], R16 ;  /* 0x0048601001007387 */ /* 0x004fe80000100a00 */
[----:B------:R-:W2:Y:S04]  /*648c0*/  LDL.LU R8, [R1+0x10] ;  /* 0x0000100001087983 */ /* 0x000ea80000300800 */
[----:B------:R-:W2:Y:S04]  /*648d0*/  LDL.LU R9, [R1+0x14] ;  /* 0x0000140001097983 */ /* 0x000ea80000300800 */
[----:B------:R-:W3:Y:S04]  /*648e0*/  LDL.LU R10, [R1+0x18] ;  /* 0x00001800010a7983 */ /* 0x000ee80000300800 */
[----:B------:R-:W3:Y:S04]  /*648f0*/  LDL.LU R11, [R1+0x1c] ;  /* 0x00001c00010b7983 */ /* 0x000ee80000300800 */
[----:B---3--:R-:W-:Y:S04]  /*64900*/  STL.64 [R1+0x4878], R10 ;  /* 0x0048780a01007387 */ /* 0x008fe80000100a00 */
[----:B--2---:R-:W-:Y:S04]  /*64910*/  STL.64 [R1+0x4870], R8 ;  /* 0x0048700801007387 */ /* 0x004fe80000100a00 */
[----:B------:R-:W2:Y:S04]  /*64920*/  LDL.LU R20, [R1+0x240] ;  /* 0x0002400001147983 */ /* 0x000ea80000300800 */
[----:B------:R-:W2:Y:S04]  /*64930*/  LDL.LU R21, [R1+0x244] ;  /* 0x0002440001157983 */ /* 0x000ea80000300800 */
[----:B------:R-:W3:Y:S04]  /*64940*/  LDL.LU R22, [R1+0x248] ;  /* 0x0002480001167983 */ /* 0x000ee80000300800 */
[----:B------:R-:W3:Y:S04]  /*64950*/  LDL.LU R23, [R1+0x24c] ;  /* 0x00024c0001177983 */ /* 0x000ee80000300800 */
[----:B---3--:R-:W-:Y:S04]  /*64960*/  STL.64 [R1+0x4888], R22 ;  /* 0x0048881601007387 */ /* 0x008fe80000100a00 */
[----:B--2---:R0:W-:Y:S04]  /*64970*/  STL.64 [R1+0x4880], R20 ;  /* 0x0048801401007387 */ /* 0x0041e80000100a00 */
[----:B0-----:R-:W2:Y:S04]  /*64980*/  LDL.LU R20, [R1+0x280] ;  /* 0x0002800001147983 */ /* 0x001ea80000300800 */
[----:B------:R-:W2:Y:S04]  /*64990*/  LDL.LU R21, [R1+0x284] ;  /* 0x0002840001157983 */ /* 0x000ea80000300800 */
[----:B------:R-:W2:Y:S04]  /*649a0*/  LDL.LU R22, [R1+0x288] ;  /* 0x0002880001167983 */ /* 0x000ea80000300800 */
[----:B------:R-:W2:Y:S04]  /*649b0*/  LDL.LU R23, [R1+0x28c] ;  /* 0x00028c0001177983 */ /* 0x000ea80000300800 */
[----:B------:R-:W2:Y:S04]  /*649c0*/  LDL.LU.64 R10, [R1+0xb8] ;  /* 0x0000b800010a7983 */ /* 0x000ea80000300a00 */
[----:B------:R-:W3:Y:S04]  /*649d0*/  LDL.LU R16, [R1+0x270] ;  /* 0x0002700001107983 */ /* 0x000ee80000300800 */
[----:B------:R-:W3:Y:S04]  /*649e0*/  LDL.LU R17, [R1+0x274] ;  /* 0x0002740001117983 */ /* 0x000ee80000300800 */
[----:B------:R-:W3:Y:S04]  /*649f0*/  LDL.LU R18, [R1+0x278] ;  /* 0x0002780001127983 */ /* 0x000ee80000300800 */
[----:B------:R-:W3:Y:S04]  /*64a00*/  LDL.LU R19, [R1+0x27c] ;  /* 0x00027c0001137983 */ /* 0x000ee80000300800 */
[----:B------:R-:W3:Y:S04]  /*64a10*/  LDL.LU.64 R46, [R1+0xa8] ;  /* 0x0000a800012e7983 */ /* 0x000ee80000300a00 */
[----:B------:R-:W4:Y:S04]  /*64a20*/  LDL.LU R36, [R1+0x260] ;  /* 0x0002600001247983 */ /* 0x000f280000300800 */
[----:B------:R-:W4:Y:S04]  /*64a30*/  LDL.LU R37, [R1+0x264] ;  /* 0x0002640001257983 */ /* 0x000f280000300800 */
[----:B------:R-:W4:Y:S04]  /*64a40*/  LDL.LU R38, [R1+0x268] ;  /* 0x0002680001267983 */ /* 0x000f280000300800 */
[----:B------:R-:W4:Y:S04]  /*64a50*/  LDL.LU R39, [R1+0x26c] ;  /* 0x00026c0001277983 */ /* 0x000f280000300800 */
[----:B------:R-:W4:Y:S04]  /*64a60*/  LDL.LU.64 R34, [R1+0x98] ;  /* 0x0000980001227983 */ /* 0x000f280000300a00 */
[----:B------:R-:W4:Y:S04]  /*64a70*/  LDL.LU R28, [R1+0x250] ;  /* 0x00025000011c7983 */ /* 0x000f280000300800 */
[----:B------:R-:W4:Y:S04]  /*64a80*/  LDL.LU R29, [R1+0x254] ;  /* 0x00025400011d7983 */ /* 0x000f280000300800 */
[----:B------:R-:W4:Y:S04]  /*64a90*/  LDL.LU R30, [R1+0x258] ;  /* 0x00025800011e7983 */ /* 0x000f280000300800 */
[----:B------:R-:W4:Y:S04]  /*64aa0*/  LDL.LU R31, [R1+0x25c] ;  /* 0x00025c00011f7983 */ /* 0x000f280000300800 */
[----:B------:R-:W4:Y:S04]  /*64ab0*/  LDL.LU.64 R26, [R1+0x88] ;  /* 0x00008800011a7983 */ /* 0x000f280000300a00 */
[----:B------:R-:W4:Y:S04]  /*64ac0*/  LDL.LU.64 R6, [R1+0x78] ;  /* 0x0000780001067983 */ /* 0x000f280000300a00 */
        /* <DEDUP_REMOVED lines=14> */
[----:B------:R-:W-:Y:S04]  /*64bb0*/  STL [R1+0x47a4], R40 ;  /* 0x0047a42801007387 */ /* 0x000fe80000100800 */
[----:B------:R-:W-:Y:S01]  /*64bc0*/  STL [R1+0x47a0], R0 ;  /* 0x0047a00001007387 */ /* 0x000fe20000100800 */
[----:B--2---:R-:W-:-:S15]  /*64bd0*/  HMMA.16816.F32 R20, R12, R10, R20 ;  /* 0x0000000a0c14723c */ /* 0x004fde0000001814 */
[----:B------:R-:W-:-:S04]  /*64be0*/  NOP ;  /* 0x0000000000007918 */ /* 0x000fc80000000000 */
[----:B------:R-:W-:Y:S04]  /*64bf0*/  STL.64 [R1+0x280], R20 ;  /* 0x0002801401007387 */ /* 0x000fe80000100a00 */
[----:B------:R0:W-:Y:S04]  /*64c00*/  STL.64 [R1+0x288], R22 ;  /* 0x0002881601007387 */ /* 0x0001e80000100a00 */
[----:B0-----:R-:W2:Y:S04]  /*64c10*/  LDL.LU.64 R22, [R1+0x4888] ;  /* 0x0048880001167983 */ /* 0x001ea80000300a00 */
[----:B------:R-:W2:Y:S01]  /*64c20*/  LDL.LU.64 R20, [R1+0x4880] ;  /* 0x0048800001147983 */ /* 0x000ea20000300a00 */
[C---:B---3--:R-:W-:Y:S08]  /*64c30*/  HMMA.16816.F32 R16, R12.reuse, R46, R16 ;  /* 0x0000002e0c10723c */ /* 0x048ff00000001810 */
[----:B----4-:R-:W-:Y:S01]  /*64c40*/  HMMA.16816.F32 R36, R12, R34, R36 ;  /* 0x000000220c24723c */ /* 0x010fe20000001824 */
[----:B------:R-:W-:-:S02]  /*64c50*/  IMAD.MOV.U32 R2, RZ, RZ, R11 ;  /* 0x000000ffff027224 */ /* 0x000fc400078e000b */
[----:B------:R-:W-:-:S05]  /*64c60*/  IMAD.MOV.U32 R3, RZ, RZ, R10 ;  /* 0x000000ffff037224 */ /* 0x000fca00078e000a */
[----:B------:R-:W-:Y:S01]  /*64c70*/  HMMA.16816.F32 R28, R12, R26, R28 ;  /* 0x0000001a0c1c723c */ /* 0x000fe2000000181c */
[----:B------:R-:W3:Y:S04]  /*64c80*/  LDL.LU.64 R10, [R1+0x4878] ;  /* 0x00487800010a7983 */ /* 0x000ee80000300a00 */
[----:B------:R-:W3:Y:S04]  /*64c90*/  LDL.LU.64 R8, [R1+0x4870] ;  /* 0x0048700001087983 */ /* 0x000ee80000300a00 */
[----:B------:R-:W-:Y:S04]  /*64ca0*/  STL [R1+0x47ac], R2 ;  /* 0x0047ac0201007387 */ /* 0x000fe80000100800 */
[----:B------:R0:W-:Y:S01]  /*64cb0*/  STL [R1+0x47a8], R3 ;  /* 0x0047a80301007387 */ /* 0x0001e20000100800 */
[----:B------:R-:W-:-:S02]  /*64cc0*/  IMAD.MOV.U32 R60, RZ, RZ, R47 ;  /* 0x000000ffff3c7224 */ /* 0x000fc400078e002f */
[----:B------:R-:W-:Y:S02]  /*64cd0*/  IMAD.MOV.U32 R0, RZ, RZ, R46 ;  /* 0x000000ffff007224 */ /* 0x000fe400078e002e */
[----:B------:R-:W-:Y:S01]  /*64ce0*/  IMAD.MOV.U32 R40, RZ, RZ, R35 ;  /* 0x000000ffff287224 */ /* 0x000fe200078e0023 */
[----:B------:R-:W-:Y:S04]  /*64cf0*/  STL.64 [R1+0x270], R16 ;  /* 0x0002701001007387 */ /* 0x000fe80000100a00 */
[----:B------:R1:W-:Y:S01]  /*64d00*/  STL.64 [R1+0x278], R18 ;  /* 0x0002781201007387 */ /* 0x0003e20000100a00 */
[----:B0-----:R-:W-:-:S03]  /*64d10*/  IMAD.MOV.U32 R3, RZ, RZ, R34 ;  /* 0x000000ffff037224 */ /* 0x001fc600078e0022 */
[----:B-1----:R-:W4:Y:S04]  /*64d20*/  LDL.LU.64 R18, [R1+0x4868] ;  /* 0x0048680001127983 */ /* 0x002f280000300a00 */
[----:B------:R-:W4:Y:S04]  /*64d30*/  LDL.LU.64 R16, [R1+0x4860] ;  /* 0x0048600001107983 */ /* 0x000f280000300a00 */
[----:B------:R-:W3:Y:S04]  /*64d40*/  LDL.LU.64 R46, [R1+0x4858] ;  /* 0x00485800012e7983 */ /* 0x000ee80000300a00 */
[----:B------:R-:W3:Y:S04]  /*64d50*/  LDL.LU.64 R44, [R1+0x4850] ;  /* 0x00485000012c7983 */ /* 0x000ee80000300a00 */
[----:B------:R-:W-:Y:S04]  /*64d60*/  STL [R1+0x47b4], R60 ;  /* 0x0047b43c01007387 */ /* 0x000fe80000100800 */
[----:B------:R-:W-:Y:S04]  /*64d70*/  STL [R1+0x47b0], R0 ;  /* 0x0047b00001007387 */ /* 0x000fe80000100800 */
[----:B------:R-:W-:Y:S04]  /*64d80*/  STL.64 [R1+0x260], R36 ;  /* 0x0002602401007387 */ /* 0x000fe80000100a00 */
[----:B------:R0:W-:Y:S01]  /*64d90*/  STL.64 [R1+0x268], R38 ;  /* 0x0002682601007387 */ /* 0x0001e20000100a00 */
[----:B------:R-:W-:-:S03]  /*64da0*/  IMAD.MOV.U32 R2, RZ, RZ, R27 ;  /* 0x000000ffff027224 */ /* 0x000fc600078e001b */
[----:B0-----:R-:W3:Y:S04]  /*64db0*/  LDL.LU.64 R38, [R1+0x4848] ;  /* 0x0048480001267983 */ /* 0x001ee80000300a00 */
[----:B------:R-:W4:Y:S04]  /*64dc0*/  LDL.LU.64 R34, [R1+0x4840] ;  /* 0x0048400001227983 */ /* 0x000f280000300a00 */
[----:B------:R-:W3:Y:S04]  /*64dd0*/  LDL.LU R32, [R1+0x4838] ;  /* 0x0048380001207983 */ /* 0x000ee80000300800 */
[----:B------:R-:W-:Y:S04]  /*64de0*/  STL [R1+0x47bc], R40 ;  /* 0x0047bc2801007387 */ /* 0x000fe80000100800 */
[----:B------:R-:W-:Y:S04]  /*64df0*/  STL [R1+0x47b8], R3 ;  /* 0x0047b80301007387 */ /* 0x000fe80000100800 */
[----:B------:R-:W-:Y:S04]  /*64e00*/  STL.64 [R1+0x250], R28 ;  /* 0x0002501c01007387 */ /* 0x000fe80000100a00 */
[----:B------:R0:W-:Y:S01]  /*64e10*/  STL.64 [R1+0x258], R30 ;  /* 0x0002581e01007387 */ /* 0x0001e20000100a00 */
[----:B------:R-:W-:-:S02]  /*64e20*/  IMAD.MOV.U32 R0, RZ, RZ, R26 ;  /* 0x000000ffff007224 */ /* 0x000fc400078e001a */
[----:B------:R-:W-:Y:S01]  /*64e30*/  IMAD.MOV.U32 R60, RZ, RZ, R7 ;  /* 0x000000ffff3c7224 */ /* 0x000fe200078e0007 */
[----:B0-----:R-:W3:Y:S04]  /*64e40*/  LDL.LU.64 R30, [R1+0x4830] ;  /* 0x00483000011e7983 */ /* 0x001ee80000300a00 */
[----:B------:R-:W3:Y:S04]  /*64e50*/  LDL.LU.64 R28, [R1+0x4828] ;  /* 0x00482800011c7983 */ /* 0x000ee80000300a00 */
[----:B------:R-:W3:Y:S04]  /*64e60*/  LDL.LU.64 R26, [R1+0x4820] ;  /* 0x00482000011a7983 */ /* 0x000ee80000300a00 */
[----:B------:R-:W3:Y:S04]  /*64e70*/  LDL.LU.64 R24, [R1+0x4818] ;  /* 0x0048180001187983 */ /* 0x000ee80000300a00 */
[----:B------:R-:W-:Y:S01]  /*64e80*/  STL [R1+0x47c0], R0 ;  /* 0x0047c00001007387 */ /* 0x000fe20000100800 */
[----:B------:R-:W-:Y:S01]  /*64e90*/  IMAD.MOV.U32 R3, RZ, RZ, R6 ;  /* 0x000000ffff037224 */ /* 0x000fe200078e0006 */
[----:B--2---:R-:W-:-:S15]  /*64ea0*/  HMMA.16816.F32 R20, R12, R6, R20 ;  /* 0x000000060c14723c */ /* 0x004fde0000001814 */
[----:B------:R-:W-:-:S04]  /*64eb0*/  NOP ;  /* 0x0000000000007918 */ /* 0x000fc80000000000 */
[----:B------:R-:W-:Y:S04]  /*64ec0*/  STL.64 [R1+0x240], R20 ;  /* 0x0002401401007387 */ /* 0x000fe80000100a00 */
[----:B------:R0:W-:Y:S04]  /*64ed0*/  STL.64 [R1+0x248], R22 ;  /* 0x0002481601007387 */ /* 0x0001e80000100a00 */
[----:B0-----:R-:W2:Y:S04]  /*64ee0*/  LDL.LU.64 R22, [R1+0x4810] ;  /* 0x0048100001167983 */ /* 0x001ea80000300a00 */
[----:B------:R-:W3:Y:S04]  /*64ef0*/  LDL.LU.64 R20, [R1+0x4808] ;  /* 0x0048080001147983 */ /* 0x000ee80000300a00 */
[----:B------:R-:W2:Y:S02]  /*64f00*/  LDL.LU.64 R6, [R1+0x4800] ;  /* 0x0048000001067983 */ /* 0x000ea40000300a00 */
[----:B--2---:R-:W-:-:S15]  /*64f10*/  HMMA.16816.F32 R48, R12, R6, R48 ;  /* 0x000000060c30723c */ /* 0x004fde0000001830 */
[----:B------:R-:W-:-:S04]  /*64f20*/  NOP ;  /* 0x0000000000007918 */ /* 0x000fc80000000000 */
[----:B------:R-:W-:Y:S04]  /*64f30*/  STL.64 [R1+0x230], R48 ;  /* 0x0002303001007387 */ /* 0x000fe80000100a00 */
[----:B------:R0:W-:Y:S04]  /*64f40*/  STL.64 [R1+0x238], R50 ;  /* 0x0002383201007387 */ /* 0x0001e80000100a00 */
[----:B0-----:R-:W2:Y:S01]  /*64f50*/  LDL.LU.64 R50, [R1+0x47f8] ;  /* 0x0047f80001327983 */ /* 0x001ea20000300a00 */
[----:B------:R-:W-:Y:S02]  /*64f60*/  IMAD.MOV.U32 R0, RZ, RZ, R6 ;  /* 0x000000ffff007224 */ /* 0x000fe400078e0006 */
[----:B------:R-:W-:-:S02]  /*64f70*/  IMAD.MOV.U32 R40, RZ, RZ, R7 ;  /* 0x000000ffff287224 */ /* 0x000fc400078e0007 */
[----:B------:R-:W3:Y:S04]  /*64f80*/  LDL.LU.64 R6, [R1+0x47f0] ;  /* 0x0047f00001067983 */ /* 0x000ee80000300a00 */
[----:B------:R-:W3:Y:S01]  /*64f90*/  LDL.LU.64 R4, [R1+0x47e8] ;  /* 0x0047e80001047983 */ /* 0x000ee20000300a00 */
[----:B--2---:R-:W-:Y:S03]  /*64fa0*/  HMMA.16816.F32 R12, R12, R50, R52 ;  /* 0x000000320c0c723c */ /* 0x004fe60000001834 */
[----:B------:R-:W2:Y:S04]  /*64fb0*/  LDL.LU.64 R54, [R1+0x47e0] ;  /* 0x0047e00001367983 */ /* 0x000ea80000300a00 */
[----:B------:R-:W2:-:S12]  /*64fc0*/  LDL.LU.64 R52, [R1+0x47d8] ;  /* 0x0047d80001347983 */ /* 0x000e980000300a00 */
[----:B------:R0:W-:Y:S04]  /*64fd0*/  STL.64 [R1+0x40], R12 ;  /* 0x0000400c01007387 */ /* 0x0001e80000100a00 */
[----:B------:R1:W-:Y:S04]  /*64fe0*/  STL.64 [R1+0x48], R14 ;  /* 0x0000480e01007387 */ /* 0x0003e80000100a00 */
[----:B0-----:R-:W2:Y:S04]  /*64ff0*/  LDL.LU R12, [R1+0x20] ;  /* 0x00002000010c7983 */ /* 0x001ea80000300800 */
[----:B------:R-:W2:Y:S04]  /*65000*/  LDL.LU R13, [R1+0x24] ;  /* 0x00002400010d7983 */ /* 0x000ea80000300800 */
[----:B-1----:R-:W2:Y:S04]  /*65010*/  LDL.LU R14, [R1+0x28] ;  /* 0x00002800010e7983 */ /* 0x002ea80000300800 */
[----:B------:R-:W2:Y:S01]  /*65020*/  LDL.LU R15, [R1+0x2c] ;  /* 0x00002c00010f7983 */ /* 0x000ea20000300800 */
[----:B---3--:R-:W-:-:S15]  /*65030*/  HMMA.16816.F32 R56, R4, R22, R56 ;  /* 0x000000160438723c */ /* 0x008fde0000001838 */
[----:B------:R-:W-:-:S04]  /*65040*/  NOP ;  /* 0x0000000000007918 */ /* 0x000fc80000000000 */
[----:B------:R-:W-:Y:S04]  /*65050*/  STL.64 [R1+0x30], R56 ;  /* 0x0000303801007387 */ /* 0x000fe80000100a00 */
[----:B------:R0:W-:Y:S04]  /*65060*/  STL.64 [R1+0x38], R58 ;  /* 0x0000383a01007387 */ /* 0x0001e80000100a00 */
[----:B0-----:R-:W3:Y:S04]  /*65070*/  LDL.LU.64 R58, [R1+0x47d0] ;  /* 0x0047d000013a7983 */ /* 0x001ee80000300a00 */
[----:B------:R-:W3:Y:S01]  /*65080*/  LDL.LU.64 R56, [R1+0x47c8] ;  /* 0x0047c80001387983 */ /* 0x000ee20000300a00 */
[----:B------:R-:W-:Y:S01]  /*65090*/  LOP3.LUT R41, R20, 0x30, R25, 0x78, !PT ;  /* 0x0000003014297812 */ /* 0x000fe200078e7819 */
[----:B--2---:R-:W-:-:S15]  /*650a0*/  HMMA.16816.F32 R12, R4, R26, R12 ;  /* 0x0000001a040c723c */ /* 0x004fde000000180c */
[----:B------:R-:W-:-:S04]  /*650b0*/  NOP ;  /* 0x0000000000007918 */ /* 0x000fc80000000000 */
[----:B------:R-:W-:Y:S04]  /*650c0*/  STL.64 [R1+0x20], R12 ;  /* 0x0000200c01007387 */ /* 0x000fe80000100a00 */
[----:B------:R0:W-:Y:S02]  /*650d0*/  STL.64 [R1+0x28], R14 ;  /* 0x0000280e01007387 */ /* 0x0001e40000100a00 */
[C---:B0-----:R-:W-:Y:S08]  /*650e0*/  HMMA.16816.F32 R12, R4.reuse, R30, R8 ;  /* 0x0000001e040c723c */ /* 0x041ff00000001808 */
[C---:B----4-:R-:W-:Y:S08]  /*650f0*/  HMMA.16816.F32 R8, R4.reuse, R34, R16 ;  /* 0x000000220408723c */ /* 0x050ff00000001810 */
[C---:B---3--:R-:W-:Y:S01]  /*65100*/  HMMA.16816.F32 R56, R4.reuse, R38, R56 ;  /* 0x000000260438723c */ /* 0x048fe20000001838 */
[----:B------:R-:W0:Y:S04]  /*65110*/  LDSM.16.MT88.4 R36, [R21+UR5+0x4000] ;  /* 0x004000051524783b */ /* 0x000e280008004200 */
[----:B------:R-:W-:Y:S04]  /*65120*/  LDSM.16.M88.4 R16, [R41+UR5+0x8880] ;  /* 0x008880052910783b */ /* 0x000fe80008000200 */
[----:B------:R-:W-:Y:S04]  /*65130*/  LDSM.16.M88.4 R20, [R41+UR5+0x9080] ;  /* 0x009080052914783b */ /* 0x000fe80008000200 */
[----:B------:R-:W-:Y:S04]  /*65140*/  STL.64 [R1+0x10], R12 ;  /* 0x0000100c01007387 */ /* 0x000fe80000100a00 */
[----:B------:R-:W-:Y:S04]  /*65150*/  STL.64 [R1+0x18], R14 ;  /* 0x0000180e01007387 */ /* 0x000fe80000100a00 */
[----:B------:R-:W-:Y:S04]  /*65160*/  STL.64 [R1], R8 ;  /* 0x0000000801007387 */ /* 0x000fe80000100a00 */
[----:B------:R1:W-:Y:S02]  /*65170*/  STL.64 [R1+0x8], R10 ;  /* 0x0000080a01007387 */ /* 0x0003e40000100a00 */
[----:B-1----:R-:W-:Y:S02]  /*65180*/  HMMA.16816.F32 R8, R4, R42, R52 ;  /* 0x0000002a0408723c */ /* 0x002fe40000001834 */
[----:B------:R-:W-:Y:S04]  /*65190*/  STL.64 [R1+0x41d8], R58 ;  /* 0x0041d83a01007387 */ /* 0x000fe80000100a00 */
[----:B------:R-:W-:Y:S01]  /*651a0*/  STL.64 [R1+0x41d0], R56 ;  /* 0x0041d03801007387 */ /* 0x000fe20000100a00 */
[----:B------:R-:W-:-:S02]  /*651b0*/  IMAD.MOV.U32 R15, RZ, RZ, R24 ;  /* 0x000000ffff0f7224 */ /* 0x000fc400078e0018 */
[----:B------:R-:W-:Y:S01]  /*651c0*/  IMAD.MOV.U32 R13, RZ, RZ, R29 ;  /* 0x000000ffff0d7224 */ /* 0x000fe200078e001d */
[----:B------:R-:W-:Y:S01]  /*651d0*/  LDSM.16.M88.4 R24, [R41+UR5+0x9880] ;  /* 0x009880052918783b */ /* 0x000fe20008000200 */
[----:B------:R-:W-:-:S03]  /*651e0*/  IMAD.MOV.U32 R14, RZ, RZ, R28 ;  /* 0x000000ffff0e7224 */ /* 0x000fc600078e001c */
[----:B------:R-:W-:Y:S01]  /*651f0*/  LDSM.16.M88.4 R28, [R41+UR5+0xa080] ;  /* 0x00a08005291c783b */ /* 0x000fe20008000200 */
[----:B------:R-:W-:-:S03]  /*65200*/  IMAD.MOV.U32 R12, RZ, RZ, R32 ;  /* 0x000000ffff0c7224 */ /* 0x000fc600078e0020 */
[----:B------:R-:W-:Y:S04]  /*65210*/  LDSM.16.M88.4 R56, [R41+UR5+0xd080] ;  /* 0x00d080052938783b */ /* 0x000fe80008000200 */
[----:B------:R-:W-:Y:S01]  /*65220*/  LDSM.16.M88.4 R32, [R41+UR5+0xa880] ;  /* 0x00a880052920783b */ /* 0x000fe20008000200 */
[----:B------:R-:W-:-:S03]  /*65230*/  IMAD.MOV.U32 R48, RZ, RZ, R8 ;  /* 0x000000ffff307224 */ /* 0x000fc600078e0008 */
[----:B------:R-:W-:Y:S01]  /*65240*/  STL.64 [R1+0x858], R10 ;  /* 0x0008580a01007387 */ /* 0x000fe20000100a00 */
[----:B------:R-:W-:-:S03]  /*65250*/  IMAD.MOV.U32 R49, RZ, RZ, R9 ;  /* 0x000000ffff317224 */ /* 0x000fc600078e0009 */
[----:B------:R-:W1:Y:S04]  /*65260*/  LDSM.16.M88.4 R8, [R41+UR5+0x8080] ;  /* 0x008080052908783b */ /* 0x000e680008000200 */
[----:B------:R-:W-:Y:S04]  /*65270*/  STL.64 [R1+0x46d8], R50 ;  /* 0x0046d83201007387 */ /* 0x000fe80000100a00 */
[----:B------:R-:W-:Y:S04]  /*65280*/  STL.64 [R1+0x46d0], R48 ;  /* 0x0046d03001007387 */ /* 0x000fe80000100a00 */
[----:B0-----:R-:W-:Y:S04]  /*65290*/  STL.64 [R1+0x46c8], R38 ;  /* 0x0046c82601007387 */ /* 0x001fe80000100a00 */
[----:B------:R-:W-:Y:S04]  /*652a0*/  STL.64 [R1+0x46c0], R36 ;  /* 0x0046c02401007387 */ /* 0x000fe80000100a00 */
[----:B-1----:R-:W-:Y:S04]  /*652b0*/  STL [R1+0x4120], R10 ;  /* 0x0041200a01007387 */ /* 0x002fe80000100800 */
[----:B------:R-:W-:Y:S04]  /*652c0*/  STL [R1+0x411c], R11 ;  /* 0x00411c0b01007387 */ /* 0x000fe80000100800 */
[----:B------:R-:W-:Y:S04]  /*652d0*/  STL [R1+0x457c], R19 ;  /* 0x00457c1301007387 */ /* 0x000fe80000100800 */
[----:B------:R-:W-:Y:S04]  /*652e0*/  STL [R1+0x40d8], R23 ;  /* 0x0040d81701007387 */ /* 0x000fe80000100800 */
[----:B------:R-:W-:Y:S04]  /*652f0*/  STL.64 [R1+0x46e8], R26 ;  /* 0x0046e81a01007387 */ /* 0x000fe80000100a00 */
[----:B------:R0:W-:Y:S02]  /*65300*/  STL.64 [R1+0x46e0], R24 ;  /* 0x0046e01801007387 */ /* 0x0001e40000100a00 */
[----:B0-----:R-:W-:Y:S02]  /*65310*/  HMMA.16816.F32 R24, R4, R46, R12 ;  /* 0x0000002e0418723c */ /* 0x001fe4000000180c */
[----:B------:R-:W-:Y:S04]  /*65320*/  STL [R1+0x40d4], R30 ;  /* 0x0040d41e01007387 */ /* 0x000fe80000100800 */
[----:B------:R-:W-:Y:S04]  /*65330*/  STL [R1+0x40d0], R31 ;  /* 0x0040d01f01007387 */ /* 0x000fe80000100800 */
[----:B------:R-:W-:Y:S04]  /*65340*/  STL.64 [R1+0x46f0], R28 ;  /* 0x0046f01c01007387 */ /* 0x000fe80000100a00 */
[----:B------:R-:W-:Y:S04]  /*65350*/  STL [R1+0x40f4], R34 ;  /* 0x0040f42201007387 */ /* 0x000fe80000100800 */
[----:B------:R-:W-:Y:S04]  /*65360*/  STL [R1+0x40f0], R35 ;  /* 0x0040f02301007387 */ /* 0x000fe80000100800 */
[----:B------:R-:W-:Y:S04]  /*65370*/  STL.64 [R1+0x46f8], R32 ;  /* 0x0046f82001007387 */ /* 0x000fe80000100a00 */
[----:B------:R-:W-:Y:S04]  /*65380*/  STL.64 [R1+0x4650], R44 ;  /* 0x0046502c01007387 */ /* 0x000fe80000100a00 */
[----:B------:R-:W0:Y:S04]  /*65390*/  LDSM.16.M88.4 R12, [R41+UR5+0xb080] ;  /* 0x00b08005290c783b */ /* 0x000e280008000200 */
[----:B------:R-:W1:Y:S04]  /*653a0*/  LDSM.16.M88.4 R28, [R41+UR5+0xb880] ;  /* 0x00b88005291c783b */ /* 0x000e680008000200 */
[----:B------:R-:W-:Y:S04]  /*653b0*/  LDSM.16.M88.4 R44, [R41+UR5+0xe880] ;  /* 0x00e88005292c783b */ /* 0x000fe80008000200 */
[----:B------:R-:W-:Y:S04]  /*653c0*/  STL.64 [R1+0x810], R24 ;  /* 0x0008101801007387 */ /* 0x000fe80000100a00 */
[----:B------:R-:W-:Y:S04]  /*653d0*/  STL.64 [R1+0x818], R26 ;  /* 0x0008181a01007387 */ /* 0x000fe80000100a00 */
[----:B------:R-:W2:Y:S04]  /*653e0*/  LDSM.16.M88.4 R24, [R41+UR5+0xc080] ;  /* 0x00c080052918783b */ /* 0x000ea80008000200 */
[----:B0-----:R-:W-:Y:S04]  /*653f0*/  STL [R1+0x410c], R14 ;  /* 0x00410c0e01007387 */ /* 0x001fe80000100800 */
[----:B------:R0:W-:Y:S04]  /*65400*/  STL [R1+0x4108], R15 ;  /* 0x0041080f01007387 */ /* 0x0001e80000100800 */
[----:B-1----:R-:W-:Y:S04]  /*65410*/  STL.64 [R1+0x150], R28 ;  /* 0x0001501c01007387 */ /* 0x002fe80000100a00 */
[----:B------:R-:W-:Y:S01]  /*65420*/  STL.64 [R1+0x158], R30 ;  /* 0x0001581e01007387 */ /* 0x000fe20000100a00 */
[----:B--2---:R-:W-:-:S03]  /*65430*/  IMAD.MOV.U32 R23, RZ, RZ, R24 ;  /* 0x000000ffff177224 */ /* 0x004fc600078e0018 */
[----:B------:R-:W-:Y:S04]  /*65440*/  STL.64 [R1+0x140], R24 ;  /* 0x0001401801007387 */ /* 0x000fe80000100a00 */
[----:B------:R-:W-:Y:S04]  /*65450*/  STL.64 [R1+0x148], R26 ;  /* 0x0001481a01007387 */ /* 0x000fe80000100a00 */
[----:B------:R-:W-:Y:S04]  /*65460*/  STL.64 [R1+0x4708], R22 ;  /* 0x0047081601007387 */ /* 0x000fe80000100a00 */
[----:B------:R-:W-:Y:S04]  /*65470*/  STL.64 [R1+0x4700], R20 ;  /* 0x0047001401007387 */ /* 0x000fe80000100a00 */
[----:B------:R-:W1:Y:S01]  /*65480*/  LDSM.16.M88.4 R20, [R41+UR5+0xc880] ;  /* 0x00c880052914783b */ /* 0x000e620008000200 */
[----:B0-----:R-:W-:-:S03]  /*65490*/  IMAD.MOV.U32 R15, RZ, RZ, R25 ;  /* 0x000000ffff0f7224 */ /* 0x001fc600078e0019 */
[----:B------:R-:W0:Y:S04]  /*654a0*/  LDSM.16.M88.4 R24, [R41+UR5+0xd880] ;  /* 0x00d880052918783b */ /* 0x000e280008000200 */
[----:B-1----:R-:W-:Y:S04]  /*654b0*/  STL.64 [R1+0x130], R20 ;  /* 0x0001301401007387 */ /* 0x002fe80000100a00 */
[----:B------:R-:W-:Y:S04]  /*654c0*/  STL.64 [R1+0x138], R22 ;  /* 0x0001381601007387 */ /* 0x000fe80000100a00 */
[----:B------:R-:W1:Y:S04]  /*654d0*/  LDSM.16.M88.4 R20, [R41+UR5+0xe080] ;  /* 0x00e080052914783b */ /* 0x000e680008000200 */
[----:B0-----:R-:W-:Y:S04]  /*654e0*/  STL.64 [R1+0x110], R24 ;  /* 0x0001101801007387 */ /* 0x001fe80000100a00 */
[----:B------:R-:W-:Y:S04]  /*654f0*/  STL.64 [R1+0x118], R26 ;  /* 0x0001181a01007387 */ /* 0x000fe80000100a00 */
[----:B------:R-:W-:Y:S04]  /*65500*/  STL.64 [R1+0x128], R58 ;  /* 0x0001283a01007387 */ /* 0x000fe80000100a00 */
[----:B-1----:R-:W-:Y:S04]  /*65510*/  STL.64 [R1+0x100], R20 ;  /* 0x0001001401007387 */ /* 0x002fe80000100a00 */
[----:B------:R-:W-:Y:S04]  /*65520*/  STL.64 [R1+0x108], R22 ;  /* 0x0001081601007387 */ /* 0x000fe80000100a00 */
[----:B------:R-:W0:Y:S02]  /*65530*/  LDSM.16.M88.4 R20, [R41+UR5+0xf080] ;  /* 0x00f080052914783b */ /* 0x000e240008000200 */
[----:B0-----:R-:W-:-:S02]  /*65540*/  IMAD.MOV.U32 R19, RZ, RZ, R22 ;  /* 0x000000ffff137224 */ /* 0x001fc400078e0016 */
[----:B------:R-:W-:Y:S04]  /*65550*/  STL.64 [R1+0xe0], R20 ;  /* 0x0000e01401007387 */ /* 0x000fe80000100a00 */
[----:B------:R0:W-:Y:S04]  /*65560*/  STL.64 [R1+0xe8], R22 ;  /* 0x0000e81601007387 */ /* 0x0001e80000100a00 */
[----:B------:R-:W-:Y:S04]  /*65570*/  STL.64 [R1+0x4718], R18 ;  /* 0x0047181201007387 */ /* 0x000fe80000100a00 */
[----:B------:R-:W-:Y:S04]  /*65580*/  STL.64 [R1+0x4710], R16 ;  /* 0x0047101001007387 */ /* 0x000fe80000100a00 */
[----:B------:R-:W-:Y:S04]  /*65590*/  STL.64 [R1+0xf0], R44 ;  /* 0x0000f02c01007387 */ /* 0x000fe80000100a00 */
[----:B------:R-:W2:Y:S04]  /*655a0*/  LDL.LU R36, [R1+0x480] ;  /* 0x0004800001247983 */ /* 0x000ea80000300800 */
[----:B------:R-:W2:Y:S04]  /*655b0*/  LDL.LU R37, [R1+0x484] ;  /* 0x0004840001257983 */ /* 0x000ea80000300800 */
[----:B------:R-:W3:Y:S04]  /*655c0*/  LDL.LU R38, [R1+0x488] ;  /* 0x0004880001267983 */ /* 0x000ee80000300800 */
[----:B------:R-:W3:Y:S01]  /*655d0*/  LDL.LU R39, [R1+0x48c] ;  /* 0x00048c0001277983 */ /* 0x000ee20000300800 */
[----:B------:R-:W-:-:S02]  /*655e0*/  IMAD.MOV.U32 R50, RZ, RZ, R0 ;  /* 0x000000ffff327224 */ /* 0x000fc400078e0000 */
[----:B------:R-:W-:Y:S01]  /*655f0*/  IMAD.MOV.U32 R51, RZ, RZ, R40 ;  /* 0x000000ffff337224 */ /* 0x000fe200078e0028 */
[----:B---3--:R1:W-:Y:S04]  /*65600*/  STL.64 [R1+0x4728], R38 ;  /* 0x0047282601007387 */ /* 0x0083e80000100a00 */
[----:B--2---:R-:W-:Y:S04]  /*65610*/  STL.64 [R1+0x4720], R36 ;  /* 0x0047202401007387 */ /* 0x004fe80000100a00 */
[----:B------:R-:W0:Y:S04]  /*65620*/  LDL.LU R0, [R1+0x47c0] ;  /* 0x0047c00001007983 */ /* 0x000e280000300800 */
[----:B------:R-:W1:Y:S04]  /*65630*/  LDL.LU R40, [R1+0x47bc] ;  /* 0x0047bc0001287983 */ /* 0x000e680000300800 */
[----:B------:R2:W-:Y:S04]  /*65640*/  STL.64 [R1+0x4730], R50 ;  /* 0x0047303201007387 */ /* 0x0005e80000100a00 */
[----:B------:R-:W3:Y:S04]  /*65650*/  LDL.LU R24, [R1+0x7c0] ;  /* 0x0007c00001187983 */ /* 0x000ee80000300800 */
[----:B------:R-:W3:Y:S04]  /*65660*/  LDL.LU R25, [R1+0x7c4] ;  /* 0x0007c40001197983 */ /* 0x000ee80000300800 */
[----:B------:R-:W4:Y:S04]  /*65670*/  LDL.LU R26, [R1+0x7c8] ;  /* 0x0007c800011a7983 */ /* 0x000f280000300800 */
[----:B------:R-:W4:Y:S01]  /*65680*/  LDL.LU R27, [R1+0x7cc] ;  /* 0x0007cc00011b7983 */ /* 0x000f220000300800 */
[----:B------:R-:W-:-:S02]  /*65690*/  IMAD.MOV.U32 R30, RZ, RZ, R3 ;  /* 0x000000ffff1e7224 */ /* 0x000fc400078e0003 */
[----:B------:R-:W-:Y:S01]  /*656a0*/  IMAD.MOV.U32 R31, RZ, RZ, R60 ;  /* 0x000000ffff1f7224 */ /* 0x000fe200078e003c */
[----:B----4-:R4:W-:Y:S04]  /*656b0*/  STL.64 [R1+0x4740], R26 ;  /* 0x0047401a01007387 */ /* 0x0109e80000100a00 */
[----:B---3--:R-:W-:Y:S04]  /*656c0*/  STL.64 [R1+0x4738], R24 ;  /* 0x0047381801007387 */ /* 0x008fe80000100a00 */
[----:B------:R-:W3:Y:S04]  /*656d0*/  LDL.LU R3, [R1+0x47b8] ;  /* 0x0047b80001037983 */ /* 0x000ee80000300800 */
[----:B------:R-:W4:Y:S04]  /*656e0*/  LDL.LU R60, [R1+0x47b4] ;  /* 0x0047b400013c7983 */ /* 0x000f280000300800 */
[----:B------:R0:W-:Y:S04]  /*656f0*/  STL.64 [R1+0x4748], R30 ;  /* 0x0047481e01007387 */ /* 0x0001e80000100a00 */
[----:B------:R-:W2:Y:S04]  /*65700*/  LDL.LU R32, [R1+0x7d0] ;  /* 0x0007d00001207983 */ /* 0x000ea80000300800 */
[----:B------:R-:W2:Y:S04]  /*65710*/  LDL.LU R33, [R1+0x7d4] ;  /* 0x0007d40001217983 */ /* 0x000ea80000300800 */
[----:B------:R-:W2:Y:S04]  /*65720*/  LDL.LU R34, [R1+0x7d8] ;  /* 0x0007d80001227983 */ /* 0x000ea80000300800 */
[----:B------:R-:W2:Y:S01]  /*65730*/  LDL.LU R35, [R1+0x7dc] ;  /* 0x0007dc0001237983 */ /* 0x000ea20000300800 */
[----:B------:R-:W-:-:S02]  /*65740*/  IMAD.MOV.U32 R61, RZ, RZ, R23 ;  /* 0x000000ffff3d7224 */ /* 0x000fc400078e0017 */
[----:B0-----:R-:W-:Y:S02]  /*65750*/  IMAD.MOV.U32 R22, RZ, RZ, R0 ;  /* 0x000000ffff167224 */ /* 0x001fe400078e0000 */
[----:B------:R-:W-:Y:S02]  /*65760*/  IMAD.MOV.U32 R23, RZ, RZ, R2 ;  /* 0x000000ffff177224 */ /* 0x000fe400078e0002 */
[----:B-1----:R-:W-:Y:S02]  /*65770*/  IMAD.MOV.U32 R39, RZ, RZ, R40 ;  /* 0x000000ffff277224 */ /* 0x002fe400078e0028 */
[----:B---3--:R-:W-:Y:S01]  /*65780*/  IMAD.MOV.U32 R38, RZ, RZ, R3 ;  /* 0x000000ffff267224 */ /* 0x008fe200078e0003 */
[----:B--2---:R0:W-:Y:S04]  /*65790*/  STL.64 [R1+0x4758], R34 ;  /* 0x0047582201007387 */ /* 0x0041e80000100a00 */
[----:B------:R-:W-:Y:S04]  /*657a0*/  STL.64 [R1+0x4750], R32 ;  /* 0x0047502001007387 */ /* 0x000fe80000100a00 */
[----:B------:R-:W2:Y:S04]  /*657b0*/  LDL.LU R0, [R1+0x47b0] ;  /* 0x0047b00001007983 */ /* 0x000ea80000300800 */
[----:B------:R-:W3:Y:S04]  /*657c0*/  LDL.LU R2, [R1+0x47ac] ;  /* 0x0047ac0001027983 */ /* 0x000ee80000300800 */
[----:B------:R-:W-:Y:S04]  /*657d0*/  STL.64 [R1+0x4760], R22 ;  /* 0x0047601601007387 */ /* 0x000fe80000100a00 */
[----:B------:R-:W0:Y:S04]  /*657e0*/  LDL.LU R3, [R1+0x47a8] ;  /* 0x0047a80001037983 */ /* 0x000e280000300800 */
[----:B------:R-:W3:Y:S04]  /*657f0*/  LDL.LU R40, [R1+0x47a4] ;  /* 0x0047a40001287983 */ /* 0x000ee80000300800 */
[----:B------:R1:W-:Y:S04]  /*65800*/  STL.64 [R1+0x4768], R38 ;  /* 0x0047682601007387 */ /* 0x0003e80000100a00 */
[----:B------:R-:W3:Y:S04]  /*65810*/  LDL.LU R48, [R1+0x7f0] ;  /* 0x0007f00001307983 */ /* 0x000ee80000300800 */
[----:B------:R-:W3:Y:S04]  /*65820*/  LDL.LU R49, [R1+0x7f4] ;  /* 0x0007f40001317983 */ /* 0x000ee80000300800 */
[----:B------:R-:W3:Y:S04]  /*65830*/  LDL.LU R50, [R1+0x7f8] ;  /* 0x0007f80001327983 */ /* 0x000ee80000300800 */
[----:B------:R-:W3:Y:S01]  /*65840*/  LDL.LU R51, [R1+0x7fc] ;  /* 0x0007fc0001337983 */ /* 0x000ee20000300800 */
[----:B----4-:R-:W-:-:S02]  /*65850*/  IMAD.MOV.U32 R27, RZ, RZ, R60 ;  /* 0x000000ffff1b7224 */ /* 0x010fc400078e003c */
[----:B--2---:R-:W-:Y:S01]  /*65860*/  IMAD.MOV.U32 R26, RZ, RZ, R0 ;  /* 0x000000ffff1a7224 */ /* 0x004fe200078e0000 */
[----:B---3--:R2:W-:Y:S04]  /*65870*/  STL.64 [R1+0x4778], R50 ;  /* 0x0047783201007387 */ /* 0x0085e80000100a00 */
[----:B------:R-:W-:Y:S04]  /*65880*/  STL.64 [R1+0x4770], R48 ;  /* 0x0047703001007387 */ /* 0x000fe80000100a00 */
[----:B------:R-:W3:Y:S04]  /*65890*/  LDL.LU R0, [R1+0x47a0] ;  /* 0x0047a00001007983 */ /* 0x000ee80000300800 */
[----:B------:R-:W2:Y:S04]  /*658a0*/  LDL.LU R60, [R1+0x479c] ;  /* 0x00479c00013c7983 */ /* 0x000ea80000300800 */
[----:B------:R4:W-:Y:S04]  /*658b0*/  STL.64 [R1+0x4780], R26 ;  /* 0x0047801a01007387 */ /* 0x0009e80000100a00 */
[----:B------:R-:W3:Y:S04]  /*658c0*/  LDL.LU R28, [R1+0x8f0] ;  /* 0x0008f000011c7983 */ /* 0x000ee80000300800 */
[----:B------:R-:W3:Y:S04]  /*658d0*/  LDL.LU R29, [R1+0x8f4] ;  /* 0x0008f400011d7983 */ /* 0x000ee80000300800 */
[----:B------:R-:W3:Y:S04]  /*658e0*/  LDL.LU R30, [R1+0x8f8] ;  /* 0x0008f800011e7983 */ /* 0x000ee80000300800 */
[----:B------:R-:W3:Y:S01]  /*658f0*/  LDL.LU R31, [R1+0x8fc] ;  /* 0x0008fc00011f7983 */ /* 0x000ee20000300800 */
[----:B0-----:R-:W-:-:S03]  /*65900*/  IMAD.MOV.U32 R34, RZ, RZ, R3 ;  /* 0x000000ffff227224 */ /* 0x001fc600078e0003 */
[----:B------:R-:W3:Y:S01]  /*65910*/  LDL.LU R3, [R1+0x4798] ;  /* 0x0047980001037983 */ /* 0x000ee20000300800 */
[----:B------:R-:W-:-:S03]  /*65920*/  IMAD.MOV.U32 R35, RZ, RZ, R2 ;  /* 0x000000ffff237224 */ /* 0x000fc600078e0002 */
[----:B------:R-:W4:Y:S04]  /*65930*/  LDL.LU R2, [R1+0x4794] ;  /* 0x0047940001027983 */ /* 0x000f280000300800 */
[----:B------:R-:W4:Y:S04]  /*65940*/  LDL.LU R36, [R1+0x830] ;  /* 0x0008300001247983 */ /* 0x000f280000300800 */
[----:B------:R-:W4:Y:S04]  /*65950*/  LDL.LU R37, [R1+0x834] ;  /* 0x0008340001257983 */ /* 0x000f280000300800 */
[----:B-1----:R-:W4:Y:S04]  /*65960*/  LDL.LU R38, [R1+0x838] ;  /* 0x0008380001267983 */ /* 0x002f280000300800 */
[----:B------:R-:W4:Y:S01]  /*65970*/  LDL.LU R39, [R1+0x83c] ;  /* 0x00083c0001277983 */ /* 0x000f220000300800 */
[----:B------:R-:W0:Y:S02]  /*65980*/  S2R R55, SR_TID.X ;  /* 0x0000000000377919 */ /* 0x000e240000002100 */
[C---:B0-----:R-:W-:Y:S01]  /*65990*/  LOP3.LUT R11, R55.reuse, 0x7, RZ, 0xc0, !PT ;  /* 0x00000007370b7812 */ /* 0x041fe200078ec0ff */
[----:B------:R-:W-:-:S04]  /*659a0*/  IMAD.SHL.U32 R14, R55, 0x2, RZ ;  /* 0x00000002370e7824 */ /* 0x000fc800078e00ff */
[----:B------:R-:W-:Y:S02]  /*659b0*/  IMAD R58, R11, 0x110, RZ ;  /* 0x000001100b3a7824 */ /* 0x000fe400078e02ff */
[----:B--2---:R-:W-:Y:S02]  /*659c0*/  IMAD.MOV.U32 R51, RZ, RZ, R60 ;  /* 0x000000ffff337224 */ /* 0x004fe400078e003c */
[----:B---3--:R-:W-:Y:S02]  /*659d0*/  IMAD.MOV.U32 R50, RZ, RZ, R3 ;  /* 0x000000ffff327224 */ /* 0x008fe400078e0003 */
[----:B------:R-:W2:Y:S04]  /*659e0*/  LDL.LU R3, [R1+0x4790] ;  /* 0x0047900001037983 */ /* 0x000ea80000300800 */
[----:B------:R-:W3:Y:S04]  /*659f0*/  LDL.LU R60, [R1+0x478c] ;  /* 0x00478c00013c7983 */ /* 0x000ee80000300800 */
[----:B------:R-:W2:Y:S04]  /*65a00*/  LDL.LU R24, [R1+0x840] ;  /* 0x0008400001187983 */ /* 0x000ea80000300800 */
[----:B------:R-:W2:Y:S04]  /*65a10*/  LDL.LU R25, [R1+0x844] ;  /* 0x0008440001197983 */ /* 0x000ea80000300800 */
[----:B----4-:R-:W2:Y:S04]  /*65a20*/  LDL.LU R26, [R1+0x848] ;  /* 0x00084800011a7983 */ /* 0x010ea80000300800 */
[----:B------:R-:W2:Y:S01]  /*65a30*/  LDL.LU R27, [R1+0x84c] ;  /* 0x00084c00011b7983 */ /* 0x000ea20000300800 */
[----:B------:R-:W-:-:S03]  /*65a40*/  IMAD.SHL.U32 R10, R55, 0x80, RZ ;  /* 0x00000080370a7824 */ /* 0x000fc600078e00ff */
[----:B------:R-:W4:Y:S04]  /*65a50*/  LDL.LU R20, [R1+0x820] ;  /* 0x0008200001147983 */ /* 0x000f280000300800 */
[----:B------:R-:W4:Y:S01]  /*65a60*/  LDL.LU R21, [R1+0x824] ;  /* 0x0008240001157983 */ /* 0x000f220000300800 */
[----:B------:R-:W-:-:S03]  /*65a70*/  LOP3.LUT R59, R58, 0x10, R14, 0x78, !PT ;  /* 0x000000103a3b7812 */ /* 0x000fc600078e780e */
[----:B------:R-:W4:Y:S04]  /*65a80*/  LDL.LU R22, [R1+0x828] ;  /* 0x0008280001167983 */ /* 0x000f280000300800 */
[----:B------:R-:W0:Y:S04]  /*65a90*/  LDSM.16.M88.4 R52, [R41+UR5+0xf880] ;  /* 0x00f880052934783b */ /* 0x000e280008000200 */
[----:B------:R-:W4:Y:S04]  /*65aa0*/  LDL.LU R23, [R1+0x82c] ;  /* 0x00082c0001177983 */ /* 0x000f280000300800 */
[----:B------:R-:W3:Y:S04]  /*65ab0*/  LDL.LU R16, [R1+0x7e0] ;  /* 0x0007e00001107983 */ /* 0x000ee80000300800 */
[----:B------:R-:W3:Y:S01]  /*65ac0*/  LDL.LU R17, [R1+0x7e4] ;  /* 0x0007e40001117983 */ /* 0x000ee20000300800 */
[----:B------:R-:W-:-:S03]  /*65ad0*/  LOP3.LUT R59, R59, 0x800, R10, 0xf8, !PT ;  /* 0x000008003b3b7812 */ /* 0x000fc600078ef80a */
[----:B------:R-:W3:Y:S04]  /*65ae0*/  LDL.LU R18, [R1+0x7e8] ;  /* 0x0007e80001127983 */ /* 0x000ee80000300800 */
[----:B------:R-:W3:Y:S04]  /*65af0*/  LDL.LU R19, [R1+0x7ec] ;  /* 0x0007ec0001137983 */ /* 0x000ee80000300800 */
[----:B------:R1:W-:Y:S02]  /*65b00*/  STL.64 [R1+0xf8], R46 ;  /* 0x0000f82e01007387 */ /* 0x0003e40000100a00 */
[----:B-1----:R-:W-:-:S02]  /*65b10*/  IMAD.MOV.U32 R47, RZ, RZ, R40 ;  /* 0x000000ffff2f7224 */ /* 0x002fc400078e0028 */
[----:B------:R-:W1:Y:S04]  /*65b20*/  LDSM.16.MT88.4 R40, [R59+UR5+0x4080] ;  /* 0x004080053b28783b */ /* 0x000e680008004200 */
[----:B------:R-:W-:Y:S01]  /*65b30*/  STL.64 [R1+0x4668], R44 ;  /* 0x0046682c01007387 */ /* 0x000fe20000100a00 */
[----:B------:R-:W-:-:S03]  /*65b40*/  IMAD.MOV.U32 R46, RZ, RZ, R0 ;  /* 0x000000ffff2e7224 */ /* 0x000fc600078e0000 */
[----:B------:R-:W3:Y:S04]  /*65b50*/  LDL.LU R0, [R1+0x4788] ;  /* 0x0047880001007983 */ /* 0x000ee80000300800 */
[----:B0-----:R-:W-:Y:S04]  /*65b60*/  STL [R1+0x413c], R54 ;  /* 0x00413c3601007387 */ /* 0x001fe80000100800 */
[----:B------:R-:W-:Y:S04]  /*65b70*/  STL [R1+0x4138], R55 ;  /* 0x0041383701007387 */ /* 0x000fe80000100800 */
[----:B------:R-:W-:Y:S04]  /*65b80*/  STL.64 [R1+0x46a8], R58 ;  /* 0x0046a83a01007387 */ /* 0x000fe80000100a00 */
[----:B------:R0:W-:Y:S04]  /*65b90*/  STL.64 [R1+0x46a0], R56 ;  /* 0x0046a03801007387 */ /* 0x0001e80000100a00 */
[----:B0-----:R-:W3:Y:S04]  /*65ba0*/  LDL.LU R56, [R1+0x450] ;  /* 0x0004500001387983 */ /* 0x001ee80000300800 */
[----:B------:R-:W3:Y:S04]  /*65bb0*/  LDL.LU R57, [R1+0x454] ;  /* 0x0004540001397983 */ /* 0x000ee80000300800 */
[----:B------:R-:W3:Y:S04]  /*65bc0*/  LDL.LU R58, [R1+0x458] ;  /* 0x00045800013a7983 */ /* 0x000ee80000300800 */
[----:B------:R-:W3:Y:S04]  /*65bd0*/  LDL.LU R59, [R1+0x45c] ;  /* 0x00045c00013b7983 */ /* 0x000ee80000300800 */
[----:B-1----:R-:W-:Y:S04]  /*65be0*/  STL.64 [R1+0x4648], R42 ;  /* 0x0046482a01007387 */ /* 0x002fe80000100a00 */
[----:B------:R0:W-:Y:S04]  /*65bf0*/  STL.64 [R1+0x4640], R40 ;  /* 0x0046402801007387 */ /* 0x0001e80000100a00 */
[----:B0-----:R-:W3:Y:S04]  /*65c00*/  LDL.LU R40, [R1+0x460] ;  /* 0x0004600001287983 */ /* 0x001ee80000300800 */
[----:B------:R-:W3:Y:S04]  /*65c10*/  LDL.LU R41, [R1+0x464] ;  /* 0x0004640001297983 */ /* 0x000ee80000300800 */
[----:B------:R-:W3:Y:S04]  /*65c20*/  LDL.LU R42, [R1+0x468] ;  /* 0x00046800012a7983 */ /* 0x000ee80000300800 */
[----:B------:R-:W3:Y:S01]  /*65c30*/  LDL.LU R43, [R1+0x46c] ;  /* 0x00046c00012b7983 */ /* 0x000ee20000300800 */
[C---:B------:R-:W-:Y:S08]  /*65c40*/  HMMA.16816.F32 R44, R4.reuse, R46, R36 ;  /* 0x0000002e042c723c */ /* 0x040ff00000001824 */
[----:B--2---:R-:W-:Y:S01]  /*65c50*/  HMMA.16816.F32 R48, R4, R50, R24 ;  /* 0x000000320430723c */ /* 0x004fe20000001818 */
[----:B------:R-:W2:-:S15]  /*65c60*/  LDL.LU.64 R26, [R1+0x4780] ;  /* 0x00478000011a7983 */ /* 0x000e9e0000300a00 */
[----:B------:R-:W-:-:S03]  /*65c70*/  NOP ;  /* 0x0000000000007918 */ /* 0x000fc60000000000 */
[----:B------:R-:W-:Y:S04]  /*65c80*/  STL.64 [R1+0x840], R48 ;  /* 0x0008403001007387 */ /* 0x000fe80000100a00 */
[----:B------:R0:W-:Y:S04]  /*65c90*/  STL.64 [R1+0x848], R50 ;  /* 0x0008483201007387 */ /* 0x0001e80000100a00 */
[----:B0-----:R-:W3:Y:S04]  /*65ca0*/  LDL.LU.64 R50, [R1+0x4778] ;  /* 0x0047780001327983 */ /* 0x001ee80000300a00 */
[----:B------:R-:W3:Y:S04]  /*65cb0*/  LDL.LU.64 R48, [R1+0x4770] ;  /* 0x0047700001307983 */ /* 0x000ee80000300a00 */
[----:B------:R-:W3:Y:S01]  /*65cc0*/  LDL.LU.64 R38, [R1+0x4768] ;  /* 0x0047680001267983 */ /* 0x000ee20000300a00 */
[C---:B----4-:R-:W-:Y:S03]  /*65cd0*/  HMMA.16816.F32 R32, R4.reuse, R34, R20 ;  /* 0x000000220420723c */ /* 0x050fe60000001814 */
[----:B------:R0:W-:Y:S04]  /*65ce0*/  STL.64 [R1+0x830], R44 ;  /* 0x0008302c01007387 */ /* 0x0001e80000100a00 */
[----:B------:R1:W-:Y:S04]  /*65cf0*/  STL.64 [R1+0x838], R46 ;  /* 0x0008382e01007387 */ /* 0x0003e80000100a00 */
[----:B0-----:R-:W4:Y:S04]  /*65d00*/  LDL.LU R44, [R1+0x440] ;  /* 0x00044000012c7983 */ /* 0x001f280000300800 */
[----:B------:R-:W4:Y:S04]  /*65d10*/  LDL.LU R45, [R1+0x444] ;  /* 0x00044400012d7983 */ /* 0x000f280000300800 */
[----:B-1----:R-:W4:Y:S04]  /*65d20*/  LDL.LU R46, [R1+0x448] ;  /* 0x00044800012e7983 */ /* 0x002f280000300800 */
[----:B------:R-:W4:Y:S04]  /*65d30*/  LDL.LU.64 R22, [R1+0x4760] ;  /* 0x0047600001167983 */ /* 0x000f280000300a00 */
        /* <DEDUP_REMOVED lines=9> */
[----:B0-----:R-:W2:Y:S04]  /*65dd0*/  LDL.LU.64 R26, [R1+0x4740] ;  /* 0x00474000011a7983 */ /* 0x001ea80000300a00 */
[----:B------:R-:W2:Y:S01]  /*65de0*/  LDL.LU.64 R24, [R1+0x4738] ;  /* 0x0047380001187983 */ /* 0x000ea20000300a00 */
[----:B---3--:R-:W-:Y:S03]  /*65df0*/  HMMA.16816.F32 R36, R4, R38, R48 ;  /* 0x000000260424723c */ /* 0x008fe60000001830 */
[----:B------:R-:W3:Y:S01]  /*65e00*/  LDL.LU.64 R50, [R1+0x4730] ;  /* 0x0047300001327983 */ /* 0x000ee20000300a00 */
[----:B------:R-:W-:-:S04]  /*65e10*/  IMAD.MOV.U32 R47, RZ, RZ, R0 ;  /* 0x000000ffff2f7224 */ /* 0x000fc800078e0000 */
[C---:B----4-:R-:W-:Y:S11]  /*65e20*/  HMMA.16816.F32 R20, R4.reuse, R22, R16 ;  /* 0x000000160414723c */ /* 0x050ff60000001810 */
[----:B------:R-:W-:Y:S01]  /*65e30*/  IMAD.MOV.U32 R0, RZ, RZ, R39 ;  /* 0x000000ffff007224 */ /* 0x000fe200078e0027 */
[----:B------:R-:W-:Y:S04]  /*65e40*/  STL.64 [R1+0x7f0], R36 ;  /* 0x0007f02401007387 */ /* 0x000fe80000100a00 */
[----:B------:R0:W-:Y:S04]  /*65e50*/  STL [R1+0x7f8], R38 ;  /* 0x0007f82601007387 */ /* 0x0001e80000100800 */
[----:B0-----:R-:W4:Y:S04]  /*65e60*/  LDL.LU.64 R38, [R1+0x4728] ;  /* 0x0047280001267983 */ /* 0x001f280000300a00 */
[----:B------:R-:W4:Y:S04]  /*65e70*/  LDL.LU.64 R36, [R1+0x4720] ;  /* 0x0047200001247983 */ /* 0x000f280000300a00 */
[----:B------:R-:W-:Y:S04]  /*65e80*/  STL [R1+0x41c0], R0 ;  /* 0x0041c00001007387 */ /* 0x000fe80000100800 */
[----:B------:R-:W4:Y:S04]  /*65e90*/  LDL.LU.64 R18, [R1+0x4718] ;  /* 0x0047180001127983 */ /* 0x000f280000300a00 */
        /* <DEDUP_REMOVED lines=8> */
[----:B------:R0:W-:Y:S01]  /*65f20*/  STL.64 [R1+0x7d0], R28 ;  /* 0x0007d01c01007387 */ /* 0x0001e20000100a00 */
[C---:B---3--:R-:W-:Y:S03]  /*65f30*/  HMMA.16816.F32 R48, R4.reuse, R50, R24 ;  /* 0x000000320430723c */ /* 0x048fe60000001818 */
[----:B------:R-:W-:Y:S04]  /*65f40*/  STL.64 [R1+0x7d8], R30 ;  /* 0x0007d81e01007387 */ /* 0x000fe80000100a00 */
[----:B0-----:R-:W3:Y:S04]  /*65f50*/  LDL.LU.64 R28, [R1+0x46f0] ;  /* 0x0046f000011c7983 */ /* 0x001ee80000300a00 */
[----:B------:R-:W2:Y:S04]  /*65f60*/  LDL.LU.64 R26, [R1+0x46e8] ;  /* 0x0046e800011a7983 */ /* 0x000ea80000300a00 */
[----:B------:R-:W2:Y:S04]  /*65f70*/  LDL.LU.64 R24, [R1+0x46e0] ;  /* 0x0046e00001187983 */ /* 0x000ea80000300a00 */
        /* <DEDUP_REMOVED lines=9> */
[----:B0-----:R-:W4:Y:S04]  /*66010*/  LDL.LU R4, [R1+0x470] ;  /* 0x0004700001047983 */ /* 0x001f280000300800 */
[----:B------:R-:W4:Y:S04]  /*66020*/  LDL.LU R5, [R1+0x474] ;  /* 0x0004740001057983 */ /* 0x000f280000300800 */
[----:B-1----:R-:W4:Y:S04]  /*66030*/  LDL.LU R6, [R1+0x478] ;  /* 0x0004780001067983 */ /* 0x002f280000300800 */
[----:B------:R-:W4:Y:S04]  /*66040*/  LDL.LU R7, [R1+0x47c] ;  /* 0x00047c0001077983 */ /* 0x000f280000300800 */
[----:B--2---:R4:W-:Y:S02]  /*66050*/  STL.64 [R1+0x41f0], R48 ;  /* 0x0041f03001007387 */ /* 0x0049e40000100a00 */
[C---:B----4-:R-:W-:Y:S08]  /*66060*/  HMMA.16816.F32 R48, R36.reuse, R8, R4 ;  /* 0x000000082430723c */ /* 0x050ff00000001804 */
[C---:B------:R-:W-:Y:S01]  /*66070*/  HMMA.16816.F32 R4, R36.reuse, R16, R40 ;  /* 0x000000102404723c */ /* 0x040fe20000001828 */
[----:B------:R-:W3:Y:S10]  /*66080*/  LDL.LU R40, [R1+0x430] ;  /* 0x0004300001287983 */ /* 0x000ef40000300800 */
[----:B------:R-:W-:Y:S04]  /*66090*/  STL.64 [R1+0x470], R48 ;  /* 0x0004703001007387 */ /* 0x000fe80000100a00 */
[----:B------:R-:W-:Y:S04]  /*660a0*/  STL.64 [R1+0x478], R50 ;  /* 0x0004783201007387 */ /* 0x000fe80000100a00 */
[----:B------:R-:W-:Y:S04]  /*660b0*/  STL.64 [R1+0x460], R4 ;  /* 0x0004600401007387 */ /* 0x000fe80000100a00 */
[----:B------:R0:W-:Y:S04]  /*660c0*/  STL.64 [R1+0x468], R6 ;  /* 0x0004680601007387 */ /* 0x0001e80000100a00 */
[----:B------:R-:W3:Y:S04]  /*660d0*/  LDL.LU R41, [R1+0x434] ;  /* 0x0004340001297983 */ /* 0x000ee80000300800 */
[----:B------:R-:W3:Y:S04]  /*660e0*/  LDL.LU R42, [R1+0x438] ;  /* 0x00043800012a7983 */ /* 0x000ee80000300800 */
[----:B------:R-:W3:Y:S01]  /*660f0*/  LDL.LU R43, [R1+0x43c] ;  /* 0x00043c00012b7983 */ /* 0x000ee20000300800 */
[----:B0-----:R-:W-:Y:S03]  /*66100*/  HMMA.16816.F32 R4, R36, R20, R56 ;  /* 0x000000142404723c */ /* 0x001fe60000001838 */
[----:B------:R-:W-:Y:S04]  /*66110*/  STL.64 [R1+0x4660], R18 ;  /* 0x0046601201007387 */ /* 0x000fe80000100a00 */
[----:B------:R-:W-:-:S12]  /*66120*/  STL.64 [R1+0x4658], R16 ;  /* 0x0046581001007387 */ /* 0x000fd80000100a00 */
[----:B------:R0:W-:Y:S04]  /*66130*/  STL.64 [R1+0x450], R4 ;  /* 0x0004500401007387 */ /* 0x0001e80000100a00 */
[----:B------:R-:W2:Y:S04]  /*66140*/  LDL.LU R56, [R1+0x420] ;  /* 0x0004200001387983 */ /* 0x000ea80000300800 */
[----:B------:R-:W2:Y:S04]  /*66150*/  LDL.LU R57, [R1+0x424] ;  /* 0x0004240001397983 */ /* 0x000ea80000300800 */
[----:B------:R-:W2:Y:S01]  /*66160*/  LDL.LU R58, [R1+0x428] ;  /* 0x00042800013a7983 */ /* 0x000ea20000300800 */
[----:B------:R-:W-:-:S02]  /*66170*/  IMAD.MOV.U32 R54, RZ, RZ, R6 ;  /* 0x000000ffff367224 */ /* 0x000fc400078e0006 */
[----:B------:R-:W-:Y:S02]  /*66180*/  IMAD.MOV.U32 R55, RZ, RZ, R7 ;  /* 0x000000ffff377224 */ /* 0x000fe400078e0007 */
[----:B0-----:R-:W-:Y:S01]  /*66190*/  HMMA.16816.F32 R4, R36, R24, R44 ;  /* 0x000000182404723c */ /* 0x001fe2000000182c */
[----:B------:R-:W-:Y:S02]  /*661a0*/  IMAD.MOV.U32 R48, RZ, RZ, R23 ;  /* 0x000000ffff307224 */ /* 0x000fe400078e0017 */
[----:B------:R-:W-:-:S15]  /*661b0*/  IMAD.MOV.U32 R59, RZ, RZ, R60 ;  /* 0x000000ffff3b7224 */ /* 0x000fde00078e003c */
[----:B------:R-:W-:Y:S01]  /*661c0*/  NOP ;  /* 0x0000000000007918 */ /* 0x000fe20000000000 */
[----:B------:R-:W-:Y:S02]  /*661d0*/  IMAD.MOV.U32 R23, RZ, RZ, R4 ;  /* 0x000000ffff177224 */ /* 0x000fe400078e0004 */
[----:B------:R-:W-:Y:S02]  /*661e0*/  IMAD.MOV.U32 R60, RZ, RZ, R5 ;  /* 0x000000ffff3c7224 */ /* 0x000fe400078e0005 */
[----:B------:R-:W-:Y:S02]  /*661f0*/  IMAD.MOV.U32 R30, RZ, RZ, R6 ;  /* 0x000000ffff1e7224 */ /* 0x000fe400078e0006 */
[----:B------:R-:W-:Y:S02]  /*66200*/  IMAD.MOV.U32 R31, RZ, RZ, R7 ;  /* 0x000000ffff1f7224 */ /* 0x000fe400078e0007 */
[----:B------:R-:W-:Y:S02]  /*66210*/  IMAD.MOV.U32 R49, RZ, RZ, R15 ;  /* 0x000000ffff317224 */ /* 0x000fe400078e000f */
[----:B------:R-:W-:-:S02]  /*66220*/  IMAD.MOV.U32 R46, RZ, RZ, R3 ;  /* 0x000000ffff2e7224 */ /* 0x000fc400078e0003 */
[----:B------:R-:W-:Y:S02]  /*66230*/  IMAD.MOV.U32 R47, RZ, RZ, R2 ;  /* 0x000000ffff2f7224 */ /* 0x000fe400078e0002 */
[----:B------:R-:W-:Y:S01]  /*66240*/  IMAD R11, R11, 0x110, RZ ;  /* 0x000001100b0b7824 */ /* 0x000fe200078e02ff */
[----:B------:R-:W-:Y:S04]  /*66250*/  STL.64 [R1+0x46b8], R48 ;  /* 0x0046b83001007387 */ /* 0x000fe80000100a00 */
[----:B------:R-:W-:Y:S04]  /*66260*/  STL [R1+0x414c], R54 ;  /* 0x00414c3601007387 */ /* 0x000fe80000100800 */
[----:B------:R-:W-:Y:S04]  /*66270*/  STL [R1+0x4148], R55 ;  /* 0x0041483701007387 */ /* 0x000fe80000100800 */
[----:B------:R-:W4:Y:S04]  /*66280*/  LDL.LU R44, [R1+0x7b0] ;  /* 0x0007b000012c7983 */ /* 0x000f280000300800 */
[----:B------:R-:W4:Y:S01]  /*66290*/  LDL.LU R45, [R1+0x7b4] ;  /* 0x0007b400012d7983 */ /* 0x000f220000300800 */
[----:B------:R-:W-:-:S03]  /*662a0*/  LOP3.LUT R0, R11, 0x10, R14, 0x78, !PT ;  /* 0x000000100b007812 */ /* 0x000fc600078e780e */
[----:B------:R-:W-:Y:S04]  /*662b0*/  STL.64 [R1+0x4688], R22 ;  /* 0x0046881601007387 */ /* 0x000fe80000100a00 */
[----:B------:R-:W-:Y:S04]  /*662c0*/  STL.64 [R1+0x4680], R20 ;  /* 0x0046801401007387 */ /* 0x000fe80000100a00 */
[----:B------:R-:W-:Y:S04]  /*662d0*/  STL.64 [R1+0x4678], R26 ;  /* 0x0046781a01007387 */ /* 0x000fe80000100a00 */
[----:B------:R-:W-:Y:S01]  /*662e0*/  STL.64 [R1+0x4670], R24 ;  /* 0x0046701801007387 */ /* 0x000fe20000100a00 */
[----:B------:R-:W-:-:S03]  /*662f0*/  LOP3.LUT R0, R0, 0x800, R10, 0xf8, !PT ;  /* 0x0000080000007812 */ /* 0x000fc600078ef80a */
[----:B------:R0:W-:Y:S04]  /*66300*/  STL [R1+0x4118], R31 ;  /* 0x0041181f01007387 */ /* 0x0001e80000100800 */
[----:B------:R-:W-:Y:S04]  /*66310*/  STL [R1+0x4114], R30 ;  /* 0x0041141e01007387 */ /* 0x000fe80000100800 */
[----:B------:R-:W-:Y:S01]  /*66320*/  STL [R1+0x4110], R60 ;  /* 0x0041103c01007387 */ /* 0x000fe20000100800 */
[----:B------:R-:W-:Y:S01]  /*66330*/  LOP3.LUT R0, R0, 0x20, RZ, 0x3c, !PT ;  /* 0x0000002000007812 */ /* 0x000fe200078e3cff */
[----:B---3--:R-:W-:-:S15]  /*66340*/  HMMA.16816.F32 R4, R36, R28, R40 ;  /* 0x0000001c2404723c */ /* 0x008fde0000001828 */
[----:B------:R-:W-:-:S04]  /*66350*/  NOP ;  /* 0x0000000000007918 */ /* 0x000fc80000000000 */
[----:B------:R-:W-:Y:S02]  /*66360*/  IMAD.MOV.U32 R34, RZ, RZ, R4 ;  /* 0x000000ffff227224 */ /* 0x000fe400078e0004 */
[----:B------:R-:W-:Y:S02]  /*66370*/  IMAD.MOV.U32 R35, RZ, RZ, R5 ;  /* 0x000000ffff237224 */ /* 0x000fe400078e0005 */
[----:B------:R-:W-:Y:S02]  /*66380*/  IMAD.MOV.U32 R3, RZ, RZ, R6 ;  /* 0x000000ffff037224 */ /* 0x000fe400078e0006 */
[----:B------:R-:W-:Y:S02]  /*66390*/  IMAD.MOV.U32 R2, RZ, RZ, R7 ;  /* 0x000000ffff027224 */ /* 0x000fe400078e0007 */
[----:B--2---:R-:W-:Y:S03]  /*663a0*/  HMMA.16816.F32 R4, R36, R32, R56 ;  /* 0x000000202404723c */ /* 0x004fe60000001838 */
[----:B------:R-:W-:Y:S04]  /*663b0*/  STL [R1+0x41c8], R2 ;  /* 0x0041c80201007387 */ /* 0x000fe80000100800 */
[----:B------:R-:W-:Y:S04]  /*663c0*/  STL [R1+0x41c4], R3 ;  /* 0x0041c40301007387 */ /* 0x000fe80000100800 */
[----:B------:R-:W-:Y:S04]  /*663d0*/  STL [R1+0x4144], R35 ;  /* 0x0041442301007387 */ /* 0x000fe80000100800 */
[----:B------:R-:W-:Y:S04]  /*663e0*/  STL [R1+0x4140], R34 ;  /* 0x0041402201007387 */ /* 0x000fe80000100800 */
[----:B------:R-:W-:-:S02]  /*663f0*/  IMAD.MOV.U32 R10, RZ, RZ, R5 ;  /* 0x000000ffff0a7224 */ /* 0x000fc400078e0005 */
[----:B------:R-:W-:Y:S01]  /*66400*/  IMAD.MOV.U32 R11, RZ, RZ, R6 ;  /* 0x000000ffff0b7224 */ /* 0x000fe200078e0006 */
[----:B------:R-:W-:Y:S01]  /*66410*/  STL [R1+0x420], R4 ;  /* 0x0004200401007387 */ /* 0x000fe20000100800 */
[----:B0-----:R-:W-:-:S03]  /*66420*/  IMAD.MOV.U32 R31, RZ, RZ, R7 ;  /* 0x000000ffff1f7224 */ /* 0x001fc600078e0007 */
[----:B------:R-:W0:Y:S04]  /*66430*/  LDSM.16.MT88.4 R4, [R0+UR5+0x4000] ;  /* 0x004000050004783b */ /* 0x000e280008004200 */
[----:B------:R-:W-:Y:S04]  /*66440*/  STL [R1+0x41cc], R10 ;  /* 0x0041cc0a01007387 */ /* 0x000fe80000100800 */
[----:B------:R-:W-:Y:S04]  /*66450*/  STL [R1+0x4698], R11 ;  /* 0x0046980b01007387 */ /* 0x000fe80000100800 */
[----:B------:R-:W-:Y:S04]  /*66460*/  STL.64 [R1+0x4690], R8 ;  /* 0x0046900801007387 */ /* 0x000fe80000100a00 */
[----:B0-----:R-:W-:Y:S04]  /*66470*/  STL.64 [R1+0x4588], R6 ;  /* 0x0045880601007387 */ /* 0x001fe80000100a00 */
[----:B------:R0:W-:Y:S04]  /*66480*/  STL.64 [R1+0x4580], R4 ;  /* 0x0045800401007387 */ /* 0x0001e80000100a00 */
[----:B0-----:R-:W2:Y:S01]  /*66490*/  LDL.LU.64 R4, [R1+0xe0] ;  /* 0x0000e00001047983 */ /* 0x001ea20000300a00 */
[----:B----4-:R-:W-:-:S15]  /*664a0*/  HMMA.16816.F32 R16, R36, R12, R44 ;  /* 0x0000000c2410723c */ /* 0x010fde000000182c */
[----:B------:R-:W-:-:S04]  /*664b0*/  NOP ;  /* 0x0000000000007918 */ /* 0x000fc80000000000 */
[----:B------:R-:W-:Y:S02]  /*664c0*/  IMAD.MOV.U32 R30, RZ, RZ, R16 ;  /* 0x000000ffff1e7224 */ /* 0x000fe400078e0010 */
[----:B------:R-:W-:Y:S02]  /*664d0*/  IMAD.MOV.U32 R60, RZ, RZ, R17 ;  /* 0x000000ffff3c7224 */ /* 0x000fe400078e0011 */
[----:B------:R-:W-:Y:S02]  /*664e0*/  IMAD.MOV.U32 R14, RZ, RZ, R18 ;  /* 0x000000ffff0e7224 */ /* 0x000fe400078e0012 */
[----:B------:R-:W-:Y:S01]  /*664f0*/  IMAD.MOV.U32 R15, RZ, RZ, R19 ;  /* 0x000000ffff0f7224 */ /* 0x000fe200078e0013 */
        /* <DEDUP_REMOVED lines=17> */
[----:B------:R-:W2:Y:S04]  /*66610*/  LDL R56, [R1+0x130] ;  /* 0x0001300001387983 */ /* 0x000ea80000100800 */
[----:B------:R-:W2:Y:S04]  /*66620*/  LDL R57, [R1+0x134] ;  /* 0x0001340001397983 */ /* 0x000ea80000100800 */
        /* <DEDUP_REMOVED lines=9> */
[----:B------:R-:W2:Y:S04]  /*666c0*/  LDL.64 R44, [R1+0x100] ;  /* 0x00010000012c7983 */ /* 0x000ea80000100a00 */
[----:B------:R-:W-:Y:S04]  /*666d0*/  STL.64 [R1+0x4638], R30 ;  /* 0x0046381e01007387 */ /* 0x000fe80000100a00 */
[----:B------:R0:W-:Y:S04]  /*666e0*/  STL.64 [R1+0x4630], R28 ;  /* 0x0046301c01007387 */ /* 0x0001e80000100a00 */
[----:B0-----:R-:W3:Y:S04]  /*666f0*/  LDL R28, [R1+0x150] ;  /* 0x00015000011c7983 */ /* 0x001ee80000100800 */
[----:B------:R-:W3:Y:S04]  /*66700*/  LDL R29, [R1+0x154] ;  /* 0x00015400011d7983 */ /* 0x000ee80000100800 */
[----:B------:R-:W-:Y:S04]  /*66710*/  STL.64 [R1+0x4628], R14 ;  /* 0x0046280e01007387 */ /* 0x000fe80000100a00 */
[----:B------:R0:W-:Y:S04]  /*66720*/  STL.64 [R1+0x4620], R12 ;  /* 0x0046200c01007387 */ /* 0x0001e80000100a00 */
[----:B0-----:R-:W4:Y:S04]  /*66730*/  LDL.LU R12, [R1+0x750] ;  /* 0x00075000010c7983 */ /* 0x001f280000300800 */
[----:B------:R-:W4:Y:S04]  /*66740*/  LDL.LU R13, [R1+0x754] ;  /* 0x00075400010d7983 */ /* 0x000f280000300800 */
[----:B------:R-:W4:Y:S04]  /*66750*/  LDL.LU R14, [R1+0x758] ;  /* 0x00075800010e7983 */ /* 0x000f280000300800 */
[----:B------:R-:W4:Y:S01]  /*66760*/  LDL.LU R15, [R1+0x75c] ;  /* 0x00075c00010f7983 */ /* 0x000f220000300800 */
[C---:B---3--:R-:W-:Y:S03]  /*66770*/  HMMA.16816.F32 R28, R36.reuse, R28, R48 ;  /* 0x0000001c241c723c */ /* 0x048fe60000001830 */
[----:B------:R-:W3:Y:S05]  /*66780*/  LDL.LU.64 R48, [R1+0x46b8] ;  /* 0x0046b80001307983 */ /* 0x000eea0000300a00 */
[----:B--2---:R-:W-:Y:S11]  /*66790*/  HMMA.16816.F32 R56, R36, R56, R4 ;  /* 0x000000382438723c */ /* 0x004ff60000001804 */
[----:B------:R-:W-:-:S02]  /*667a0*/  IMAD.MOV.U32 R54, RZ, RZ, R28 ;  /* 0x000000ffff367224 */ /* 0x000fc400078e001c */
[----:B------:R-:W2:Y:S01]  /*667b0*/  LDL.LU R28, [R1+0x200] ;  /* 0x00020000011c7983 */ /* 0x000ea20000300800 */
[----:B------:R-:W-:Y:S02]  /*667c0*/  IMAD.MOV.U32 R55, RZ, RZ, R29 ;  /* 0x000000ffff377224 */ /* 0x000fe400078e001d */
[----:B------:R-:W-:Y:S02]  /*667d0*/  IMAD.MOV.U32 R35, RZ, RZ, R30 ;  /* 0x000000ffff237224 */ /* 0x000fe400078e001e */
[----:B------:R-:W-:Y:S01]  /*667e0*/  IMAD.MOV.U32 R34, RZ, RZ, R31 ;  /* 0x000000ffff227224 */ /* 0x000fe200078e001f */
[----:B---3--:R-:W-:-:S15]  /*667f0*/  HMMA.16816.F32 R40, R36, R48, R40 ;  /* 0x000000302428723c */ /* 0x008fde0000001828 */
[----:B------:R-:W-:-:S04]  /*66800*/  NOP ;  /* 0x0000000000007918 */ /* 0x000fc80000000000 */
        /* <DEDUP_REMOVED lines=9> */
[----:B------:R0:W-:Y:S04]  /*668a0*/  STL.64 [R1+0x45f8], R48 ;  /* 0x0045f83001007387 */ /* 0x0001e80000100a00 */
[----:B0-----:R-:W2:Y:S04]  /*668b0*/  LDL.LU R48, [R1+0x210] ;  /* 0x0002100001307983 */ /* 0x001ea80000300800 */
[----:B------:R-:W2:Y:S04]  /*668c0*/  LDL.LU R49, [R1+0x214] ;  /* 0x0002140001317983 */ /* 0x000ea80000300800 */
[----:B------:R-:W2:Y:S04]  /*668d0*/  LDL.LU R50, [R1+0x218] ;  /* 0x0002180001327983 */ /* 0x000ea80000300800 */
[----:B------:R-:W2:Y:S04]  /*668e0*/  LDL.LU R51, [R1+0x21c] ;  /* 0x00021c0001337983 */ /* 0x000ea80000300800 */
[----:B------:R-:W3:Y:S04]  /*668f0*/  LDL.LU.64 R4, [R1+0x46b0] ;  /* 0x0046b00001047983 */ /* 0x000ee80000300a00 */
[----:B------:R-:W-:Y:S04]  /*66900*/  STL.64 [R1+0x780], R56 ;  /* 0x0007803801007387 */ /* 0x000fe80000100a00 */
[----:B------:R0:W-:Y:S04]  /*66910*/  STL.64 [R1+0x788], R58 ;  /* 0x0007883a01007387 */ /* 0x0001e80000100a00 */
[----:B0-----:R-:W2:Y:S04]  /*66920*/  LDL.LU.64 R58, [R1+0x46a8] ;  /* 0x0046a800013a7983 */ /* 0x001ea80000300a00 */
[----:B------:R-:W2:Y:S01]  /*66930*/  LDL.LU.64 R56, [R1+0x46a0] ;  /* 0x0046a00001387983 */ /* 0x000ea20000300a00 */
[C---:B------:R-:W-:Y:S08]  /*66940*/  HMMA.16816.F32 R20, R36.reuse, R24, R20 ;  /* 0x000000182414723c */ /* 0x040ff00000001814 */
[----:B----4-:R-:W-:Y:S01]  /*66950*/  HMMA.16816.F32 R12, R36, R44, R12 ;  /* 0x0000002c240c723c */ /* 0x010fe2000000180c */
[----:B------:R-:W-:-:S02]  /*66960*/  IMAD.MOV.U32 R7, RZ, RZ, R24 ;  /* 0x000000ffff077224 */ /* 0x000fc400078e0018 */
[----:B------:R-:W-:-:S05]  /*66970*/  IMAD.MOV.U32 R6, RZ, RZ, R25 ;  /* 0x000000ffff067224 */ /* 0x000fca00078e0019 */
[----:B--2---:R-:W-:-:S15]  /*66980*/  HMMA.16816.F32 R8, R36, R56, R8 ;  /* 0x000000382408723c */ /* 0x004fde0000001808 */
[----:B------:R-:W-:-:S04]  /*66990*/  NOP ;  /* 0x0000000000007918 */ /* 0x000fc80000000000 */
[----:B------:R-:W-:Y:S04]  /*669a0*/  STL.64 [R1+0x770], R8 ;  /* 0x0007700801007387 */ /* 0x000fe80000100a00 */
[----:B------:R0:W-:Y:S04]  /*669b0*/  STL.64 [R1+0x778], R10 ;  /* 0x0007780a01007387 */ /* 0x0001e80000100a00 */
[----:B0-----:R-:W2:Y:S04]  /*669c0*/  LDL.LU R11, [R1+0x4698] ;  /* 0x00469800010b7983 */ /* 0x001ea80000300800 */
[----:B------:R-:W4:Y:S04]  /*669d0*/  LDL.LU.64 R8, [R1+0x4690] ;  /* 0x0046900001087983 */ /* 0x000f280000300a00 */
[----:B------:R-:W-:Y:S04]  /*669e0*/  STL.64 [R1+0x45d8], R58 ;  /* 0x0045d83a01007387 */ /* 0x000fe80000100a00 */
[----:B------:R0:W-:Y:S01]  /*669f0*/  STL.64 [R1+0x45d0], R56 ;  /* 0x0045d03801007387 */ /* 0x0001e20000100a00 */
[----:B------:R-:W-:-:S03]  /*66a00*/  IMAD.MOV.U32 R10, RZ, RZ, R45 ;  /* 0x000000ffff0a7224 */ /* 0x000fc600078e002d */
[----:B0-----:R-:W4:Y:S04]  /*66a10*/  LDL.LU R56, [R1+0x220] ;  /* 0x0002200001387983 */ /* 0x001f280000300800 */
[----:B------:R-:W4:Y:S04]  /*66a20*/  LDL.LU R57, [R1+0x224] ;  /* 0x0002240001397983 */ /* 0x000f280000300800 */
[----:B------:R-:W4:Y:S04]  /*66a30*/  LDL.LU R58, [R1+0x228] ;  /* 0x00022800013a7983 */ /* 0x000f280000300800 */
[----:B------:R-:W4:Y:S04]  /*66a40*/  LDL.LU R59, [R1+0x22c] ;  /* 0x00022c00013b7983 */ /* 0x000f280000300800 */
[----:B------:R-:W-:Y:S04]  /*66a50*/  STL.64 [R1+0x760], R20 ;  /* 0x0007601401007387 */ /* 0x000fe80000100a00 */
[----:B------:R0:W-:Y:S04]  /*66a60*/  STL.64 [R1+0x768], R22 ;  /* 0x0007681601007387 */ /* 0x0001e80000100a00 */
[----:B0-----:R-:W2:Y:S04]  /*66a70*/  LDL.LU.64 R22, [R1+0x4688] ;  /* 0x0046880001167983 */ /* 0x001ea80000300a00 */
[----:B------:R-:W2:Y:S04]  /*66a80*/  LDL.LU.64 R20, [R1+0x4680] ;  /* 0x0046800001147983 */ /* 0x000ea80000300a00 */
[----:B------:R-:W2:Y:S04]  /*66a90*/  LDL.LU.64 R26, [R1+0x4678] ;  /* 0x00467800011a7983 */ /* 0x000ea80000300a00 */
[----:B------:R-:W2:Y:S04]  /*66aa0*/  LDL.LU.64 R24, [R1+0x4670] ;  /* 0x0046700001187983 */ /* 0x000ea80000300a00 */
[----:B------:R0:W-:Y:S04]  /*66ab0*/  STL.64 [R1+0x750], R12 ;  /* 0x0007500c01007387 */ /* 0x0001e80000100a00 */
[----:B------:R-:W-:Y:S01]  /*66ac0*/  STL.64 [R1+0x758], R14 ;  /* 0x0007580e01007387 */ /* 0x000fe20000100a00 */
[----:B0-----:R-:W-:-:S03]  /*66ad0*/  IMAD.MOV.U32 R12, RZ, RZ, R44 ;  /* 0x000000ffff0c7224 */ /* 0x001fc600078e002c */
[----:B------:R-:W2:Y:S02]  /*66ae0*/  LDL.LU.64 R44, [R1+0x4668] ;  /* 0x00466800012c7983 */ /* 0x000ea40000300a00 */
        /* <DEDUP_REMOVED lines=8> */
[----:B------:R-:W2:Y:S04]  /*66b70*/  LDL.LU.64 R44, [R1+0x4650] ;  /* 0x00465000012c7983 */ /* 0x000ea80000300a00 */
[----:B------:R-:W2:Y:S04]  /*66b80*/  LDL.LU R46, [R1+0x878] ;  /* 0x00087800012e7983 */ /* 0x000ea80000300800 */
[----:B------:R-:W2:Y:S01]  /*66b90*/  LDL.LU R47, [R1+0x87c] ;  /* 0x00087c00012f7983 */ /* 0x000ea20000300800 */
[C---:B---3--:R-:W-:Y:S03]  /*66ba0*/  HMMA.16816.F32 R40, R36.reuse, R4, R40 ;  /* 0x000000042428723c */ /* 0x048fe60000001828 */
        /* <DEDUP_REMOVED lines=9> */
[----:B------:R-:W4:Y:S04]  /*66c40*/  LDL.LU.64 R40, [R1+0x4640] ;  /* 0x0046400001287983 */ /* 0x000f280000300a00 */
[----:B------:R-:W-:Y:S04]  /*66c50*/  STL.64 [R1+0x45a0], R4 ;  /* 0x0045a00401007387 */ /* 0x000fe80000100a00 */
[----:B------:R-:W-:Y:S04]  /*66c60*/  STL.64 [R1+0x45b0], R54 ;  /* 0x0045b03601007387 */ /* 0x000fe80000100a00 */
[----:B------:R-:W-:Y:S01]  /*66c70*/  STL.64 [R1+0x45a8], R52 ;  /* 0x0045a83401007387 */ /* 0x000fe20000100a00 */
[----:B--2---:R-:W-:-:S15]  /*66c80*/  HMMA.16816.F32 R36, R36, R52, R44 ;  /* 0x000000342424723c */ /* 0x004fde000000182c */
[----:B------:R-:W-:-:S04]  /*66c90*/  NOP ;  /* 0x0000000000007918 */ /* 0x000fc80000000000 */
[----:B------:R-:W-:Y:S04]  /*66ca0*/  STL.64 [R1+0x410], R36 ;  /* 0x0004102401007387 */ /* 0x000fe80000100a00 */
[----:B------:R4:W-:Y:S02]  /*66cb0*/  STL.64 [R1+0x418], R38 ;  /* 0x0004182601007387 */ /* 0x0009e40000100a00 */
[----:B----4-:R-:W-:Y:S02]  /*66cc0*/  HMMA.16816.F32 R36, R40, R8, R56 ;  /* 0x000000082824723c */ /* 0x010fe40000001838 */
[----:B------:R-:W-:Y:S04]  /*66cd0*/  STL [R1+0x4608], R11 ;  /* 0x0046080b01007387 */ /* 0x000fe80000100800 */
[----:B------:R-:W-:-:S13]  /*66ce0*/  STL.64 [R1+0x4600], R8 ;  /* 0x0046000801007387 */ /* 0x000fda0000100a00 */
[----:B------:R-:W-:Y:S04]  /*66cf0*/  STL.64 [R1+0x220], R36 ;  /* 0x0002202401007387 */ /* 0x000fe80000100a00 */
[----:B------:R0:W-:Y:S04]  /*66d00*/  STL.64 [R1+0x228], R38 ;  /* 0x0002282601007387 */ /* 0x0001e80000100a00 */
[----:B------:R-:W-:Y:S04]  /*66d10*/  STL.64 [R1+0x45c0], R18 ;  /* 0x0045c01201007387 */ /* 0x000fe80000100a00 */
[----:B------:R1:W-:Y:S01]  /*66d20*/  STL.64 [R1+0x45b8], R16 ;  /* 0x0045b81001007387 */ /* 0x0003e20000100a00 */
[C---:B0-----:R-:W-:Y:S08]  /*66d30*/  HMMA.16816.F32 R36, R40.reuse, R16, R48 ;  /* 0x000000102824723c */ /* 0x041ff00000001830 */
[----:B-1----:R-:W-:Y:S01]  /*66d40*/  HMMA.16816.F32 R16, R40, R20, R28 ;  /* 0x000000142810723c */ /* 0x002fe2000000181c */
[----:B------:R-:W-:-:S02]  /*66d50*/  IMAD.MOV.U32 R44, RZ, RZ, R12 ;  /* 0x000000ffff2c7224 */ /* 0x000fc400078e000c */
[----:B------:R-:W-:Y:S02]  /*66d60*/  IMAD.MOV.U32 R45, RZ, RZ, R10 ;  /* 0x000000ffff2d7224 */ /* 0x000fe400078e000a */
[----:B------:R-:W-:Y:S02]  /*66d70*/  IMAD.MOV.U32 R52, RZ, RZ, R7 ;  /* 0x000000ffff347224 */ /* 0x000fe400078e0007 */
[----:B------:R-:W-:-:S04]  /*66d80*/  IMAD.MOV.U32 R53, RZ, RZ, R6 ;  /* 0x000000ffff357224 */ /* 0x000fc800078e0006 */
[----:B------:R-:W-:Y:S04]  /*66d90*/  STL.64 [R1+0x210], R36 ;  /* 0x0002102401007387 */ /* 0x000fe80000100a00 */
[----:B------:R-:W-:Y:S04]  /*66da0*/  STL.64 [R1+0x218], R38 ;  /* 0x0002182601007387 */ /* 0x000fe80000100a00 */
[----:B------:R0:W-:Y:S04]  /*66db0*/  STL.64 [R1+0x200], R16 ;  /* 0x0002001001007387 */ /* 0x0001e80000100a00 */
[----:B------:R1:W-:Y:S04]  /*66dc0*/  STL.64 [R1+0x208], R18 ;  /* 0x0002081201007387 */ /* 0x0003e80000100a00 */
[----:B------:R-:W-:Y:S04]  /*66dd0*/  STL.64 [R1+0x45c8], R44 ;  /* 0x0045c82c01007387 */ /* 0x000fe80000100a00 */
[----:B------:R2:W-:Y:S04]  /*66de0*/  STL.64 [R1+0x45e0], R52 ;  /* 0x0045e03401007387 */ /* 0x0005e80000100a00 */
[----:B0-----:R-:W3:Y:S04]  /*66df0*/  LDL.LU R16, [R1+0x5c0] ;  /* 0x0005c00001107983 */ /* 0x001ee80000300800 */
[----:B------:R-:W3:Y:S04]  /*66e00*/  LDL.LU R17, [R1+0x5c4] ;  /* 0x0005c40001117983 */ /* 0x000ee80000300800 */
[----:B-1----:R-:W4:Y:S04]  /*66e10*/  LDL.LU R18, [R1+0x5c8] ;  /* 0x0005c80001127983 */ /* 0x002f280000300800 */
[----:B------:R-:W4:Y:S04]  /*66e20*/  LDL.LU R19, [R1+0x5cc] ;  /* 0x0005cc0001137983 */ /* 0x000f280000300800 */
[----:B----4-:R-:W-:Y:S04]  /*66e30*/  STL.64 [R1+0x45f0], R18 ;  /* 0x0045f01201007387 */ /* 0x010fe80000100a00 */
[----:B---3--:R0:W-:Y:S04]  /*66e40*/  STL.64 [R1+0x45e8], R16 ;  /* 0x0045e81001007387 */ /* 0x0081e80000100a00 */
[----:B--2---:R-:W2:Y:S04]  /*66e50*/  LDL.LU R52, [R1+0x5e0] ;  /* 0x0005e00001347983 */ /* 0x004ea80000300800 */
        /* <DEDUP_REMOVED lines=25> */
[----:B-1----:R-:W4:Y:S04]  /*66ff0*/  LDL.LU R52, [R1+0x610] ;  /* 0x0006100001347983 */ /* 0x002f280000300800 */
[----:B------:R-:W4:Y:S04]  /*67000*/  LDL.LU R53, [R1+0x614] ;  /* 0x0006140001357983 */ /* 0x000f280000300800 */
[----:B------:R-:W4:Y:S04]  /*67010*/  LDL.LU R54, [R1+0x618] ;  /* 0x0006180001367983 */ /* 0x000f280000300800 */
[----:B------:R-:W4:Y:S04]  /*67020*/  LDL.LU R55, [R1+0x61c] ;  /* 0x00061c0001377983 */ /* 0x000f280000300800 */
[----:B------:R-:W4:Y:S04]  /*67030*/  LDL.64 R48, [R1+0x150] ;  /* 0x0001500001307983 */ /* 0x000f280000100a00 */
        /* <DEDUP_REMOVED lines=19> */
[----:B0-----:R-:W3:Y:S04]  /*67170*/  LDL.LU.64 R30, [R1+0x4638] ;  /* 0x00463800011e7983 */ /* 0x001ee80000300a00 */
[----:B------:R-:W4:Y:S04]  /*67180*/  LDL.LU.64 R28, [R1+0x4630] ;  /* 0x00463000011c7983 */ /* 0x000f280000300a00 */
[----:B------:R-:W-:Y:S04]  /*67190*/  STL.64 [R1+0x4560], R26 ;  /* 0x0045601a01007387 */ /* 0x000fe80000100a00 */
[----:B------:R-:W-:Y:S01]  /*671a0*/  STL.64 [R1+0x4558], R24 ;  /* 0x0045581801007387 */ /* 0x000fe20000100a00 */
[C---:B--2---:R-:W-:Y:S08]  /*671b0*/  HMMA.16816.F32 R36, R40.reuse, R32, R36 ;  /* 0x000000202824723c */ /* 0x044ff00000001824 */
[----:B----4-:R-:W-:-:S15]  /*671c0*/  HMMA.16816.F32 R12, R40, R28, R12 ;  /* 0x0000001c280c723c */ /* 0x010fde000000180c */
[----:B------:R-:W-:-:S04]  /*671d0*/  NOP ;  /* 0x0000000000007918 */ /* 0x000fc80000000000 */
[----:B------:R-:W-:Y:S04]  /*671e0*/  STL.64 [R1+0x1e0], R12 ;  /* 0x0001e00c01007387 */ /* 0x000fe80000100a00 */
[----:B------:R0:W-:Y:S04]  /*671f0*/  STL.64 [R1+0x1e8], R14 ;  /* 0x0001e80e01007387 */ /* 0x0001e80000100a00 */
[----:B0-----:R-:W2:Y:S04]  /*67200*/  LDL.LU.64 R14, [R1+0x4628] ;  /* 0x00462800010e7983 */ /* 0x001ea80000300a00 */
[----:B------:R-:W4:Y:S04]  /*67210*/  LDL.LU.64 R12, [R1+0x4620] ;  /* 0x00462000010c7983 */ /* 0x000f280000300a00 */
[----:B------:R-:W-:Y:S04]  /*67220*/  STL.64 [R1+0x1d0], R36 ;  /* 0x0001d02401007387 */ /* 0x000fe80000100a00 */
[----:B------:R-:W-:Y:S04]  /*67230*/  STL.64 [R1+0x1d8], R38 ;  /* 0x0001d82601007387 */ /* 0x000fe80000100a00 */
[----:B------:R0:W1:Y:S01]  /*67240*/  LDSM.16.MT88.4 R36, [R0+UR5+0x4080] ;  /* 0x004080050024783b */ /* 0x0000620008004200 */
[----:B------:R-:W-:Y:S01]  /*67250*/  HMMA.16816.F32 R8, R40, R48, R8 ;  /* 0x000000302808723c */ /* 0x000fe20000001808 */
[----:B0-----:R-:W-:-:S02]  /*67260*/  IMAD.MOV.U32 R0, RZ, RZ, R49 ;  /* 0x000000ffff007224 */ /* 0x001fc400078e0031 */
[----:B-1----:R-:W-:Y:S04]  /*67270*/  STL.64 [R1+0x44f0], R38 ;  /* 0x0044f02601007387 */ /* 0x002fe80000100a00 */
        /* <DEDUP_REMOVED lines=10> */
[----:B------:R-:W4:Y:S04]  /*67320*/  LDL.LU.64 R52, [R1+0x4610] ;  /* 0x0046100001347983 */ /* 0x000f280000300a00 */
[----:B------:R-:W-:Y:S04]  /*67330*/  STL.64 [R1+0x600], R8 ;  /* 0x0006000801007387 */ /* 0x000fe80000100a00 */
[----:B------:R0:W-:Y:S04]  /*67340*/  STL.64 [R1+0x608], R10 ;  /* 0x0006080a01007387 */ /* 0x0001e80000100a00 */
[----:B0-----:R-:W2:Y:S04]  /*67350*/  LDL.LU R11, [R1+0x4608] ;  /* 0x00460800010b7983 */ /* 0x001ea80000300800 */
[----:B------:R-:W2:Y:S01]  /*67360*/  LDL.LU.64 R8, [R1+0x4600] ;  /* 0x0046000001087983 */ /* 0x000ea20000300a00 */
[----:B------:R-:W-:-:S03]  /*67370*/  IMAD.MOV.U32 R10, RZ, RZ, R48 ;  /* 0x000000ffff0a7224 */ /* 0x000fc600078e0030 */
[----:B------:R-:W2:Y:S01]  /*67380*/  LDL.LU.64 R48, [R1+0x45f8] ;  /* 0x0045f80001307983 */ /* 0x000ea20000300a00 */
[----:B------:R-:W-:Y:S02]  /*67390*/  IMAD.MOV.U32 R24, RZ, RZ, R3 ;  /* 0x000000ffff187224 */ /* 0x000fe400078e0003 */
[----:B------:R-:W-:Y:S02]  /*673a0*/  IMAD.MOV.U32 R25, RZ, RZ, R2 ;  /* 0x000000ffff197224 */ /* 0x000fe400078e0002 */
[----:B------:R-:W-:Y:S02]  /*673b0*/  IMAD.MOV.U32 R3, RZ, RZ, R56 ;  /* 0x000000ffff037224 */ /* 0x000fe400078e0038 */
[----:B------:R-:W-:Y:S01]  /*673c0*/  IMAD.MOV.U32 R2, RZ, RZ, R57 ;  /* 0x000000ffff027224 */ /* 0x000fe200078e0039 */
[C---:B----4-:R-:W-:Y:S08]  /*673d0*/  HMMA.16816.F32 R52, R40.reuse, R56, R52 ;  /* 0x000000382834723c */ /* 0x050ff00000001834 */
[----:B--2---:R-:W-:-:S15]  /*673e0*/  HMMA.16816.F32 R16, R40, R48, R16 ;  /* 0x000000302810723c */ /* 0x004fde0000001810 */
[----:B------:R-:W-:-:S04]  /*673f0*/  NOP ;  /* 0x0000000000007918 */ /* 0x000fc80000000000 */
[----:B------:R-:W-:Y:S04]  /*67400*/  STL.64 [R1+0x5f0], R16 ;  /* 0x0005f01001007387 */ /* 0x000fe80000100a00 */
[----:B------:R0:W-:Y:S04]  /*67410*/  STL.64 [R1+0x5f8], R18 ;  /* 0x0005f81201007387 */ /* 0x0001e80000100a00 */
[----:B0-----:R-:W2:Y:S04]  /*67420*/  LDL.LU.64 R18, [R1+0x45f0] ;  /* 0x0045f00001127983 */ /* 0x001ea80000300a00 */
[----:B------:R-:W2:Y:S04]  /*67430*/  LDL.LU.64 R16, [R1+0x45e8] ;  /* 0x0045e80001107983 */ /* 0x000ea80000300a00 */
[----:B------:R0:W-:Y:S04]  /*67440*/  STL.64 [R1+0x5e0], R52 ;  /* 0x0005e03401007387 */ /* 0x0001e80000100a00 */
[----:B------:R-:W-:Y:S04]  /*67450*/  STL.64 [R1+0x5e8], R54 ;  /* 0x0005e83601007387 */ /* 0x000fe80000100a00 */
[----:B0-----:R-:W2:Y:S04]  /*67460*/  LDL.LU.64 R52, [R1+0x45e0] ;  /* 0x0045e00001347983 */ /* 0x001ea80000300a00 */
[----:B------:R-:W4:Y:S04]  /*67470*/  LDL.LU.64 R58, [R1+0x45d8] ;  /* 0x0045d800013a7983 */ /* 0x000f280000300a00 */
[----:B------:R-:W2:Y:S02]  /*67480*/  LDL.LU.64 R56, [R1+0x45d0] ;  /* 0x0045d00001387983 */ /* 0x000ea40000300a00 */
[----:B--2---:R-:W-:-:S15]  /*67490*/  HMMA.16816.F32 R44, R40, R56, R44 ;  /* 0x00000038282c723c */ /* 0x004fde000000182c */
[----:B------:R-:W-:-:S04]  /*674a0*/  NOP ;  /* 0x0000000000007918 */ /* 0x000fc80000000000 */
[----:B------:R0:W-:Y:S04]  /*674b0*/  STL.64 [R1+0x5d0], R44 ;  /* 0x0005d02c01007387 */ /* 0x0001e80000100a00 */
[----:B------:R-:W-:Y:S04]  /*674c0*/  STL.64 [R1+0x5d8], R46 ;  /* 0x0005d82e01007387 */ /* 0x000fe80000100a00 */
[----:B0-----:R-:W2:Y:S01]  /*674d0*/  LDL.LU.64 R44, [R1+0x45c8] ;  /* 0x0045c800012c7983 */ /* 0x001ea20000300a00 */
[----:B------:R-:W-:Y:S03]  /*674e0*/  HMMA.16816.F32 R52, R40, R52, R16 ;  /* 0x000000342834723c */ /* 0x000fe60000001810 */
[----:B------:R-:W3:Y:S04]  /*674f0*/  LDL.LU.64 R18, [R1+0x45c0] ;  /* 0x0045c00001127983 */ /* 0x000ee80000300a00 */
[----:B------:R-:W3:-:S12]  /*67500*/  LDL.LU.64 R16, [R1+0x45b8] ;  /* 0x0045b80001107983 */ /* 0x000ed80000300a00 */
[----:B------:R-:W-:Y:S04]  /*67510*/  STL.64 [R1+0x5c0], R52 ;  /* 0x0005c03401007387 */ /* 0x000fe80000100a00 */
[----:B------:R0:W-:Y:S04]  /*67520*/  STL.64 [R1+0x5c8], R54 ;  /* 0x0005c83601007387 */ /* 0x0001e80000100a00 */
[----:B0-----:R-:W3:Y:S04]  /*67530*/  LDL.LU.64 R54, [R1+0x45b0] ;  /* 0x0045b00001367983 */ /* 0x001ee80000300a00 */
[----:B------:R-:W3:Y:S01]  /*67540*/  LDL.LU.64 R52, [R1+0x45a8] ;  /* 0x0045a80001347983 */ /* 0x000ee20000300a00 */
[----:B--2---:R-:W-:Y:S03]  /*67550*/  HMMA.16816.F32 R44, R40, R44, R4 ;  /* 0x0000002c282c723c */ /* 0x004fe60000001804 */
[----:B------:R-:W2:-:S15]  /*67560*/  LDL.LU.64 R4, [R1+0x45a0] ;  /* 0x0045a00001047983 */ /* 0x000e9e0000300a00 */
[----:B------:R-:W-:Y:S01]  /*67570*/  NOP ;  /* 0x0000000000007918 */ /* 0x000fe20000000000 */
[----:B------:R-:W-:Y:S04]  /*67580*/  STL.64 [R1+0x5b0], R44 ;  /* 0x0005b02c01007387 */ /* 0x000fe80000100a00 */
[----:B------:R0:W-:Y:S04]  /*67590*/  STL.64 [R1+0x5b8], R46 ;  /* 0x0005b82e01007387 */ /* 0x0001e80000100a00 */
[----:B0-----:R-:W3:Y:S04]  /*675a0*/  LDL.LU.64 R46, [R1+0x4598] ;  /* 0x00459800012e7983 */ /* 0x001ee80000300a00 */
[----:B------:R-:W3:Y:S01]  /*675b0*/  LDL.LU.64 R44, [R1+0x4590] ;  /* 0x00459000012c7983 */ /* 0x000ee20000300a00 */
[----:B------:R-:W-:-:S15]  /*675c0*/  HMMA.16816.F32 R36, R40, R24, R36 ;  /* 0x000000182824723c */ /* 0x000fde0000001824 */
[----:B------:R-:W-:-:S04]  /*675d0*/  NOP ;  /* 0x0000000000007918 */ /* 0x000fc80000000000 */
[----:B------:R-:W-:Y:S04]  /*675e0*/  STL.64 [R1+0x5a0], R36 ;  /* 0x0005a02401007387 */ /* 0x000fe80000100a00 */
[----:B------:R-:W-:Y:S01]  /*675f0*/  STL.64 [R1+0x5a8], R38 ;  /* 0x0005a82601007387 */ /* 0x000fe20000100a00 */
[----:B--2---:R-:W-:Y:S01]  /*67600*/  HMMA.16816.F32 R20, R40, R4, R20 ;  /* 0x000000042814723c */ /* 0x004fe20000001814 */
[----:B------:R-:W-:Y:S02]  /*67610*/  IMAD.MOV.U32 R25, RZ, RZ, R4 ;  /* 0x000000ffff197224 */ /* 0x000fe400078e0004 */
[----:B------:R-:W-:-:S15]  /*67620*/  IMAD.MOV.U32 R24, RZ, RZ, R5 ;  /* 0x000000ffff187224 */ /* 0x000fde00078e0005 */
[----:B------:R-:W-:Y:S01]  /*67630*/  NOP ;  /* 0x0000000000007918 */ /* 0x000fe20000000000 */
[----:B------:R0:W-:Y:S04]  /*67640*/  STL.64 [R1+0x590], R20 ;  /* 0x0005901401007387 */ /* 0x0001e80000100a00 */
[----:B------:R1:W-:Y:S04]  /*67650*/  STL.64 [R1+0x598], R22 ;  /* 0x0005981601007387 */ /* 0x0003e80000100a00 */
[----:B------:R-:W2:Y:S04]  /*67660*/  LDL.LU.64 R6, [R1+0x4588] ;  /* 0x0045880001067983 */ /* 0x000ea80000300a00 */
[----:B------:R-:W2:Y:S01]  /*67670*/  LDL.LU.64 R4, [R1+0x4580] ;  /* 0x0045800001047983 */ /* 0x000ea20000300a00 */
[----:B---3--:R-:W-:Y:S03]  /*67680*/  HMMA.16816.F32 R44, R40, R52, R44 ;  /* 0x00000034282c723c */ /* 0x008fe6000000182c */
        /* <DEDUP_REMOVED lines=9> */
[----:B------:R-:W-:Y:S04]  /*67720*/  STL.64 [R1+0x44f8], R52 ;  /* 0x0044f83401007387 */ /* 0x000fe80000100a00 */
[----:B------:R0:W-:Y:S04]  /*67730*/  STL.64 [R1+0x3f98], R46 ;  /* 0x003f982e01007387 */ /* 0x0001e80000100a00 */
[----:B------:R1:W-:Y:S01]  /*67740*/  STL.64 [R1+0x3f90], R44 ;  /* 0x003f902c01007387 */ /* 0x0003e20000100a00 */
[----:B0-----:R-:W-:-:S02]  /*67750*/  IMAD.MOV.U32 R46, RZ, RZ, R19 ;  /* 0x000000ffff2e7224 */ /* 0x001fc400078e0013 */
[----:B------:R-:W-:Y:S01]  /*67760*/  IMAD.MOV.U32 R47, RZ, RZ, R61 ;  /* 0x000000ffff2f7224 */ /* 0x000fe200078e003d */
[----:B------:R-:W4:Y:S01]  /*67770*/  LDL.LU R19, [R1+0x457c] ;  /* 0x00457c0001137983 */ /* 0x000f220000300800 */
[----:B-1----:R-:W-:-:S03]  /*67780*/  IMAD.MOV.U32 R45, RZ, RZ, R24 ;  /* 0x000000ffff2d7224 */ /* 0x002fc600078e0018 */
        /* <DEDUP_REMOVED lines=15> */
[----:B------:R0:W-:Y:S02]  /*67880*/  STL.64 [R1+0x4508], R44 ;  /* 0x0045082c01007387 */ /* 0x0001e40000100a00 */
[----:B0-----:R-:W-:Y:S01]  /*67890*/  IMAD.MOV.U32 R44, RZ, RZ, R10 ;  /* 0x000000ffff2c7224 */ /* 0x001fe200078e000a */
[C---:B--2---:R-:W-:Y:S08]  /*678a0*/  HMMA.16816.F32 R40, R4.reuse, R8, R40 ;  /* 0x000000080428723c */ /* 0x044ff00000001828 */
[C---:B---3--:R-:W-:Y:S11]  /*678b0*/  HMMA.16816.F32 R20, R4.reuse, R16, R20 ;  /* 0x000000100414723c */ /* 0x048ff60000001814 */
[----:B------:R0:W-:Y:S04]  /*678c0*/  STL.64 [R1+0x400], R40 ;  /* 0x0004002801007387 */ /* 0x0001e80000100a00 */
[----:B------:R1:W-:Y:S04]  /*678d0*/  STL.64 [R1+0x408], R42 ;  /* 0x0004082a01007387 */ /* 0x0003e80000100a00 */
[----:B0-----:R-:W2:Y:S04]  /*678e0*/  LDL.LU R40, [R1+0x3b0] ;  /* 0x0003b00001287983 */ /* 0x001ea80000300800 */
[----:B------:R-:W2:Y:S04]  /*678f0*/  LDL.LU R41, [R1+0x3b4] ;  /* 0x0003b40001297983 */ /* 0x000ea80000300800 */
[----:B-1----:R-:W2:Y:S04]  /*67900*/  LDL.LU R42, [R1+0x3b8] ;  /* 0x0003b800012a7983 */ /* 0x002ea80000300800 */
[----:B------:R-:W2:Y:S04]  /*67910*/  LDL.LU R43, [R1+0x3bc] ;  /* 0x0003bc00012b7983 */ /* 0x000ea80000300800 */
[----:B------:R-:W-:Y:S04]  /*67920*/  STL [R1+0x4530], R11 ;  /* 0x0045300b01007387 */ /* 0x000fe80000100800 */
[----:B------:R0:W-:Y:S04]  /*67930*/  STL.64 [R1+0x4528], R8 ;  /* 0x0045280801007387 */ /* 0x0001e80000100a00 */
[----:B0-----:R-:W3:Y:S04]  /*67940*/  LDL.LU R8, [R1+0x710] ;  /* 0x0007100001087983 */ /* 0x001ee80000300800 */
[----:B------:R-:W3:Y:S04]  /*67950*/  LDL.LU R9, [R1+0x714] ;  /* 0x0007140001097983 */ /* 0x000ee80000300800 */
[----:B------:R-:W3:Y:S04]  /*67960*/  LDL.LU R10, [R1+0x718] ;  /* 0x00071800010a7983 */ /* 0x000ee80000300800 */
[----:B------:R-:W3:Y:S04]  /*67970*/  LDL.LU R11, [R1+0x71c] ;  /* 0x00071c00010b7983 */ /* 0x000ee80000300800 */
[----:B------:R-:W-:Y:S04]  /*67980*/  STL.64 [R1+0x3f0], R20 ;  /* 0x0003f01401007387 */ /* 0x000fe80000100a00 */
[----:B------:R0:W-:Y:S04]  /*67990*/  STL.64 [R1+0x3f8], R22 ;  /* 0x0003f81601007387 */ /* 0x0001e80000100a00 */
[----:B0-----:R-:W2:Y:S04]  /*679a0*/  LDL.LU.64 R22, [R1+0x4570] ;  /* 0x0045700001167983 */ /* 0x001ea80000300a00 */
[----:B------:R-:W2:Y:S04]  /*679b0*/  LDL.LU.64 R20, [R1+0x4568] ;  /* 0x0045680001147983 */ /* 0x000ea80000300a00 */
[----:B----4-:R-:W-:Y:S04]  /*679c0*/  STL.64 [R1+0x44e0], R18 ;  /* 0x0044e01201007387 */ /* 0x010fe80000100a00 */
[----:B------:R0:W-:Y:S04]  /*679d0*/  STL.64 [R1+0x44d8], R16 ;  /* 0x0044d81001007387 */ /* 0x0001e80000100a00 */
        /* <DEDUP_REMOVED lines=9> */
[----:B------:R-:W4:Y:S04]  /*67a70*/  LDL.LU.64 R24, [R1+0x4558] ;  /* 0x0045580001187983 */ /* 0x000f280000300a00 */
[----:B------:R-:W-:Y:S04]  /*67a80*/  STL.64 [R1+0x4520], R22 ;  /* 0x0045201601007387 */ /* 0x000fe80000100a00 */
[----:B------:R0:W-:Y:S04]  /*67a90*/  STL.64 [R1+0x4518], R20 ;  /* 0x0045181401007387 */ /* 0x0001e80000100a00 */
[----:B0-----:R-:W3:Y:S04]  /*67aa0*/  LDL.LU R20, [R1+0x720] ;  /* 0x0007200001147983 */ /* 0x001ee80000300800 */
[----:B------:R-:W3:Y:S04]  /*67ab0*/  LDL.LU R21, [R1+0x724] ;  /* 0x0007240001157983 */ /* 0x000ee80000300800 */
[----:B------:R-:W3:Y:S04]  /*67ac0*/  LDL.LU R22, [R1+0x728] ;  /* 0x0007280001167983 */ /* 0x000ee80000300800 */
[----:B------:R-:W3:Y:S01]  /*67ad0*/  LDL.LU R23, [R1+0x72c] ;  /* 0x00072c0001177983 */ /* 0x000ee20000300800 */
[----:B------:R-:W-:-:S02]  /*67ae0*/  IMAD.MOV.U32 R45, RZ, RZ, R0 ;  /* 0x000000ffff2d7224 */ /* 0x000fc400078e0000 */
[----:B------:R-:W0:Y:S01]  /*67af0*/  S2R R0, SR_TID.X ;  /* 0x0000000000007919 */ /* 0x000e220000002100 */
[----:B------:R-:W1:Y:S01]  /*67b00*/  S2R R51, SR_TID.X ;  /* 0x0000000000337919 */ /* 0x000e620000002100 */
[----:B0-----:R-:W-:Y:S01]  /*67b10*/  LOP3.LUT R0, R0, 0x7, RZ, 0xc0, !PT ;  /* 0x0000000700007812 */ /* 0x001fe200078ec0ff */
[----:B-1----:R-:W-:-:S04]  /*67b20*/  IMAD.SHL.U32 R50, R51, 0x2, RZ ;  /* 0x0000000233327824 */ /* 0x002fc800078e00ff */
[----:B------:R-:W-:Y:S02]  /*67b30*/  IMAD R0, R0, 0x110, RZ ;  /* 0x0000011000007824 */ /* 0x000fe400078e02ff */
[----:B------:R-:W-:-:S03]  /*67b40*/  IMAD.SHL.U32 R51, R51, 0x80, RZ ;  /* 0x0000008033337824 */ /* 0x000fc600078e00ff */
[----:B------:R-:W-:-:S04]  /*67b50*/  LOP3.LUT R0, R0, 0x10, R50, 0x78, !PT ;  /* 0x0000001000007812 */ /* 0x000fc800078e7832 */
[----:B------:R-:W-:-:S04]  /*67b60*/  LOP3.LUT R0, R0, 0x800, R51, 0xf8, !PT ;  /* 0x0000080000007812 */ /* 0x000fc800078ef833 */
[----:B------:R-:W-:Y:S01]  /*67b70*/  LOP3.LUT R0, R0, 0x40, RZ, 0x3c, !PT ;  /* 0x0000004000007812 */ /* 0x000fe200078e3cff */
[----:B--2---:R-:W-:Y:S01]  /*67b80*/  STL.64 [R1+0x4540], R26 ;  /* 0x0045401a01007387 */ /* 0x004fe20000100a00 */
[C---:B----4-:R-:W-:Y:S03]  /*67b90*/  HMMA.16816.F32 R16, R4.reuse, R24, R16 ;  /* 0x000000180410723c */ /* 0x050fe60000001810 */
[----:B------:R0:W-:Y:S05]  /*67ba0*/  STL.64 [R1+0x4538], R24 ;  /* 0x0045381801007387 */ /* 0x0001ea0000100a00 */
[C---:B0-----:R-:W-:Y:S11]  /*67bb0*/  HMMA.16816.F32 R24, R4.reuse, R28, R36 ;  /* 0x0000001c0418723c */ /* 0x041ff60000001824 */
[----:B------:R-:W-:Y:S04]  /*67bc0*/  STL.64 [R1+0x3d0], R16 ;  /* 0x0003d01001007387 */ /* 0x000fe80000100a00 */
[----:B------:R-:W-:Y:S04]  /*67bd0*/  STL.64 [R1+0x3d8], R18 ;  /* 0x0003d81201007387 */ /* 0x000fe80000100a00 */
[----:B------:R-:W-:Y:S04]  /*67be0*/  STL.64 [R1+0x3c0], R24 ;  /* 0x0003c01801007387 */ /* 0x000fe80000100a00 */
[----:B------:R0:W-:Y:S04]  /*67bf0*/  STL.64 [R1+0x3c8], R26 ;  /* 0x0003c81a01007387 */ /* 0x0001e80000100a00 */
[----:B------:R-:W2:Y:S04]  /*67c00*/  LDL.LU R36, [R1+0x6e0] ;  /* 0x0006e00001247983 */ /* 0x000ea80000300800 */
[----:B------:R-:W2:Y:S04]  /*67c10*/  LDL.LU R37, [R1+0x6e4] ;  /* 0x0006e40001257983 */ /* 0x000ea80000300800 */
[----:B------:R-:W2:Y:S04]  /*67c20*/  LDL.LU R38, [R1+0x6e8] ;  /* 0x0006e80001267983 */ /* 0x000ea80000300800 */
[----:B------:R-:W2:Y:S01]  /*67c30*/  LDL.LU R39, [R1+0x6ec] ;  /* 0x0006ec0001277983 */ /* 0x000ea20000300800 */
[C---:B0-----:R-:W-:Y:S03]  /*67c40*/  HMMA.16816.F32 R24, R4.reuse, R32, R40 ;  /* 0x000000200418723c */ /* 0x041fe60000001828 */
[----:B------:R-:W0:Y:S04]  /*67c50*/  LDSM.16.MT88.4 R40, [R0+UR5+0x4000] ;  /* 0x004000050028783b */ /* 0x000e280008004200 */
[----:B------:R-:W-:Y:S04]  /*67c60*/  STL.64 [R1+0x4550], R30 ;  /* 0x0045501e01007387 */ /* 0x000fe80000100a00 */
[----:B------:R-:W-:Y:S04]  /*67c70*/  STL.64 [R1+0x4548], R28 ;  /* 0x0045481c01007387 */ /* 0x000fe80000100a00 */
[----:B0-----:R-:W-:Y:S04]  /*67c80*/  STL.64 [R1+0x4418], R42 ;  /* 0x0044182a01007387 */ /* 0x001fe80000100a00 */
[----:B------:R-:W-:Y:S04]  /*67c90*/  STL.64 [R1+0x3b0], R24 ;  /* 0x0003b01801007387 */ /* 0x000fe80000100a00 */
[----:B------:R3:W-:Y:S02]  /*67ca0*/  STL.64 [R1+0x3b8], R26 ;  /* 0x0003b81a01007387 */ /* 0x0007e40000100a00 */
[C---:B---3--:R-:W-:Y:S08]  /*67cb0*/  HMMA.16816.F32 R24, R4.reuse, R12, R20 ;  /* 0x0000000c0418723c */ /* 0x048ff00000001814 */
[C---:B------:R-:W-:Y:S08]  /*67cc0*/  HMMA.16816.F32 R20, R4.reuse, R44, R8 ;  /* 0x0000002c0414723c */ /* 0x040ff00000001808 */
[----:B------:R-:W-:Y:S01]  /*67cd0*/  HMMA.16816.F32 R8, R4, R48, R52 ;  /* 0x000000300408723c */ /* 0x000fe20000001834 */
[----:B------:R0:W-:Y:S04]  /*67ce0*/  STL.64 [R1+0x4410], R40 ;  /* 0x0044102801007387 */ /* 0x0001e80000100a00 */
[----:B------:R1:W-:Y:S04]  /*67cf0*/  STL.64 [R1+0x720], R24 ;  /* 0x0007201801007387 */ /* 0x0003e80000100a00 */
[----:B------:R-:W-:Y:S04]  /*67d00*/  STL.64 [R1+0x728], R26 ;  /* 0x0007281a01007387 */ /* 0x000fe80000100a00 */
[----:B0-----:R-:W3:Y:S04]  /*67d10*/  LDL.LU R40, [R1+0x6c0] ;  /* 0x0006c00001287983 */ /* 0x001ee80000300800 */
[----:B------:R-:W-:Y:S04]  /*67d20*/  STL.64 [R1+0x710], R20 ;  /* 0x0007101401007387 */ /* 0x000fe80000100a00 */
[----:B------:R-:W-:Y:S04]  /*67d30*/  STL.64 [R1+0x718], R22 ;  /* 0x0007181601007387 */ /* 0x000fe80000100a00 */
[----:B------:R0:W-:Y:S04]  /*67d40*/  STL.64 [R1+0x700], R8 ;  /* 0x0007000801007387 */ /* 0x0001e80000100a00 */
[----:B------:R-:W-:Y:S04]  /*67d50*/  STL.64 [R1+0x708], R10 ;  /* 0x0007080a01007387 */ /* 0x000fe80000100a00 */
[----:B------:R-:W3:Y:S04]  /*67d60*/  LDL.LU R41, [R1+0x6c4] ;  /* 0x0006c40001297983 */ /* 0x000ee80000300800 */
[----:B------:R-:W3:Y:S04]  /*67d70*/  LDL.LU R42, [R1+0x6c8] ;  /* 0x0006c800012a7983 */ /* 0x000ee80000300800 */
[----:B------:R-:W3:Y:S04]  /*67d80*/  LDL.LU R43, [R1+0x6cc] ;  /* 0x0006cc00012b7983 */ /* 0x000ee80000300800 */
[----:B------:R-:W4:Y:S04]  /*67d90*/  LDL.LU R28, [R1+0x6d0] ;  /* 0x0006d000011c7983 */ /* 0x000f280000300800 */
[----:B------:R-:W4:Y:S04]  /*67da0*/  LDL.LU R29, [R1+0x6d4] ;  /* 0x0006d400011d7983 */ /* 0x000f280000300800 */
[----:B------:R-:W4:Y:S04]  /*67db0*/  LDL.LU R30, [R1+0x6d8] ;  /* 0x0006d800011e7983 */ /* 0x000f280000300800 */
[----:B------:R-:W4:Y:S04]  /*67dc0*/  LDL.LU R31, [R1+0x6dc] ;  /* 0x0006dc00011f7983 */ /* 0x000f280000300800 */
[----:B-1----:R-:W4:Y:S04]  /*67dd0*/  LDL.64 R24, [R1+0x110] ;  /* 0x0001100001187983 */ /* 0x002f280000100a00 */
[----:B0-----:R-:W3:Y:S04]  /*67de0*/  LDL.64 R8, [R1+0x100] ;  /* 0x0001000001087983 */ /* 0x001ee80000100a00 */
        /* <DEDUP_REMOVED lines=9> */
[----:B------:R0:W-:Y:S04]  /*67e80*/  STL.64 [R1+0x44b0], R48 ;  /* 0x0044b03001007387 */ /* 0x0001e80000100a00 */
[----:B0-----:R-:W2:Y:S04]  /*67e90*/  LDL.LU R48, [R1+0x6f0] ;  /* 0x0006f00001307983 */ /* 0x001ea80000300800 */
[----:B------:R-:W2:Y:S04]  /*67ea0*/  LDL.LU R49, [R1+0x6f4] ;  /* 0x0006f40001317983 */ /* 0x000ea80000300800 */
[----:B------:R-:W2:Y:S04]  /*67eb0*/  LDL.LU R50, [R1+0x6f8] ;  /* 0x0006f80001327983 */ /* 0x000ea80000300800 */
[----:B------:R-:W2:Y:S01]  /*67ec0*/  LDL.LU R51, [R1+0x6fc] ;  /* 0x0006fc0001337983 */ /* 0x000ea20000300800 */
[----:B------:R-:W-:-:S02]  /*67ed0*/  IMAD.MOV.U32 R16, RZ, RZ, R3 ;  /* 0x000000ffff107224 */ /* 0x000fc400078e0003 */
[----:B------:R-:W-:Y:S01]  /*67ee0*/  IMAD.MOV.U32 R17, RZ, RZ, R2 ;  /* 0x000000ffff117224 */ /* 0x000fe200078e0002 */
[C---:B----4-:R-:W-:Y:S08]  /*67ef0*/  HMMA.16816.F32 R28, R4.reuse, R24, R28 ;  /* 0x00000018041c723c */ /* 0x050ff0000000181c */
[C---:B---3--:R-:W-:Y:S08]  /*67f00*/  HMMA.16816.F32 R40, R4.reuse, R8, R40 ;  /* 0x000000080428723c */ /* 0x048ff00000001828 */
[C---:B--2---:R-:W-:Y:S08]  /*67f10*/  HMMA.16816.F32 R48, R4.reuse, R16, R48 ;  /* 0x000000100430723c */ /* 0x044ff00000001830 */
[C---:B------:R-:W-:Y:S01]  /*67f20*/  HMMA.16816.F32 R16, R4.reuse, R56, R36 ;  /* 0x000000380410723c */ /* 0x040fe20000001824 */
[----:B------:R-:W2:Y:S07]  /*67f30*/  LDL.LU R36, [R1+0x3a0] ;  /* 0x0003a00001247983 */ /* 0x000eae0000300800 */
[----:B------:R-:W-:Y:S03]  /*67f40*/  HMMA.16816.F32 R20, R4, R44, R20 ;  /* 0x0000002c0414723c */ /* 0x000fe60000001814 */
[----:B------:R0:W-:Y:S04]  /*67f50*/  STL.64 [R1+0x6f0], R48 ;  /* 0x0006f03001007387 */ /* 0x0001e80000100a00 */
[----:B------:R1:W-:Y:S04]  /*67f60*/  STL.64 [R1+0x6f8], R50 ;  /* 0x0006f83201007387 */ /* 0x0003e80000100a00 */
        /* <DEDUP_REMOVED lines=9> */
[----:B---3--:R-:W3:Y:S04]  /*68000*/  LDL.LU R16, [R1+0x1c0] ;  /* 0x0001c00001107983 */ /* 0x008ee80000300800 */
[----:B------:R-:W3:Y:S04]  /*68010*/  LDL.LU R17, [R1+0x1c4] ;  /* 0x0001c40001117983 */ /* 0x000ee80000300800 */
[----:B----4-:R-:W3:Y:S04]  /*68020*/  LDL.LU R18, [R1+0x1c8] ;  /* 0x0001c80001127983 */ /* 0x010ee80000300800 */
[----:B------:R-:W3:Y:S04]  /*68030*/  LDL.LU R19, [R1+0x1cc] ;  /* 0x0001cc0001137983 */ /* 0x000ee80000300800 */
[----:B------:R-:W-:Y:S04]  /*68040*/  STL.64 [R1+0x4490], R58 ;  /* 0x0044903a01007387 */ /* 0x000fe80000100a00 */
[----:B------:R0:W-:Y:S01]  /*68050*/  STL.64 [R1+0x4488], R56 ;  /* 0x0044883801007387 */ /* 0x0001e20000100a00 */
[----:B------:R-:W-:-:S02]  /*68060*/  IMAD.MOV.U32 R3, RZ, RZ, R24 ;  /* 0x000000ffff037224 */ /* 0x000fc400078e0018 */
[----:B------:R-:W-:Y:S01]  /*68070*/  IMAD.MOV.U32 R2, RZ, RZ, R25 ;  /* 0x000000ffff027224 */ /* 0x000fe200078e0019 */
[----:B0-----:R-:W4:Y:S04]  /*68080*/  LDL.LU R56, [R1+0x180] ;  /* 0x0001800001387983 */ /* 0x001f280000300800 */
[----:B------:R-:W4:Y:S04]  /*68090*/  LDL.LU R57, [R1+0x184] ;  /* 0x0001840001397983 */ /* 0x000f280000300800 */
[----:B------:R-:W4:Y:S04]  /*680a0*/  LDL.LU R58, [R1+0x188] ;  /* 0x00018800013a7983 */ /* 0x000f280000300800 */
[----:B------:R-:W4:Y:S04]  /*680b0*/  LDL.LU R59, [R1+0x18c] ;  /* 0x00018c00013b7983 */ /* 0x000f280000300800 */
[----:B------:R-:W-:Y:S04]  /*680c0*/  STL.64 [R1+0x6d0], R28 ;  /* 0x0006d01c01007387 */ /* 0x000fe80000100a00 */
[----:B------:R0:W-:Y:S01]  /*680d0*/  STL.64 [R1+0x6d8], R30 ;  /* 0x0006d81e01007387 */ /* 0x0001e20000100a00 */
[----:B------:R-:W-:-:S03]  /*680e0*/  IMAD.MOV.U32 R10, RZ, RZ, R9 ;  /* 0x000000ffff0a7224 */ /* 0x000fc600078e0009 */
[----:B0-----:R-:W2:Y:S04]  /*680f0*/  LDL.LU.64 R30, [R1+0x4550] ;  /* 0x00455000011e7983 */ /* 0x001ea80000300a00 */
[----:B------:R-:W4:Y:S04]  /*68100*/  LDL.LU.64 R28, [R1+0x4548] ;  /* 0x00454800011c7983 */ /* 0x000f280000300a00 */
[----:B------:R-:W2:Y:S04]  /*68110*/  LDL.LU.64 R26, [R1+0x4540] ;  /* 0x00454000011a7983 */ /* 0x000ea80000300a00 */
[----:B------:R-:W2:Y:S04]  /*68120*/  LDL.LU.64 R24, [R1+0x4538] ;  /* 0x0045380001187983 */ /* 0x000ea80000300a00 */
[----:B------:R0:W-:Y:S04]  /*68130*/  STL.64 [R1+0x6c0], R40 ;  /* 0x0006c02801007387 */ /* 0x0001e80000100a00 */
[----:B------:R1:W-:Y:S04]  /*68140*/  STL.64 [R1+0x6c8], R42 ;  /* 0x0006c82a01007387 */ /* 0x0003e80000100a00 */
[----:B------:R-:W2:Y:S01]  /*68150*/  LDL.LU R11, [R1+0x4530] ;  /* 0x00453000010b7983 */ /* 0x000ea20000300800 */
[----:B0-----:R-:W-:-:S03]  /*68160*/  IMAD.MOV.U32 R40, RZ, RZ, R8 ;  /* 0x000000ffff287224 */ /* 0x001fc600078e0008 */
[----:B------:R-:W3:Y:S04]  /*68170*/  LDL.LU.64 R8, [R1+0x4528] ;  /* 0x0045280001087983 */ /* 0x000ee80000300a00 */
[----:B------:R-:W-:Y:S04]  /*68180*/  STL.64 [R1+0x6b0], R20 ;  /* 0x0006b01401007387 */ /* 0x000fe80000100a00 */
[----:B------:R0:W-:Y:S01]  /*68190*/  STL.64 [R1+0x6b8], R22 ;  /* 0x0006b81601007387 */ /* 0x0001e20000100a00 */
[----:B-1----:R-:W-:Y:S02]  /*681a0*/  IMAD.MOV.U32 R42, RZ, RZ, R44 ;  /* 0x000000ffff2a7224 */ /* 0x002fe400078e002c */
[----:B------:R-:W-:Y:S01]  /*681b0*/  IMAD.MOV.U32 R41, RZ, RZ, R45 ;  /* 0x000000ffff297224 */ /* 0x000fe200078e002d */
[----:B0-----:R-:W2:Y:S04]  /*681c0*/  LDL.LU.64 R22, [R1+0x4520] ;  /* 0x0045200001167983 */ /* 0x001ea80000300a00 */
        /* <DEDUP_REMOVED lines=11> */
[----:B0-----:R-:W3:Y:S04]  /*68280*/  LDL.LU R44, [R1+0x190] ;  /* 0x00019000012c7983 */ /* 0x001ee80000300800 */
[----:B------:R-:W3:Y:S04]  /*68290*/  LDL.LU R45, [R1+0x194] ;  /* 0x00019400012d7983 */ /* 0x000ee80000300800 */
[----:B------:R-:W3:Y:S04]  /*682a0*/  LDL.LU R46, [R1+0x198] ;  /* 0x00019800012e7983 */ /* 0x000ee80000300800 */
        /* <DEDUP_REMOVED lines=21> */
[----:B------:R-:W4:Y:S01]  /*68400*/  LDL.LU.64 R16, [R1+0x44d8] ;  /* 0x0044d80001107983 */ /* 0x000f220000300a00 */
[C---:B--2---:R-:W-:Y:S03]  /*68410*/  HMMA.16816.F32 R4, R36.reuse, R20, R4 ;  /* 0x000000142404723c */ /* 0x044fe60000001804 */
[----:B------:R-:W-:Y:S04]  /*68420*/  STL [R1+0x44c0], R11 ;  /* 0x0044c00b01007387 */ /* 0x000fe80000100800 */
[----:B------:R-:W-:Y:S01]  /*68430*/  STL.64 [R1+0x44b8], R8 ;  /* 0x0044b80801007387 */ /* 0x000fe20000100a00 */
[----:B----4-:R-:W-:Y:S03]  /*68440*/  HMMA.16816.F32 R52, R36, R16, R52 ;  /* 0x000000102434723c */ /* 0x010fe60000001834 */
[----:B---3--:R-:W-:Y:S04]  /*68450*/  STL.64 [R1+0x4448], R18 ;  /* 0x0044481201007387 */ /* 0x008fe80000100a00 */
[----:B------:R-:W-:-:S12]  /*68460*/  STL.64 [R1+0x4440], R16 ;  /* 0x0044401001007387 */ /* 0x000fd80000100a00 */
        /* <DEDUP_REMOVED lines=18> */
[----:B------:R-:W-:-:S15]  /*68590*/  IMAD.MOV.U32 R45, RZ, RZ, R41 ;  /* 0x000000ffff2d7224 */ /* 0x000fde00078e0029 */
[----:B------:R-:W-:Y:S01]  /*685a0*/  NOP ;  /* 0x0000000000007918 */ /* 0x000fe20000000000 */
        /* <DEDUP_REMOVED lines=9> */
[----:B------:R-:W0:Y:S04]  /*68640*/  LDSM.16.MT88.4 R4, [R0+UR5+0x4080] ;  /* 0x004080050004783b */ /* 0x000e280008004200 */
[----:B---3--:R-:W-:Y:S04]  /*68650*/  STL.64 [R1+0x44a0], R54 ;  /* 0x0044a03601007387 */ /* 0x008fe80000100a00 */
[----:B--2---:R-:W-:Y:S04]  /*68660*/  STL.64 [R1+0x4498], R52 ;  /* 0x0044983401007387 */ /* 0x004fe80000100a00 */
        /* <DEDUP_REMOVED lines=18> */
[----:B------:R-:W4:Y:S04]  /*68790*/  LDL.LU R23, [R1+0x16c] ;  /* 0x00016c0001177983 */ /* 0x000f280000300800 */
        /* <DEDUP_REMOVED lines=19> */
[----:B------:R1:W-:Y:S04]  /*688d0*/  STL.64 [R1+0x4400], R32 ;  /* 0x0044002001007387 */ /* 0x0003e80000100a00 */
[----:B-1----:R-:W2:Y:S04]  /*688e0*/  LDL.LU R32, [R1+0x370] ;  /* 0x0003700001207983 */ /* 0x002ea80000300800 */
[----:B------:R-:W2:Y:S04]  /*688f0*/  LDL.LU R33, [R1+0x374] ;  /* 0x0003740001217983 */ /* 0x000ea80000300800 */
[----:B------:R-:W2:Y:S04]  /*68900*/  LDL.LU R34, [R1+0x378] ;  /* 0x0003780001227983 */ /* 0x000ea80000300800 */
[----:B------:R-:W2:Y:S04]  /*68910*/  LDL.LU R35, [R1+0x37c] ;  /* 0x00037c0001237983 */ /* 0x000ea80000300800 */
[----:B0-----:R-:W-:Y:S04]  /*68920*/  STL.64 [R1+0x43b0], R6 ;  /* 0x0043b00601007387 */ /* 0x001fe80000100a00 */
[----:B------:R0:W-:Y:S01]  /*68930*/  STL.64 [R1+0x43a8], R4 ;  /* 0x0043a80401007387 */ /* 0x0001e20000100a00 */
[----:B------:R-:W-:-:S03]  /*68940*/  IMAD.MOV.U32 R24, RZ, RZ, R3 ;  /* 0x000000ffff187224 */ /* 0x000fc600078e0003 */
[----:B0-----:R-:W2:Y:S04]  /*68950*/  LDL.LU R4, [R1+0x390] ;  /* 0x0003900001047983 */ /* 0x001ea80000300800 */
[----:B------:R-:W2:Y:S04]  /*68960*/  LDL.LU R5, [R1+0x394] ;  /* 0x0003940001057983 */ /* 0x000ea80000300800 */
[----:B------:R-:W2:Y:S04]  /*68970*/  LDL.LU R6, [R1+0x398] ;  /* 0x0003980001067983 */ /* 0x000ea80000300800 */
[----:B------:R-:W2:Y:S01]  /*68980*/  LDL.LU R7, [R1+0x39c] ;  /* 0x00039c0001077983 */ /* 0x000ea20000300800 */
[C---:B----4-:R-:W-:Y:S08]  /*68990*/  HMMA.16816.F32 R20, R36.reuse, R12, R20 ;  /* 0x0000000c2414723c */ /* 0x050ff00000001814 */
[----:B---3--:R-:W-:Y:S01]  /*689a0*/  HMMA.16816.F32 R8, R36, R48, R8 ;  /* 0x000000302408723c */ /* 0x008fe20000001808 */
[----:B------:R-:W-:-:S10]  /*689b0*/  IMAD.MOV.U32 R3, RZ, RZ, R49 ;  /* 0x000000ffff037224 */ /* 0x000fd400078e0031 */
[----:B------:R-:W-:Y:S04]  /*689c0*/  STL.64 [R1+0x160], R20 ;  /* 0x0001601401007387 */ /* 0x000fe80000100a00 */
[----:B------:R0:W-:Y:S04]  /*689d0*/  STL.64 [R1+0x168], R22 ;  /* 0x0001681601007387 */ /* 0x0001e80000100a00 */
[----:B0-----:R-:W3:Y:S04]  /*689e0*/  LDL.LU.64 R22, [R1+0x44d0] ;  /* 0x0044d00001167983 */ /* 0x001ee80000300a00 */
[----:B------:R-:W3:Y:S04]  /*689f0*/  LDL.LU.64 R20, [R1+0x44c8] ;  /* 0x0044c80001147983 */ /* 0x000ee80000300a00 */
[----:B------:R-:W-:Y:S04]  /*68a00*/  STL.64 [R1+0xd0], R8 ;  /* 0x0000d00801007387 */ /* 0x000fe80000100a00 */
[----:B------:R0:W-:Y:S04]  /*68a10*/  STL.64 [R1+0xd8], R10 ;  /* 0x0000d80a01007387 */ /* 0x0001e80000100a00 */
[----:B0-----:R-:W4:Y:S04]  /*68a20*/  LDL.LU R11, [R1+0x44c0] ;  /* 0x0044c000010b7983 */ /* 0x001f280000300800 */
[----:B------:R-:W3:Y:S01]  /*68a30*/  LDL.LU.64 R8, [R1+0x44b8] ;  /* 0x0044b80001087983 */ /* 0x000ee20000300a00 */
[----:B------:R-:W-:-:S03]  /*68a40*/  IMAD.MOV.U32 R10, RZ, RZ, R48 ;  /* 0x000000ffff0a7224 */ /* 0x000fc600078e0030 */
[----:B------:R-:W3:Y:S01]  /*68a50*/  LDL.LU.64 R48, [R1+0x44b0] ;  /* 0x0044b00001307983 */ /* 0x000ee20000300a00 */
[----:B--2---:R-:W-:Y:S01]  /*68a60*/  HMMA.16816.F32 R52, R36, R56, R52 ;  /* 0x000000382434723c */ /* 0x004fe20000001834 */
[----:B------:R-:W-:Y:S02]  /*68a70*/  IMAD.MOV.U32 R25, RZ, RZ, R2 ;  /* 0x000000ffff197224 */ /* 0x000fe400078e0002 */
[----:B------:R-:W-:Y:S02]  /*68a80*/  IMAD.MOV.U32 R2, RZ, RZ, R56 ;  /* 0x000000ffff027224 */ /* 0x000fe400078e0038 */
[----:B------:R-:W-:-:S03]  /*68a90*/  IMAD.MOV.U32 R0, RZ, RZ, R57 ;  /* 0x000000ffff007224 */ /* 0x000fc600078e0039 */
[----:B---3--:R-:W-:-:S15]  /*68aa0*/  HMMA.16816.F32 R16, R36, R48, R16 ;  /* 0x000000302410723c */ /* 0x008fde0000001810 */
[----:B------:R-:W-:-:S04]  /*68ab0*/  NOP ;  /* 0x0000000000007918 */ /* 0x000fc80000000000 */
[----:B------:R0:W-:Y:S04]  /*68ac0*/  STL.64 [R1+0xc0], R16 ;  /* 0x0000c01001007387 */ /* 0x0001e80000100a00 */
[----:B------:R-:W-:Y:S04]  /*68ad0*/  STL.64 [R1+0xc8], R18 ;  /* 0x0000c81201007387 */ /* 0x000fe80000100a00 */
[----:B0-----:R-:W2:Y:S04]  /*68ae0*/  LDL.LU.64 R16, [R1+0x44a8] ;  /* 0x0044a80001107983 */ /* 0x001ea80000300a00 */
        /* <DEDUP_REMOVED lines=9> */
[----:B------:R-:W2:Y:S04]  /*68b80*/  LDL.LU.64 R58, [R1+0x4490] ;  /* 0x00449000013a7983 */ /* 0x000ea80000300a00 */
[----:B------:R-:W2:Y:S02]  /*68b90*/  LDL.LU.64 R56, [R1+0x4488] ;  /* 0x0044880001387983 */ /* 0x000ea40000300a00 */
[----:B--2---:R-:W-:-:S15]  /*68ba0*/  HMMA.16816.F32 R44, R36, R56, R44 ;  /* 0x00000038242c723c */ /* 0x004fde000000182c */
[----:B------:R-:W-:-:S04]  /*68bb0*/  NOP ;  /* 0x0000000000007918 */ /* 0x000fc80000000000 */
[----:B------:R0:W-:Y:S04]  /*68bc0*/  STL.64 [R1+0xa0], R44 ;  /* 0x0000a02c01007387 */ /* 0x0001e80000100a00 */
[----:B------:R-:W-:Y:S04]  /*68bd0*/  STL.64 [R1+0xa8], R46 ;  /* 0x0000a82e01007387 */ /* 0x000fe80000100a00 */
[----:B0-----:R-:W2:Y:S01]  /*68be0*/  LDL.LU.64 R44, [R1+0x4480] ;  /* 0x00448000012c7983 */ /* 0x001ea20000300a00 */
[C---:B------:R-:W-:Y:S08]  /*68bf0*/  HMMA.16816.F32 R24, R36.reuse, R24, R28 ;  /* 0x000000182418723c */ /* 0x040ff0000000181c */
[C---:B------:R-:W-:Y:S01]  /*68c00*/  HMMA.16816.F32 R16, R36.reuse, R16, R20 ;  /* 0x000000102410723c */ /* 0x040fe20000001814 */
[----:B------:R-:W3:Y:S04]  /*68c10*/  LDL.LU.64 R30, [R1+0x4478] ;  /* 0x00447800011e7983 */ /* 0x000ee80000300a00 */
[----:B------:R-:W3:Y:S06]  /*68c20*/  LDL.LU.64 R28, [R1+0x4470] ;  /* 0x00447000011c7983 */ /* 0x000eec0000300a00 */
[----:B------:R-:W-:Y:S04]  /*68c30*/  STL.64 [R1+0x90], R24 ;  /* 0x0000901801007387 */ /* 0x000fe80000100a00 */
[----:B------:R0:W-:Y:S04]  /*68c40*/  STL.64 [R1+0x98], R26 ;  /* 0x0000981a01007387 */ /* 0x0001e80000100a00 */
[----:B0-----:R-:W3:Y:S04]  /*68c50*/  LDL.LU.64 R26, [R1+0x4468] ;  /* 0x00446800011a7983 */ /* 0x001ee80000300a00 */
[----:B------:R-:W3:Y:S04]  /*68c60*/  LDL.LU.64 R24, [R1+0x4460] ;  /* 0x0044600001187983 */ /* 0x000ee80000300a00 */
[----:B------:R-:W3:Y:S04]  /*68c70*/  LDL.LU.64 R22, [R1+0x4458] ;  /* 0x0044580001167983 */ /* 0x000ee80000300a00 */
[----:B------:R-:W3:Y:S04]  /*68c80*/  LDL.LU.64 R20, [R1+0x4450] ;  /* 0x0044500001147983 */ /* 0x000ee80000300a00 */
[----:B------:R-:W-:Y:S04]  /*68c90*/  STL.64 [R1+0x80], R16 ;  /* 0x0000801001007387 */ /* 0x000fe80000100a00 */
[----:B------:R0:W-:Y:S04]  /*68ca0*/  STL.64 [R1+0x88], R18 ;  /* 0x0000881201007387 */ /* 0x0001e80000100a00 */
[----:B0-----:R-:W3:Y:S04]  /*68cb0*/  LDL.LU.64 R18, [R1+0x4448] ;  /* 0x0044480001127983 */ /* 0x001ee80000300a00 */
[----:B------:R-:W3:Y:S01]  /*68cc0*/  LDL.LU.64 R16, [R1+0x4440] ;  /* 0x0044400001107983 */ /* 0x000ee20000300a00 */
[----:B--2---:R-:W-:Y:S03]  /*68cd0*/  HMMA.16816.F32 R44, R36, R44, R52 ;  /* 0x0000002c242c723c */ /* 0x004fe60000001834 */
[----:B------:R-:W2:Y:S04]  /*68ce0*/  LDL.LU.64 R54, [R1+0x4438] ;  /* 0x0044380001367983 */ /* 0x000ea80000300a00 */
[----:B------:R-:W2:-:S12]  /*68cf0*/  LDL.LU.64 R52, [R1+0x4430] ;  /* 0x0044300001347983 */ /* 0x000e980000300a00 */
        /* <DEDUP_REMOVED lines=16> */
[----:B------:R-:W-:Y:S04]  /*68e00*/  STL.64 [R1+0x43c0], R54 ;  /* 0x0043c03601007387 */ /* 0x000fe80000100a00 */
[----:B------:R-:W-:Y:S01]  /*68e10*/  STL.64 [R1+0x43b8], R52 ;  /* 0x0043b83401007387 */ /* 0x000fe20000100a00 */
[----:B--2---:R-:W-:-:S15]  /*68e20*/  HMMA.16816.F32 R36, R36, R52, R44 ;  /* 0x000000342424723c */ /* 0x004fde000000182c */
        /* <DEDUP_REMOVED lines=8> */
[----:B------:R-:W2:Y:S04]  /*68eb0*/  LDL.LU R5, [R1+0x364] ;  /* 0x0003640001057983 */ /* 0x000ea80000300800 */
[----:B------:R-:W2:Y:S04]  /*68ec0*/  LDL.LU R6, [R1+0x368] ;  /* 0x0003680001067983 */ /* 0x000ea80000300800 */
[----:B------:R-:W2:Y:S04]  /*68ed0*/  LDL.LU R7, [R1+0x36c] ;  /* 0x00036c0001077983 */ /* 0x000ea80000300800 */
[----:B----4-:R-:W-:Y:S04]  /*68ee0*/  STL [R1+0x43f0], R11 ;  /* 0x0043f00b01007387 */ /* 0x010fe80000100800 */
[----:B------:R-:W-:Y:S04]  /*68ef0*/  STL.64 [R1+0x43e8], R8 ;  /* 0x0043e80801007387 */ /* 0x000fe80000100a00 */
[----:B---3--:R-:W-:Y:S04]  /*68f00*/  STL.64 [R1+0x43a0], R18 ;  /* 0x0043a01201007387 */ /* 0x008fe80000100a00 */
[----:B------:R1:W-:Y:S01]  /*68f10*/  STL.64 [R1+0x4398], R16 ;  /* 0x0043981001007387 */ /* 0x0003e20000100a00 */
[C---:B0-----:R-:W-:Y:S08]  /*68f20*/  HMMA.16816.F32 R36, R40.reuse, R16, R48 ;  /* 0x000000102824723c */ /* 0x041ff00000001830 */
[C---:B-1----:R-:W-:Y:S11]  /*68f30*/  HMMA.16816.F32 R16, R40.reuse, R20, R32 ;  /* 0x000000142810723c */ /* 0x042ff60000001820 */
[----:B------:R0:W-:Y:S04]  /*68f40*/  STL.64 [R1+0x380], R36 ;  /* 0x0003802401007387 */ /* 0x0001e80000100a00 */
[----:B------:R1:W-:Y:S04]  /*68f50*/  STL.64 [R1+0x388], R38 ;  /* 0x0003882601007387 */ /* 0x0003e80000100a00 */
[----:B------:R-:W-:Y:S04]  /*68f60*/  STL.64 [R1+0x370], R16 ;  /* 0x0003701001007387 */ /* 0x000fe80000100a00 */
[----:B------:R2:W-:Y:S04]  /*68f70*/  STL.64 [R1+0x378], R18 ;  /* 0x0003781201007387 */ /* 0x0005e80000100a00 */
        /* <DEDUP_REMOVED lines=16> */
[----:B------:R-:W-:Y:S04]  /*69080*/  STL.64 [R1+0x4390], R22 ;  /* 0x0043901601007387 */ /* 0x000fe80000100a00 */
[----:B------:R0:W-:Y:S01]  /*69090*/  STL.64 [R1+0x4388], R20 ;  /* 0x0043881401007387 */ /* 0x0001e20000100a00 */
[----:B--2---:R-:W-:Y:S03]  /*690a0*/  HMMA.16816.F32 R16, R40, R24, R4 ;  /* 0x000000182810723c */ /* 0x004fe60000001804 */
[----:B------:R-:W2:-:S15]  /*690b0*/  LDL.LU R4, [R1+0x660] ;  /* 0x0006600001047983 */ /* 0x000e9e0000300800 */
[----:B------:R-:W-:Y:S01]  /*690c0*/  NOP ;  /* 0x0000000000007918 */ /* 0x000fe20000000000 */
[----:B------:R1:W-:Y:S04]  /*690d0*/  STL.64 [R1+0x360], R16 ;  /* 0x0003601001007387 */ /* 0x0003e80000100a00 */
[----:B------:R-:W-:Y:S04]  /*690e0*/  STL.64 [R1+0x368], R18 ;  /* 0x0003681201007387 */ /* 0x000fe80000100a00 */
[----:B------:R-:W2:Y:S04]  /*690f0*/  LDL.LU R5, [R1+0x664] ;  /* 0x0006640001057983 */ /* 0x000ea80000300800 */
[----:B------:R-:W2:Y:S04]  /*69100*/  LDL.LU R6, [R1+0x668] ;  /* 0x0006680001067983 */ /* 0x000ea80000300800 */
[----:B------:R-:W2:Y:S04]  /*69110*/  LDL.LU R7, [R1+0x66c] ;  /* 0x00066c0001077983 */ /* 0x000ea80000300800 */
[----:B0-----:R-:W2:Y:S04]  /*69120*/  LDL.LU R20, [R1+0x650] ;  /* 0x0006500001147983 */ /* 0x001ea80000300800 */
[----:B------:R-:W2:Y:S04]  /*69130*/  LDL.LU R21, [R1+0x654] ;  /* 0x0006540001157983 */ /* 0x000ea80000300800 */
[----:B------:R-:W2:Y:S04]  /*69140*/  LDL.LU R22, [R1+0x658] ;  /* 0x0006580001167983 */ /* 0x000ea80000300800 */
[----:B------:R-:W2:Y:S04]  /*69150*/  LDL.LU R23, [R1+0x65c] ;  /* 0x00065c0001177983 */ /* 0x000ea80000300800 */
[----:B-1----:R-:W2:Y:S04]  /*69160*/  LDL.64 R16, [R1+0x110] ;  /* 0x0001100001107983 */ /* 0x002ea80000100a00 */
[----:B------:R-:W-:Y:S04]  /*69170*/  STL.64 [R1+0x43e0], R26 ;  /* 0x0043e01a01007387 */ /* 0x000fe80000100a00 */
[----:B------:R0:W-:Y:S04]  /*69180*/  STL.64 [R1+0x43d8], R24 ;  /* 0x0043d81801007387 */ /* 0x0001e80000100a00 */
[----:B0-----:R-:W2:Y:S04]  /*69190*/  LDL.LU R24, [R1+0x690] ;  /* 0x0006900001187983 */ /* 0x001ea80000300800 */
[----:B------:R-:W2:Y:S01]  /*691a0*/  LDL.LU R25, [R1+0x694] ;  /* 0x0006940001197983 */ /* 0x000ea20000300800 */
[----:B----4-:R-:W-:Y:S03]  /*691b0*/  HMMA.16816.F32 R32, R40, R28, R32 ;  /* 0x0000001c2820723c */ /* 0x010fe60000001820 */
[----:B------:R-:W2:Y:S04]  /*691c0*/  LDL.LU R26, [R1+0x698] ;  /* 0x00069800011a7983 */ /* 0x000ea80000300800 */
[----:B------:R-:W2:-:S12]  /*691d0*/  LDL.LU R27, [R1+0x69c] ;  /* 0x00069c00011b7983 */ /* 0x000e980000300800 */
[----:B------:R-:W-:Y:S04]  /*691e0*/  STL.64 [R1+0x350], R32 ;  /* 0x0003502001007387 */ /* 0x000fe80000100a00 */
[----:B------:R0:W-:Y:S04]  /*691f0*/  STL.64 [R1+0x358], R34 ;  /* 0x0003582201007387 */ /* 0x0001e80000100a00 */
[----:B0-----:R-:W4:Y:S04]  /*69200*/  LDL.LU.64 R34, [R1+0x4408] ;  /* 0x0044080001227983 */ /* 0x001f280000300a00 */
[----:B------:R-:W2:Y:S01]  /*69210*/  LDL.LU.64 R32, [R1+0x4400] ;  /* 0x0044000001207983 */ /* 0x000ea20000300a00 */
[----:B------:R-:W-:-:S02]  /*69220*/  IMAD.MOV.U32 R9, RZ, RZ, R3 ;  /* 0x000000ffff097224 */ /* 0x000fc400078e0003 */
[----:B------:R-:W0:Y:S01]  /*69230*/  S2R R3, SR_TID.X ;  /* 0x0000000000037919 */ /* 0x000e220000002100 */
[----:B------:R-:W-:Y:S02]  /*69240*/  IMAD.MOV.U32 R8, RZ, RZ, R10 ;  /* 0x000000ffff087224 */ /* 0x000fe400078e000a */
[C---:B0-----:R-:W-:Y:S02]  /*69250*/  IMAD.SHL.U32 R10, R3.reuse, 0x2, RZ ;  /* 0x00000002030a7824 */ /* 0x041fe400078e00ff */
[----:B------:R-:W-:-:S03]  /*69260*/  IMAD.SHL.U32 R3, R3, 0x80, RZ ;  /* 0x0000008003037824 */ /* 0x000fc600078e00ff */
[----:B------:R-:W-:-:S04]  /*69270*/  LOP3.LUT R58, R58, 0x10, R10, 0x78, !PT ;  /* 0x000000103a3a7812 */ /* 0x000fc800078e780a */
[----:B------:R-:W-:-:S04]  /*69280*/  LOP3.LUT R58, R58, 0x800, R3, 0xf8, !PT ;  /* 0x000008003a3a7812 */ /* 0x000fc800078ef803 */
[----:B------:R-:W-:Y:S01]  /*69290*/  LOP3.LUT R58, R58, 0x60, RZ, 0x3c, !PT ;  /* 0x000000603a3a7812 */ /* 0x000fe200078e3cff */
[C---:B---3--:R-:W-:Y:S08]  /*692a0*/  HMMA.16816.F32 R48, R40.reuse, R12, R48 ;  /* 0x0000000c2830723c */ /* 0x048ff00000001830 */
[----:B--2---:R-:W-:-:S15]  /*692b0*/  HMMA.16816.F32 R36, R40, R32, R36 ;  /* 0x000000202824723c */ /* 0x004fde0000001824 */
[----:B------:R-:W-:-:S04]  /*692c0*/  NOP ;  /* 0x0000000000007918 */ /* 0x000fc80000000000 */
[----:B------:R-:W-:Y:S04]  /*692d0*/  STL.64 [R1+0x340], R36 ;  /* 0x0003402401007387 */ /* 0x000fe80000100a00 */
[----:B------:R-:W-:Y:S04]  /*692e0*/  STL.64 [R1+0x348], R38 ;  /* 0x0003482601007387 */ /* 0x000fe80000100a00 */
[----:B------:R-:W0:Y:S04]  /*692f0*/  LDSM.16.MT88.4 R36, [R58+UR5+0x4000] ;  /* 0x004000053a24783b */ /* 0x000e280008004200 */
[----:B0-----:R-:W-:Y:S04]  /*69300*/  STL.64 [R1+0x42c8], R38 ;  /* 0x0042c82601007387 */ /* 0x001fe80000100a00 */
[----:B------:R0:W-:Y:S04]  /*69310*/  STL.64 [R1+0x42c0], R36 ;  /* 0x0042c02401007387 */ /* 0x0001e80000100a00 */
[----:B0-----:R-:W2:Y:S04]  /*69320*/  LDL.LU R36, [R1+0x670] ;  /* 0x0006700001247983 */ /* 0x001ea80000300800 */
[----:B------:R-:W2:Y:S04]  /*69330*/  LDL.LU R37, [R1+0x674] ;  /* 0x0006740001257983 */ /* 0x000ea80000300800 */
[----:B------:R-:W2:Y:S04]  /*69340*/  LDL.LU R38, [R1+0x678] ;  /* 0x0006780001267983 */ /* 0x000ea80000300800 */
[----:B------:R-:W2:Y:S04]  /*69350*/  LDL.LU R39, [R1+0x67c] ;  /* 0x00067c0001277983 */ /* 0x000ea80000300800 */
[----:B------:R0:W-:Y:S04]  /*69360*/  STL.64 [R1+0x330], R48 ;  /* 0x0003303001007387 */ /* 0x0001e80000100a00 */
[----:B------:R-:W-:Y:S04]  /*69370*/  STL.64 [R1+0x338], R50 ;  /* 0x0003383201007387 */ /* 0x000fe80000100a00 */
[----:B0-----:R-:W3:Y:S01]  /*69380*/  LDL.LU.64 R48, [R1+0x43f8] ;  /* 0x0043f80001307983 */ /* 0x001ee20000300a00 */
[----:B------:R-:W-:Y:S01]  /*69390*/  HMMA.16816.F32 R8, R40, R8, R24 ;  /* 0x000000082808723c */ /* 0x000fe20000001818 */
[----:B------:R-:W-:-:S02]  /*693a0*/  IMAD.MOV.U32 R52, RZ, RZ, R2 ;  /* 0x000000ffff347224 */ /* 0x000fc400078e0002 */
[----:B------:R-:W-:-:S15]  /*693b0*/  IMAD.MOV.U32 R53, RZ, RZ, R0 ;  /* 0x000000ffff357224 */ /* 0x000fde00078e0000 */
[----:B------:R-:W-:Y:S01]  /*693c0*/  NOP ;  /* 0x0000000000007918 */ /* 0x000fe20000000000 */
[----:B------:R0:W-:Y:S04]  /*693d0*/  STL.64 [R1+0x690], R8 ;  /* 0x0006900801007387 */ /* 0x0001e80000100a00 */
[----:B------:R1:W-:Y:S04]  /*693e0*/  STL.64 [R1+0x698], R10 ;  /* 0x0006980a01007387 */ /* 0x0003e80000100a00 */
[----:B0-----:R-:W4:Y:S01]  /*693f0*/  LDL.LU R8, [R1+0x640] ;  /* 0x0006400001087983 */ /* 0x001f220000300800 */
[C---:B------:R-:W-:Y:S08]  /*69400*/  HMMA.16816.F32 R20, R40.reuse, R16, R20 ;  /* 0x000000102814723c */ /* 0x040ff00000001814 */
[C---:B--2---:R-:W-:Y:S08]  /*69410*/  HMMA.16816.F32 R36, R40.reuse, R52, R36 ;  /* 0x000000342824723c */ /* 0x044ff00000001824 */
[----:B---3--:R-:W-:-:S15]  /*69420*/  HMMA.16816.F32 R24, R40, R48, R44 ;  /* 0x000000302818723c */ /* 0x008fde000000182c */
[----:B------:R-:W-:-:S04]  /*69430*/  NOP ;  /* 0x0000000000007918 */ /* 0x000fc80000000000 */
[----:B------:R0:W-:Y:S04]  /*69440*/  STL.64 [R1+0x680], R24 ;  /* 0x0006801801007387 */ /* 0x0001e80000100a00 */
[----:B------:R-:W-:Y:S04]  /*69450*/  STL.64 [R1+0x688], R26 ;  /* 0x0006881a01007387 */ /* 0x000fe80000100a00 */
[----:B------:R-:W4:Y:S04]  /*69460*/  LDL.LU R9, [R1+0x644] ;  /* 0x0006440001097983 */ /* 0x000f280000300800 */
[----:B-1----:R-:W4:Y:S04]  /*69470*/  LDL.LU R10, [R1+0x648] ;  /* 0x00064800010a7983 */ /* 0x002f280000300800 */
[----:B------:R-:W4:Y:S04]  /*69480*/  LDL.LU R11, [R1+0x64c] ;  /* 0x00064c00010b7983 */ /* 0x000f280000300800 */
[----:B------:R-:W4:Y:S04]  /*69490*/  LDL.64 R44, [R1+0x100] ;  /* 0x00010000012c7983 */ /* 0x000f280000100a00 */
[----:B------:R-:W2:Y:S04]  /*694a0*/  LDL.LU R48, [R1+0x630] ;  /* 0x0006300001307983 */ /* 0x000ea80000300800 */
[----:B------:R-:W2:Y:S04]  /*694b0*/  LDL.LU R49, [R1+0x634] ;  /* 0x0006340001317983 */ /* 0x000ea80000300800 */
[----:B------:R-:W2:Y:S04]  /*694c0*/  LDL.LU R50, [R1+0x638] ;  /* 0x0006380001327983 */ /* 0x000ea80000300800 */
[----:B------:R-:W2:Y:S04]  /*694d0*/  LDL.LU R51, [R1+0x63c] ;  /* 0x00063c0001337983 */ /* 0x000ea80000300800 */
[----:B0-----:R-:W2:Y:S04]  /*694e0*/  LDL.64 R24, [R1+0xf0] ;  /* 0x0000f00001187983 */ /* 0x001ea80000100a00 */
[----:B------:R-:W3:Y:S04]  /*694f0*/  LDL.LU R52, [R1+0x620] ;  /* 0x0006200001347983 */ /* 0x000ee80000300800 */
[----:B------:R-:W-:Y:S04]  /*69500*/  STL.64 [R1+0x670], R36 ;  /* 0x0006702401007387 */ /* 0x000fe80000100a00 */
[----:B------:R0:W-:Y:S04]  /*69510*/  STL.64 [R1+0x678], R38 ;  /* 0x0006782601007387 */ /* 0x0001e80000100a00 */
[----:B------:R-:W3:Y:S04]  /*69520*/  LDL.LU R53, [R1+0x624] ;  /* 0x0006240001357983 */ /* 0x000ee80000300800 */
[----:B------:R-:W3:Y:S04]  /*69530*/  LDL.LU R54, [R1+0x628] ;  /* 0x0006280001367983 */ /* 0x000ee80000300800 */
[----:B------:R-:W3:Y:S01]  /*69540*/  LDL.LU R55, [R1+0x62c] ;  /* 0x00062c0001377983 */ /* 0x000ee20000300800 */
[----:B0-----:R-:W-:Y:S03]  /*69550*/  HMMA.16816.F32 R36, R40, R56, R4 ;  /* 0x000000382824723c */ /* 0x001fe60000001804 */
[----:B------:R-:W3:-:S15]  /*69560*/  LDL.LU R4, [R1+0x320] ;  /* 0x0003200001047983 */ /* 0x000ede0000300800 */
[----:B------:R-:W-:Y:S01]  /*69570*/  NOP ;  /* 0x0000000000007918 */ /* 0x000fe20000000000 */
[----:B------:R0:W-:Y:S04]  /*69580*/  STL.64 [R1+0x660], R36 ;  /* 0x0006602401007387 */ /* 0x0001e80000100a00 */
[----:B------:R1:W-:Y:S04]  /*69590*/  STL.64 [R1+0x668], R38 ;  /* 0x0006682601007387 */ /* 0x0003e80000100a00 */
[----:B------:R-:W3:Y:S04]  /*695a0*/  LDL.LU R5, [R1+0x324] ;  /* 0x0003240001057983 */ /* 0x000ee80000300800 */
[----:B------:R-:W3:Y:S04]  /*695b0*/  LDL.LU R6, [R1+0x328] ;  /* 0x0003280001067983 */ /* 0x000ee80000300800 */
[----:B------:R-:W3:Y:S04]  /*695c0*/  LDL.LU R7, [R1+0x32c] ;  /* 0x00032c0001077983 */ /* 0x000ee80000300800 */
[----:B------:R-:W-:Y:S04]  /*695d0*/  STL [R1+0x4340], R59 ;  /* 0x0043403b01007387 */ /* 0x000fe80000100800 */
[----:B------:R-:W-:Y:S04]  /*695e0*/  STL.64 [R1+0x4338], R56 ;  /* 0x0043383801007387 */ /* 0x000fe80000100a00 */
[----:B------:R1:W-:Y:S04]  /*695f0*/  STL.64 [R1+0x650], R20 ;  /* 0x0006501401007387 */ /* 0x0003e80000100a00 */
[----:B------:R1:W-:Y:S04]  /*69600*/  STL.64 [R1+0x658], R22 ;  /* 0x0006581601007387 */ /* 0x0003e80000100a00 */
[----:B0-----:R-:W3:Y:S04]  /*69610*/  LDL.LU R36, [R1+0x520] ;  /* 0x0005200001247983 */ /* 0x001ee80000300800 */
[----:B------:R-:W3:Y:S04]  /*69620*/  LDL.LU R37, [R1+0x524] ;  /* 0x0005240001257983 */ /* 0x000ee80000300800 */
[----:B-1----:R-:W3:Y:S01]  /*69630*/  LDL.LU R38, [R1+0x528] ;  /* 0x0005280001267983 */ /* 0x002ee20000300800 */
[----:B------:R-:W-:-:S03]  /*69640*/  IMAD.MOV.U32 R39, RZ, RZ, R61 ;  /* 0x000000ffff277224 */ /* 0x000fc600078e003d */
[----:B------:R-:W3:Y:S01]  /*69650*/  LDL.LU R61, [R1+0x43f4] ;  /* 0x0043f400013d7983 */ /* 0x000ee20000300800 */
[----:B------:R-:W-:Y:S02]  /*69660*/  IMAD.MOV.U32 R2, RZ, RZ, R16 ;  /* 0x000000ffff027224 */ /* 0x000fe400078e0010 */
[----:B------:R-:W-:Y:S01]  /*69670*/  IMAD.MOV.U32 R0, RZ, RZ, R17 ;  /* 0x000000ffff007224 */ /* 0x000fe200078e0011 */
[----:B------:R-:W3:Y:S04]  /*69680*/  LDL.LU R16, [R1+0x570] ;  /* 0x0005700001107983 */ /* 0x000ee80000300800 */
[----:B------:R-:W3:Y:S04]  /*69690*/  LDL.LU R17, [R1+0x574] ;  /* 0x0005740001117983 */ /* 0x000ee80000300800 */
[----:B------:R-:W3:Y:S04]  /*696a0*/  LDL.LU R18, [R1+0x578] ;  /* 0x0005780001127983 */ /* 0x000ee80000300800 */
[----:B------:R-:W3:Y:S04]  /*696b0*/  LDL.LU R19, [R1+0x57c] ;  /* 0x00057c0001137983 */ /* 0x000ee80000300800 */
[----:B------:R-:W3:Y:S04]  /*696c0*/  LDL.LU R20, [R1+0x560] ;  /* 0x0005600001147983 */ /* 0x000ee80000300800 */
[----:B------:R-:W3:Y:S04]  /*696d0*/  LDL.LU R21, [R1+0x564] ;  /* 0x0005640001157983 */ /* 0x000ee80000300800 */
[----:B------:R-:W3:Y:S01]  /*696e0*/  LDL.LU R22, [R1+0x568] ;  /* 0x0005680001167983 */ /* 0x000ee20000300800 */
[----:B----4-:R-:W-:Y:S01]  /*696f0*/  HMMA.16816.F32 R8, R40, R44, R8 ;  /* 0x0000002c2808723c */ /* 0x010fe20000001808 */
[----:B------:R-:W-:-:S15]  /*69700*/  IMAD.MOV.U32 R3, RZ, RZ, R45 ;  /* 0x000000ffff037224 */ /* 0x000fde00078e002d */
[----:B------:R-:W-:-:S03]  /*69710*/  NOP ;  /* 0x0000000000007918 */ /* 0x000fc60000000000 */
[----:B------:R-:W-:Y:S04]  /*69720*/  STL.64 [R1+0x640], R8 ;  /* 0x0006400801007387 */ /* 0x000fe80000100a00 */
[----:B------:R0:W-:Y:S02]  /*69730*/  STL.64 [R1+0x648], R10 ;  /* 0x0006480a01007387 */ /* 0x0001e40000100a00 */
[----:B0-----:R-:W-:Y:S02]  /*69740*/  IMAD.MOV.U32 R10, RZ, RZ, R44 ;  /* 0x000000ffff0a7224 */ /* 0x001fe400078e002c */
[----:B------:R-:W4:Y:S01]  /*69750*/  LDL.LU R11, [R1+0x43f0] ;  /* 0x0043f000010b7983 */ /* 0x000f220000300800 */
[----:B--2---:R-:W-:Y:S03]  /*69760*/  HMMA.16816.F32 R44, R40, R24, R48 ;  /* 0x00000018282c723c */ /* 0x004fe60000001830 */
[----:B------:R-:W2:Y:S01]  /*69770*/  LDL.LU.64 R8, [R1+0x43e8] ;  /* 0x0043e80001087983 */ /* 0x000ea20000300a00 */
[----:B------:R-:W-:-:S02]  /*69780*/  IMAD.MOV.U32 R49, RZ, RZ, R24 ;  /* 0x000000ffff317224 */ /* 0x000fc400078e0018 */
[----:B------:R-:W-:Y:S01]  /*69790*/  IMAD.MOV.U32 R48, RZ, RZ, R25 ;  /* 0x000000ffff307224 */ /* 0x000fe200078e0019 */
[----:B------:R-:W2:Y:S04]  /*697a0*/  LDL.LU.64 R26, [R1+0x43e0] ;  /* 0x0043e000011a7983 */ /* 0x000ea80000300a00 */
[----:B------:R-:W2:Y:S08]  /*697b0*/  LDL.LU.64 R24, [R1+0x43d8] ;  /* 0x0043d80001187983 */ /* 0x000eb00000300a00 */
[----:B------:R-:W-:Y:S04]  /*697c0*/  STL.64 [R1+0x630], R44 ;  /* 0x0006302c01007387 */ /* 0x000fe80000100a00 */
[----:B------:R0:W-:Y:S01]  /*697d0*/  STL [R1+0x638], R46 ;  /* 0x0006382e01007387 */ /* 0x0001e20000100800 */
[----:B---3--:R-:W-:-:S02]  /*697e0*/  IMAD.MOV.U32 R23, RZ, RZ, R61 ;  /* 0x000000ffff177224 */ /* 0x008fc400078e003d */
[----:B------:R-:W-:Y:S02]  /*697f0*/  IMAD.MOV.U32 R61, RZ, RZ, R47 ;  /* 0x000000ffff3d7224 */ /* 0x000fe400078e002f */
[----:B0-----:R-:W3:Y:S04]  /*69800*/  LDL.LU.64 R46, [R1+0x43d0] ;  /* 0x0043d000012e7983 */ /* 0x001ee80000300a00 */
[----:B------:R-:W2:Y:S04]  /*69810*/  LDL.LU.64 R44, [R1+0x43c8] ;  /* 0x0043c800012c7983 */ /* 0x000ea80000300a00 */
[----:B------:R-:W-:Y:S01]  /*69820*/  STL [R1+0x3e30], R61 ;  /* 0x003e303d01007387 */ /* 0x000fe20000100800 */
[----:B--2---:R-:W-:-:S15]  /*69830*/  HMMA.16816.F32 R52, R40, R44, R52 ;  /* 0x0000002c2834723c */ /* 0x004fde0000001834 */
[----:B------:R-:W-:-:S04]  /*69840*/  NOP ;  /* 0x0000000000007918 */ /* 0x000fc80000000000 */
[----:B------:R-:W-:Y:S04]  /*69850*/  STL.64 [R1+0x620], R52 ;  /* 0x0006203401007387 */ /* 0x000fe80000100a00 */
[----:B------:R0:W-:Y:S04]  /*69860*/  STL.64 [R1+0x628], R54 ;  /* 0x0006283601007387 */ /* 0x0001e80000100a00 */
[----:B0-----:R-:W2:Y:S04]  /*69870*/  LDL.LU.64 R54, [R1+0x43c0] ;  /* 0x0043c00001367983 */ /* 0x001ea80000300a00 */
[----:B------:R-:W2:Y:S04]  /*69880*/  LDL.LU.64 R52, [R1+0x43b8] ;  /* 0x0043b80001347983 */ /* 0x000ea80000300a00 */
[----:B---3--:R-:W-:Y:S04]  /*69890*/  STL.64 [R1+0x42d8], R46 ;  /* 0x0042d82e01007387 */ /* 0x008fe80000100a00 */
        /* <DEDUP_REMOVED lines=8> */
[----:B------:R0:W-:Y:S04]  /*69920*/  STL.64 [R1+0x320], R40 ;  /* 0x0003202801007387 */ /* 0x0001e80000100a00 */
[----:B------:R1:W-:Y:S01]  /*69930*/  STL [R1+0x328], R42 ;  /* 0x0003282a01007387 */ /* 0x0003e20000100800 */
[----:B------:R-:W-:-:S03]  /*69940*/  IMAD.MOV.U32 R61, RZ, RZ, R43 ;  /* 0x000000ffff3d7224 */ /* 0x000fc600078e002b */
[----:B0-----:R-:W3:Y:S04]  /*69950*/  LDL.LU R40, [R1+0x540] ;  /* 0x0005400001287983 */ /* 0x001ee80000300800 */
[----:B------:R-:W3:Y:S04]  /*69960*/  LDL.LU R41, [R1+0x544] ;  /* 0x0005440001297983 */ /* 0x000ee80000300800 */
[----:B-1----:R-:W3:Y:S04]  /*69970*/  LDL.LU R42, [R1+0x548] ;  /* 0x00054800012a7983 */ /* 0x002ee80000300800 */
[----:B------:R-:W3:Y:S04]  /*69980*/  LDL.LU R43, [R1+0x54c] ;  /* 0x00054c00012b7983 */ /* 0x000ee80000300800 */
        /* <DEDUP_REMOVED lines=11> */
[----:B------:R-:W2:Y:S04]  /*69a40*/  LDL.LU.64 R16, [R1+0x4398] ;  /* 0x0043980001107983 */ /* 0x000ea80000300a00 */
[----:B----4-:R-:W-:Y:S04]  /*69a50*/  STL [R1+0x4360], R11 ;  /* 0x0043600b01007387 */ /* 0x010fe80000100800 */
[----:B------:R-:W-:Y:S01]  /*69a60*/  STL.64 [R1+0x4358], R8 ;  /* 0x0043580801007387 */ /* 0x000fe20000100a00 */
[----:B--2---:R-:W-:-:S15]  /*69a70*/  HMMA.16816.F32 R20, R4, R16, R20 ;  /* 0x000000100414723c */ /* 0x004fde0000001814 */
[----:B------:R-:W-:-:S04]  /*69a80*/  NOP ;  /* 0x0000000000007918 */ /* 0x000fc80000000000 */
[----:B------:R-:W-:Y:S04]  /*69a90*/  STL.64 [R1+0x560], R20 ;  /* 0x0005601401007387 */ /* 0x000fe80000100a00 */
[----:B------:R0:W-:Y:S04]  /*69aa0*/  STL.64 [R1+0x568], R22 ;  /* 0x0005681601007387 */ /* 0x0001e80000100a00 */
[----:B0-----:R-:W2:Y:S04]  /*69ab0*/  LDL.LU.64 R22, [R1+0x4390] ;  /* 0x0043900001167983 */ /* 0x001ea80000300a00 */
[----:B------:R-:W3:Y:S04]  /*69ac0*/  LDL.LU.64 R20, [R1+0x4388] ;  /* 0x0043880001147983 */ /* 0x000ee80000300a00 */
[----:B------:R-:W-:Y:S04]  /*69ad0*/  STL.64 [R1+0x42f8], R18 ;  /* 0x0042f81201007387 */ /* 0x000fe80000100a00 */
[----:B------:R3:W-:Y:S02]  /*69ae0*/  STL.64 [R1+0x42f0], R16 ;  /* 0x0042f01001007387 */ /* 0x0007e40000100a00 */
[----:B---3--:R-:W-:Y:S02]  /*69af0*/  HMMA.16816.F32 R16, R4, R20, R52 ;  /* 0x000000140410723c */ /* 0x008fe40000001834 */
[----:B--2---:R-:W-:Y:S04]  /*69b00*/  STL.64 [R1+0x4308], R22 ;  /* 0x0043081601007387 */ /* 0x004fe80000100a00 */
[----:B------:R-:W-:-:S13]  /*69b10*/  STL.64 [R1+0x4300], R20 ;  /* 0x0043001401007387 */ /* 0x000fda0000100a00 */
        /* <DEDUP_REMOVED lines=13> */
[----:B-1----:R-:W-:Y:S02]  /*69bf0*/  HMMA.16816.F32 R16, R4, R32, R36 ;  /* 0x000000200410723c */ /* 0x002fe40000001824 */
[----:B------:R-:W2:-:S15]  /*69c00*/  LDL.LU R36, [R1+0x490] ;  /* 0x0004900001247983 */ /* 0x000e9e0000300800 */
[----:B------:R-:W-:Y:S02]  /*69c10*/  NOP ;  /* 0x0000000000007918 */ /* 0x000fe40000000000 */
[----:B------:R1:W-:Y:S04]  /*69c20*/  STL.64 [R1+0x520], R16 ;  /* 0x0005201001007387 */ /* 0x0003e80000100a00 */
[----:B------:R-:W-:Y:S04]  /*69c30*/  STL.64 [R1+0x528], R18 ;  /* 0x0005281201007387 */ /* 0x000fe80000100a00 */
[----:B------:R-:W2:Y:S04]  /*69c40*/  LDL.LU R37, [R1+0x494] ;  /* 0x0004940001257983 */ /* 0x000ea80000300800 */
[----:B------:R-:W3:Y:S04]  /*69c50*/  LDL.LU R38, [R1+0x498] ;  /* 0x0004980001267983 */ /* 0x000ee80000300800 */
[----:B------:R-:W3:Y:S01]  /*69c60*/  LDL.LU R39, [R1+0x49c] ;  /* 0x00049c0001277983 */ /* 0x000ee20000300800 */
[----:B------:R-:W-:-:S02]  /*69c70*/  IMAD.MOV.U32 R44, RZ, RZ, R49 ;  /* 0x000000ffff2c7224 */ /* 0x000fc400078e0031 */
[----:B------:R-:W-:Y:S01]  /*69c80*/  IMAD.MOV.U32 R45, RZ, RZ, R48 ;  /* 0x000000ffff2d7224 */ /* 0x000fe200078e0030 */
[----:B---3--:R-:W-:Y:S04]  /*69c90*/  STL.64 [R1+0x4328], R38 ;  /* 0x0043282601007387 */ /* 0x008fe80000100a00 */
[----:B--2---:R2:W-:Y:S04]  /*69ca0*/  STL.64 [R1+0x4320], R36 ;  /* 0x0043202401007387 */ /* 0x0045e80000100a00 */
[----:B------:R-:W-:Y:S04]  /*69cb0*/  STL.64 [R1+0x4330], R44 ;  /* 0x0043302c01007387 */ /* 0x000fe80000100a00 */
[----:B------:R-:W3:Y:S04]  /*69cc0*/  LDL.LU R52, [R1+0x4a0] ;  /* 0x0004a00001347983 */ /* 0x000ee80000300800 */
[----:B------:R-:W3:Y:S04]  /*69cd0*/  LDL.LU R53, [R1+0x4a4] ;  /* 0x0004a40001357983 */ /* 0x000ee80000300800 */
[----:B------:R-:W4:Y:S04]  /*69ce0*/  LDL.LU R54, [R1+0x4a8] ;  /* 0x0004a80001367983 */ /* 0x000f280000300800 */
[----:B------:R-:W4:Y:S01]  /*69cf0*/  LDL.LU R55, [R1+0x4ac] ;  /* 0x0004ac0001377983 */ /* 0x000f220000300800 */
[----:B-1----:R-:W-:-:S02]  /*69d00*/  IMAD.MOV.U32 R16, RZ, RZ, R10 ;  /* 0x000000ffff107224 */ /* 0x002fc400078e000a */
[----:B------:R-:W-:Y:S02]  /*69d10*/  IMAD.MOV.U32 R17, RZ, RZ, R3 ;  /* 0x000000ffff117224 */ /* 0x000fe400078e0003 */
[----:B------:R-:W-:Y:S02]  /*69d20*/  IMAD.MOV.U32 R24, RZ, RZ, R2 ;  /* 0x000000ffff187224 */ /* 0x000fe400078e0002 */
[----:B------:R-:W-:Y:S01]  /*69d30*/  IMAD.MOV.U32 R25, RZ, RZ, R0 ;  /* 0x000000ffff197224 */ /* 0x000fe200078e0000 */
[----:B----4-:R-:W-:Y:S04]  /*69d40*/  STL.64 [R1+0x4350], R54 ;  /* 0x0043503601007387 */ /* 0x010fe80000100a00 */
[----:B---3--:R-:W-:Y:S04]  /*69d50*/  STL.64 [R1+0x4348], R52 ;  /* 0x0043483401007387 */ /* 0x008fe80000100a00 */
[----:B------:R-:W-:Y:S04]  /*69d60*/  STL.64 [R1+0x4368], R16 ;  /* 0x0043681001007387 */ /* 0x000fe80000100a00 */
[----:B------:R1:W-:Y:S04]  /*69d70*/  STL.64 [R1+0x4370], R24 ;  /* 0x0043701801007387 */ /* 0x0003e80000100a00 */
[----:B--2---:R-:W2:Y:S04]  /*69d80*/  LDL.LU R36, [R1+0x4c0] ;  /* 0x0004c00001247983 */ /* 0x004ea80000300800 */
[----:B------:R-:W2:Y:S04]  /*69d90*/  LDL.LU R37, [R1+0x4c4] ;  /* 0x0004c40001257983 */ /* 0x000ea80000300800 */
[----:B------:R-:W3:Y:S04]  /*69da0*/  LDL.LU R38, [R1+0x4c8] ;  /* 0x0004c80001267983 */ /* 0x000ee80000300800 */
[----:B------:R-:W3:Y:S04]  /*69db0*/  LDL.LU R39, [R1+0x4cc] ;  /* 0x0004cc0001277983 */ /* 0x000ee80000300800 */
[----:B---3--:R-:W-:Y:S04]  /*69dc0*/  STL.64 [R1+0x4380], R38 ;  /* 0x0043802601007387 */ /* 0x008fe80000100a00 */
[----:B--2---:R2:W-:Y:S04]  /*69dd0*/  STL.64 [R1+0x4378], R36 ;  /* 0x0043782401007387 */ /* 0x0045e80000100a00 */
        /* <DEDUP_REMOVED lines=8> */
[----:B--2---:R-:W2:Y:S04]  /*69e60*/  LDL.LU R36, [R1+0x510] ;  /* 0x0005100001247983 */ /* 0x004ea80000300800 */
[----:B------:R-:W2:Y:S04]  /*69e70*/  LDL.LU R37, [R1+0x514] ;  /* 0x0005140001257983 */ /* 0x000ea80000300800 */
[----:B------:R-:W2:Y:S04]  /*69e80*/  LDL.LU R38, [R1+0x518] ;  /* 0x0005180001267983 */ /* 0x000ea80000300800 */
[----:B------:R-:W2:Y:S04]  /*69e90*/  LDL.LU R39, [R1+0x51c] ;  /* 0x00051c0001277983 */ /* 0x000ea80000300800 */
[----:B------:R-:W4:Y:S04]  /*69ea0*/  LDL.64 R16, [R1+0x150] ;  /* 0x0001500001107983 */ /* 0x000f280000100a00 */
[----:B------:R-:W3:Y:S04]  /*69eb0*/  LDL.LU R8, [R1+0x4f0] ;  /* 0x0004f00001087983 */ /* 0x000ee80000300800 */
[----:B------:R-:W3:Y:S04]  /*69ec0*/  LDL.LU R9, [R1+0x4f4] ;  /* 0x0004f40001097983 */ /* 0x000ee80000300800 */
[----:B------:R-:W3:Y:S04]  /*69ed0*/  LDL.LU R10, [R1+0x4f8] ;  /* 0x0004f800010a7983 */ /* 0x000ee80000300800 */
[----:B------:R-:W3:Y:S04]  /*69ee0*/  LDL.LU R11, [R1+0x4fc] ;  /* 0x0004fc00010b7983 */ /* 0x000ee80000300800 */
[----:B------:R-:W3:Y:S04]  /*69ef0*/  LDL.64 R52, [R1+0x140] ;  /* 0x0001400001347983 */ /* 0x000ee80000100a00 */
        /* <DEDUP_REMOVED lines=14> */
[----:B------:R1:W-:Y:S04]  /*69fe0*/  STL.64 [R1+0x42a0], R32 ;  /* 0x0042a02001007387 */ /* 0x0003e80000100a00 */
[----:B-1----:R-:W3:Y:S04]  /*69ff0*/  LDL.LU R32, [R1+0x300] ;  /* 0x0003000001207983 */ /* 0x002ee80000300800 */
[----:B------:R-:W3:Y:S04]  /*6a000*/  LDL.LU R33, [R1+0x304] ;  /* 0x0003040001217983 */ /* 0x000ee80000300800 */
[----:B------:R-:W3:Y:S04]  /*6a010*/  LDL.LU R34, [R1+0x308] ;  /* 0x0003080001227983 */ /* 0x000ee80000300800 */
[----:B------:R-:W3:Y:S04]  /*6a020*/  LDL.LU R35, [R1+0x30c] ;  /* 0x00030c0001237983 */ /* 0x000ee80000300800 */
[----:B0-----:R-:W-:Y:S04]  /*6a030*/  STL.64 [R1+0x41e8], R42 ;  /* 0x0041e82a01007387 */ /* 0x001fe80000100a00 */
[----:B------:R0:W-:Y:S04]  /*6a040*/  STL.64 [R1+0x41e0], R40 ;  /* 0x0041e02801007387 */ /* 0x0001e80000100a00 */
[----:B0-----:R-:W3:Y:S04]  /*6a050*/  LDL.LU R40, [R1+0x310] ;  /* 0x0003100001287983 */ /* 0x001ee80000300800 */
[----:B------:R-:W3:Y:S04]  /*6a060*/  LDL.LU R41, [R1+0x314] ;  /* 0x0003140001297983 */ /* 0x000ee80000300800 */
[----:B------:R-:W3:Y:S04]  /*6a070*/  LDL.LU R42, [R1+0x318] ;  /* 0x00031800012a7983 */ /* 0x000ee80000300800 */
[----:B------:R-:W3:Y:S01]  /*6a080*/  LDL.LU R43, [R1+0x31c] ;  /* 0x00031c00012b7983 */ /* 0x000ee20000300800 */
[C---:B--2---:R-:W-:Y:S08]  /*6a090*/  HMMA.16816.F32 R36, R4.reuse, R12, R36 ;  /* 0x0000000c0424723c */ /* 0x044ff00000001824 */
[C---:B----4-:R-:W-:Y:S08]  /*6a0a0*/  HMMA.16816.F32 R24, R4.reuse, R16, R24 ;  /* 0x000000100418723c */ /* 0x050ff00000001818 */
[C---:B---3--:R-:W-:Y:S08]  /*6a0b0*/  HMMA.16816.F32 R8, R4.reuse, R52, R8 ;  /* 0x000000340408723c */ /* 0x048ff00000001808 */
[----:B------:R-:W-:Y:S01]  /*6a0c0*/  HMMA.16816.F32 R28, R4, R56, R28 ;  /* 0x00000038041c723c */ /* 0x000fe2000000181c */
[----:B------:R-:W-:-:S02]  /*6a0d0*/  IMAD.MOV.U32 R2, RZ, RZ, R16 ;  /* 0x000000ffff027224 */ /* 0x000fc400078e0010 */
[----:B------:R-:W-:Y:S02]  /*6a0e0*/  IMAD.MOV.U32 R0, RZ, RZ, R17 ;  /* 0x000000ffff007224 */ /* 0x000fe400078e0011 */
[----:B------:R-:W-:Y:S01]  /*6a0f0*/  IMAD.MOV.U32 R3, RZ, RZ, R53 ;  /* 0x000000ffff037224 */ /* 0x000fe200078e0035 */
[----:B------:R-:W-:Y:S04]  /*6a100*/  STL.64 [R1+0x510], R36 ;  /* 0x0005102401007387 */ /* 0x000fe80000100a00 */
[----:B------:R0:W-:Y:S04]  /*6a110*/  STL.64 [R1+0x518], R38 ;  /* 0x0005182601007387 */ /* 0x0001e80000100a00 */
[----:B0-----:R-:W2:Y:S04]  /*6a120*/  LDL.LU.64 R38, [R1+0x4380] ;  /* 0x0043800001267983 */ /* 0x001ea80000300a00 */
[----:B------:R-:W2:Y:S04]  /*6a130*/  LDL.LU.64 R36, [R1+0x4378] ;  /* 0x0043780001247983 */ /* 0x000ea80000300a00 */
[----:B------:R0:W-:Y:S04]  /*6a140*/  STL.64 [R1+0x500], R24 ;  /* 0x0005001801007387 */ /* 0x0001e80000100a00 */
[----:B------:R-:W-:Y:S04]  /*6a150*/  STL.64 [R1+0x508], R26 ;  /* 0x0005081a01007387 */ /* 0x000fe80000100a00 */
[----:B0-----:R-:W2:Y:S04]  /*6a160*/  LDL.LU.64 R24, [R1+0x4370] ;  /* 0x0043700001187983 */ /* 0x001ea80000300a00 */
[----:B------:R-:W3:Y:S04]  /*6a170*/  LDL.LU.64 R16, [R1+0x4368] ;  /* 0x0043680001107983 */ /* 0x000ee80000300a00 */
[----:B------:R-:W-:Y:S04]  /*6a180*/  STL.64 [R1+0x4f0], R8 ;  /* 0x0004f00801007387 */ /* 0x000fe80000100a00 */
[----:B------:R0:W-:Y:S04]  /*6a190*/  STL.64 [R1+0x4f8], R10 ;  /* 0x0004f80a01007387 */ /* 0x0001e80000100a00 */
[----:B0-----:R-:W4:Y:S04]  /*6a1a0*/  LDL.LU R11, [R1+0x4360] ;  /* 0x00436000010b7983 */ /* 0x001f280000300800 */
[----:B------:R-:W2:Y:S01]  /*6a1b0*/  LDL.LU.64 R8, [R1+0x4358] ;  /* 0x0043580001087983 */ /* 0x000ea20000300a00 */
[----:B------:R-:W-:-:S03]  /*6a1c0*/  IMAD.MOV.U32 R10, RZ, RZ, R52 ;  /* 0x000000ffff0a7224 */ /* 0x000fc600078e0034 */
[----:B------:R-:W2:Y:S04]  /*6a1d0*/  LDL.LU.64 R54, [R1+0x4350] ;  /* 0x0043500001367983 */ /* 0x000ea80000300a00 */
[----:B------:R-:W2:Y:S04]  /*6a1e0*/  LDL.LU.64 R52, [R1+0x4348] ;  /* 0x0043480001347983 */ /* 0x000ea80000300a00 */
[----:B------:R0:W-:Y:S04]  /*6a1f0*/  STL.64 [R1+0x4e0], R28 ;  /* 0x0004e01c01007387 */ /* 0x0001e80000100a00 */
[----:B------:R-:W-:Y:S04]  /*6a200*/  STL.64 [R1+0x4e8], R30 ;  /* 0x0004e81e01007387 */ /* 0x000fe80000100a00 */
[----:B------:R-:W2:Y:S01]  /*6a210*/  LDL.LU R59, [R1+0x4340] ;  /* 0x00434000013b7983 */ /* 0x000ea20000300800 */
[----:B0-----:R-:W-:-:S02]  /*6a220*/  IMAD.MOV.U32 R29, RZ, RZ, R56 ;  /* 0x000000ffff1d7224 */ /* 0x001fc400078e0038 */
[----:B------:R-:W-:Y:S02]  /*6a230*/  IMAD.MOV.U32 R28, RZ, RZ, R57 ;  /* 0x000000ffff1c7224 */ /* 0x000fe400078e0039 */
[----:B------:R-:W2:Y:S02]  /*6a240*/  LDL.LU.64 R56, [R1+0x4338] ;  /* 0x0043380001387983 */ /* 0x000ea40000300a00 */
[----:B--2---:R-:W-:-:S15]  /*6a250*/  HMMA.16816.F32 R44, R4, R56, R44 ;  /* 0x00000038042c723c */ /* 0x004fde000000182c */
[----:B------:R-:W-:-:S04]  /*6a260*/  NOP ;  /* 0x0000000000007918 */ /* 0x000fc80000000000 */
[----:B------:R0:W-:Y:S04]  /*6a270*/  STL.64 [R1+0x4d0], R44 ;  /* 0x0004d02c01007387 */ /* 0x0001e80000100a00 */
[----:B------:R-:W-:Y:S04]  /*6a280*/  STL.64 [R1+0x4d8], R46 ;  /* 0x0004d82e01007387 */ /* 0x000fe80000100a00 */
[----:B0-----:R-:W2:Y:S01]  /*6a290*/  LDL.LU.64 R44, [R1+0x4330] ;  /* 0x00433000012c7983 */ /* 0x001ea20000300a00 */
[C---:B------:R-:W-:Y:S08]  /*6a2a0*/  HMMA.16816.F32 R24, R4.reuse, R24, R36 ;  /* 0x000000180418723c */ /* 0x040ff00000001824 */
[C---:B---3--:R-:W-:Y:S01]  /*6a2b0*/  HMMA.16816.F32 R16, R4.reuse, R16, R20 ;  /* 0x000000100410723c */ /* 0x048fe20000001814 */
[----:B------:R-:W-:Y:S04]  /*6a2c0*/  STL.64 [R1+0x4258], R56 ;  /* 0x0042583801007387 */ /* 0x000fe80000100a00 */
[----:B------:R-:W3:Y:S04]  /*6a2d0*/  LDL.LU.64 R38, [R1+0x4328] ;  /* 0x0043280001267983 */ /* 0x000ee80000300a00 */
[----:B------:R-:W3:Y:S04]  /*6a2e0*/  LDL.LU.64 R36, [R1+0x4320] ;  /* 0x0043200001247983 */ /* 0x000ee80000300a00 */
        /* <DEDUP_REMOVED lines=35> */
[----:B---3--:R-:W-:Y:S02]  /*6a520*/  HMMA.16816.F32 R4, R36, R8, R40 ;  /* 0x000000082404723c */ /* 0x008fe40000001828 */
[----:B----4-:R-:W-:Y:S04]  /*6a530*/  STL [R1+0x4220], R11 ;  /* 0x0042200b01007387 */ /* 0x010fe80000100800 */
        /* <DEDUP_REMOVED lines=13> */
[----:B------:R-:W2:Y:S04]  /*6a610*/  LDL.LU R16, [R1+0x250] ;  /* 0x0002500001107983 */ /* 0x000ea80000300800 */
[----:B------:R-:W2:Y:S04]  /*6a620*/  LDL.LU R17, [R1+0x254] ;  /* 0x0002540001117983 */ /* 0x000ea80000300800 */
[----:B------:R-:W3:Y:S04]  /*6a630*/  LDL.LU R18, [R1+0x258] ;  /* 0x0002580001127983 */ /* 0x000ee80000300800 */
[----:B------:R-:W3:Y:S01]  /*6a640*/  LDL.LU R19, [R1+0x25c] ;  /* 0x00025c0001137983 */ /* 0x000ee20000300800 */
[----:B------:R-:W-:-:S02]  /*6a650*/  IMAD.MOV.U32 R56, RZ, RZ, R29 ;  /* 0x000000ffff387224 */ /* 0x000fc400078e001d */
[----:B------:R-:W-:-:S05]  /*6a660*/  IMAD.MOV.U32 R57, RZ, RZ, R28 ;  /* 0x000000ffff397224 */ /* 0x000fca00078e001c */
[----:B------:R-:W-:Y:S04]  /*6a670*/  STL.64 [R1+0x4270], R56 ;  /* 0x0042703801007387 */ /* 0x000fe80000100a00 */
[----:B---3--:R-:W-:Y:S04]  /*6a680*/  STL.64 [R1+0x4250], R18 ;  /* 0x0042501201007387 */ /* 0x008fe80000100a00 */
[----:B--2---:R0:W-:Y:S04]  /*6a690*/  STL.64 [R1+0x4248], R16 ;  /* 0x0042481001007387 */ /* 0x0041e80000100a00 */
        /* <DEDUP_REMOVED lines=15> */
[----:B------:R-:W-:-:S02]  /*6a790*/  IMAD.MOV.U32 R56, RZ, RZ, R10 ;  /* 0x000000ffff387224 */ /* 0x000fc400078e000a */
[----:B------:R-:W-:Y:S01]  /*6a7a0*/  IMAD.MOV.U32 R57, RZ, RZ, R3 ;  /* 0x000000ffff397224 */ /* 0x000fe200078e0003 */
[----:B------:R-:W4:Y:S04]  /*6a7b0*/  LDL.LU R35, [R1+0x2dc] ;  /* 0x0002dc0001237983 */ /* 0x000f280000300800 */
[----:B------:R-:W4:Y:S04]  /*6a7c0*/  LDL.LU R28, [R1+0x2e0] ;  /* 0x0002e000011c7983 */ /* 0x000f280000300800 */
[----:B------:R-:W4:Y:S04]  /*6a7d0*/  LDL.LU R29, [R1+0x2e4] ;  /* 0x0002e400011d7983 */ /* 0x000f280000300800 */
[----:B------:R-:W4:Y:S04]  /*6a7e0*/  LDL.LU R30, [R1+0x2e8] ;  /* 0x0002e800011e7983 */ /* 0x000f280000300800 */
[----:B------:R-:W4:Y:S04]  /*6a7f0*/  LDL.LU R31, [R1+0x2ec] ;  /* 0x0002ec00011f7983 */ /* 0x000f280000300800 */
[----:B------:R-:W-:Y:S04]  /*6a800*/  STL.64 [R1+0x4288], R56 ;  /* 0x0042883801007387 */ /* 0x000fe80000100a00 */
[----:B---3--:R-:W-:Y:S04]  /*6a810*/  STL.64 [R1+0x4268], R18 ;  /* 0x0042681201007387 */ /* 0x008fe80000100a00 */
[----:B--2---:R0:W-:Y:S04]  /*6a820*/  STL.64 [R1+0x4260], R16 ;  /* 0x0042601001007387 */ /* 0x0041e80000100a00 */
[----:B0-----:R-:W2:Y:S04]  /*6a830*/  LDL.LU R16, [R1+0x280] ;  /* 0x0002800001107983 */ /* 0x001ea80000300800 */
[----:B------:R-:W2:Y:S04]  /*6a840*/  LDL.LU R17, [R1+0x284] ;  /* 0x0002840001117983 */ /* 0x000ea80000300800 */
[----:B------:R-:W3:Y:S04]  /*6a850*/  LDL.LU R18, [R1+0x288] ;  /* 0x0002880001127983 */ /* 0x000ee80000300800 */
[----:B------:R-:W3:Y:S04]  /*6a860*/  LDL.LU R19, [R1+0x28c] ;  /* 0x00028c0001137983 */ /* 0x000ee80000300800 */
[----:B---3--:R-:W-:Y:S04]  /*6a870*/  STL.64 [R1+0x4280], R18 ;  /* 0x0042801201007387 */ /* 0x008fe80000100a00 */
[----:B--2---:R0:W-:Y:S04]  /*6a880*/  STL.64 [R1+0x4278], R16 ;  /* 0x0042781001007387 */ /* 0x0041e80000100a00 */
[----:B0-----:R-:W2:Y:S04]  /*6a890*/  LDL.LU R16, [R1+0x290] ;  /* 0x0002900001107983 */ /* 0x001ea80000300800 */
[----:B------:R-:W2:Y:S04]  /*6a8a0*/  LDL.LU R17, [R1+0x294] ;  /* 0x0002940001117983 */ /* 0x000ea80000300800 */
[----:B------:R-:W3:Y:S04]  /*6a8b0*/  LDL.LU R18, [R1+0x298] ;  /* 0x0002980001127983 */ /* 0x000ee80000300800 */
[----:B------:R-:W3:Y:S01]  /*6a8c0*/  LDL.LU R19, [R1+0x29c] ;  /* 0x00029c0001137983 */ /* 0x000ee20000300800 */
[C---:B----4-:R-:W-:Y:S03]  /*6a8d0*/  HMMA.16816.F32 R28, R36.reuse, R24, R28 ;  /* 0x00000018241c723c */ /* 0x050fe6000000181c */
[----:B---3--:R-:W-:Y:S04]  /*6a8e0*/  STL.64 [R1+0x4298], R18 ;  /* 0x0042981201007387 */ /* 0x008fe80000100a00 */
[----:B--2---:R0:W-:Y:S04]  /*6a8f0*/  STL.64 [R1+0x4290], R16 ;  /* 0x0042901001007387 */ /* 0x0041e80000100a00 */
[----:B0-----:R-:W2:Y:S04]  /*6a900*/  LDL.LU R16, [R1+0x2a0] ;  /* 0x0002a00001107983 */ /* 0x001ea80000300800 */
[----:B------:R-:W2:Y:S04]  /*6a910*/  LDL.LU R17, [R1+0x2a4] ;  /* 0x0002a40001117983 */ /* 0x000ea80000300800 */
[----:B------:R-:W2:Y:S04]  /*6a920*/  LDL.LU R18, [R1+0x2a8] ;  /* 0x0002a80001127983 */ /* 0x000ea80000300800 */
[----:B------:R-:W2:Y:S04]  /*6a930*/  LDL.LU R19, [R1+0x2ac] ;  /* 0x0002ac0001137983 */ /* 0x000ea80000300800 */
[----:B------:R-:W3:Y:S04]  /*6a940*/  LDL.LU.64 R20, [R1+0x110] ;  /* 0x0001100001147983 */ /* 0x000ee80000300a00 */
[----:B------:R-:W4:Y:S04]  /*6a950*/  LDL.LU.64 R8, [R1+0x100] ;  /* 0x0001000001087983 */ /* 0x000f280000300a00 */
[----:B------:R-:W2:Y:S04]  /*6a960*/  LDL.LU R52, [R1+0x240] ;  /* 0x0002400001347983 */ /* 0x000ea80000300800 */
[----:B------:R-:W2:Y:S04]  /*6a970*/  LDL.LU R53, [R1+0x244] ;  /* 0x0002440001357983 */ /* 0x000ea80000300800 */
[----:B------:R-:W2:Y:S04]  /*6a980*/  LDL.LU R54, [R1+0x248] ;  /* 0x0002480001367983 */ /* 0x000ea80000300800 */
[----:B------:R-:W2:Y:S04]  /*6a990*/  LDL.LU R55, [R1+0x24c] ;  /* 0x00024c0001377983 */ /* 0x000ea80000300800 */
[----:B------:R-:W2:Y:S04]  /*6a9a0*/  LDL.LU.64 R44, [R1+0xf0] ;  /* 0x0000f000012c7983 */ /* 0x000ea80000300a00 */
[----:B------:R-:W2:Y:S04]  /*6a9b0*/  LDL.LU R48, [R1+0x230] ;  /* 0x0002300001307983 */ /* 0x000ea80000300800 */
[----:B------:R-:W2:Y:S04]  /*6a9c0*/  LDL.LU R49, [R1+0x234] ;  /* 0x0002340001317983 */ /* 0x000ea80000300800 */
[----:B------:R-:W2:Y:S04]  /*6a9d0*/  LDL.LU R50, [R1+0x238] ;  /* 0x0002380001327983 */ /* 0x000ea80000300800 */
[----:B------:R-:W2:Y:S04]  /*6a9e0*/  LDL.LU R51, [R1+0x23c] ;  /* 0x00023c0001337983 */ /* 0x000ea80000300800 */
        /* <DEDUP_REMOVED lines=9> */
[----:B------:R-:W2:Y:S01]  /*6aa80*/  LDL.LU.64 R32, [R1+0x42a0] ;  /* 0x0042a00001207983 */ /* 0x000ea20000300a00 */
[----:B------:R-:W-:Y:S01]  /*6aa90*/  HMMA.16816.F32 R40, R36, R12, R40 ;  /* 0x0000000c2428723c */ /* 0x000fe20000001828 */
[----:B------:R-:W-:-:S02]  /*6aaa0*/  IMAD.MOV.U32 R56, RZ, RZ, R2 ;  /* 0x000000ffff387224 */ /* 0x000fc400078e0002 */
[----:B------:R-:W-:-:S05]  /*6aab0*/  IMAD.MOV.U32 R57, RZ, RZ, R0 ;  /* 0x000000ffff397224 */ /* 0x000fca00078e0000 */
[----:B--2---:R-:W-:-:S15]  /*6aac0*/  HMMA.16816.F32 R4, R36, R32, R4 ;  /* 0x000000202404723c */ /* 0x004fde0000001804 */
[----:B------:R-:W-:-:S04]  /*6aad0*/  NOP ;  /* 0x0000000000007918 */ /* 0x000fc80000000000 */
[----:B------:R-:W-:Y:S04]  /*6aae0*/  STL.64 [R1+0x2c0], R4 ;  /* 0x0002c00401007387 */ /* 0x000fe80000100a00 */
[----:B------:R-:W-:Y:S04]  /*6aaf0*/  STL.64 [R1+0x2c8], R6 ;  /* 0x0002c80601007387 */ /* 0x000fe80000100a00 */
[----:B------:R0:W1:Y:S04]  /*6ab00*/  LDSM.16.MT88.4 R4, [R59+UR5+0x5000] ;  /* 0x005000053b04783b */ /* 0x0000680008004200 */
[----:B------:R2:W-:Y:S04]  /*6ab10*/  STL.64 [R1+0x2b0], R40 ;  /* 0x0002b02801007387 */ /* 0x0005e80000100a00 */
[----:B------:R3:W-:Y:S01]  /*6ab20*/  STL.64 [R1+0x2b8], R42 ;  /* 0x0002b82a01007387 */ /* 0x0007e20000100a00 */
[C---:B0-----:R-:W-:Y:S03]  /*6ab30*/  HMMA.16816.F32 R56, R36.reuse, R56, R16 ;  /* 0x000000382438723c */ /* 0x041fe60000001810 */
[----:B--2---:R-:W2:Y:S04]  /*6ab40*/  LDL.LU R40, [R1+0x40] ;  /* 0x0000400001287983 */ /* 0x004ea80000300800 */
[----:B------:R-:W2:Y:S04]  /*6ab50*/  LDL.LU R41, [R1+0x44] ;  /* 0x0000440001297983 */ /* 0x000ea80000300800 */
[----:B---3--:R-:W2:Y:S04]  /*6ab60*/  LDL.LU R42, [R1+0x48] ;  /* 0x00004800012a7983 */ /* 0x008ea80000300800 */
[----:B------:R-:W2:Y:S04]  /*6ab70*/  LDL.LU R43, [R1+0x4c] ;  /* 0x00004c00012b7983 */ /* 0x000ea80000300800 */
[----:B-1----:R-:W-:Y:S04]  /*6ab80*/  STL.64 [R1+0x4130], R6 ;  /* 0x0041300601007387 */ /* 0x002fe80000100a00 */
[----:B------:R0:W-:Y:S04]  /*6ab90*/  STL.64 [R1+0x4128], R4 ;  /* 0x0041280401007387 */ /* 0x0001e80000100a00 */
[----:B0-----:R-:W3:Y:S04]  /*6aba0*/  LDL.LU R4, [R1+0x270] ;  /* 0x0002700001047983 */ /* 0x001ee80000300800 */
[----:B------:R-:W3:Y:S04]  /*6abb0*/  LDL.LU R5, [R1+0x274] ;  /* 0x0002740001057983 */ /* 0x000ee80000300800 */
[----:B------:R-:W3:Y:S04]  /*6abc0*/  LDL.LU R6, [R1+0x278] ;  /* 0x0002780001067983 */ /* 0x000ee80000300800 */
[----:B------:R-:W3:Y:S04]  /*6abd0*/  LDL.LU R7, [R1+0x27c] ;  /* 0x00027c0001077983 */ /* 0x000ee80000300800 */
[----:B------:R-:W2:Y:S04]  /*6abe0*/  LDL.LU.64 R18, [R1+0x4298] ;  /* 0x0042980001127983 */ /* 0x000ea80000300a00 */
[----:B------:R-:W2:Y:S04]  /*6abf0*/  LDL.LU.64 R16, [R1+0x4290] ;  /* 0x0042900001107983 */ /* 0x000ea80000300a00 */
[----:B------:R0:W-:Y:S04]  /*6ac00*/  STL.64 [R1+0x2a0], R56 ;  /* 0x0002a03801007387 */ /* 0x0001e80000100a00 */
[----:B------:R2:W-:Y:S04]  /*6ac10*/  STL.64 [R1+0x2a8], R58 ;  /* 0x0002a83a01007387 */ /* 0x0005e80000100a00 */
[----:B0-----:R-:W2:Y:S02]  /*6ac20*/  LDL.LU.64 R56, [R1+0x4288] ;  /* 0x0042880001387983 */ /* 0x001ea40000300a00 */
[----:B--2---:R-:W-:Y:S02]  /*6ac30*/  HMMA.16816.F32 R56, R36, R56, R16 ;  /* 0x000000382438723c */ /* 0x004fe40000001810 */
[----:B------:R-:W2:Y:S04]  /*6ac40*/  LDL.LU.64 R18, [R1+0x4280] ;  /* 0x0042800001127983 */ /* 0x000ea80000300a00 */
[----:B------:R-:W2:-:S13]  /*6ac50*/  LDL.LU.64 R16, [R1+0x4278] ;  /* 0x0042780001107983 */ /* 0x000e9a0000300a00 */
[----:B------:R0:W-:Y:S04]  /*6ac60*/  STL.64 [R1+0x290], R56 ;  /* 0x0002903801007387 */ /* 0x0001e80000100a00 */
[----:B------:R2:W-:Y:S04]  /*6ac70*/  STL.64 [R1+0x298], R58 ;  /* 0x0002983a01007387 */ /* 0x0005e80000100a00 */
[----:B0-----:R-:W2:Y:S02]  /*6ac80*/  LDL.LU.64 R56, [R1+0x4270] ;  /* 0x0042700001387983 */ /* 0x001ea40000300a00 */
[----:B--2---:R-:W-:Y:S02]  /*6ac90*/  HMMA.16816.F32 R56, R36, R56, R16 ;  /* 0x000000382438723c */ /* 0x004fe40000001810 */
[----:B------:R-:W2:Y:S04]  /*6aca0*/  LDL.LU.64 R18, [R1+0x4268] ;  /* 0x0042680001127983 */ /* 0x000ea80000300a00 */
[----:B------:R-:W2:-:S13]  /*6acb0*/  LDL.LU.64 R16, [R1+0x4260] ;  /* 0x0042600001107983 */ /* 0x000e9a0000300a00 */
[----:B------:R0:W-:Y:S04]  /*6acc0*/  STL.64 [R1+0x280], R56 ;  /* 0x0002803801007387 */ /* 0x0001e80000100a00 */
[----:B------:R-:W-:Y:S04]  /*6acd0*/  STL.64 [R1+0x288], R58 ;  /* 0x0002883a01007387 */ /* 0x000fe80000100a00 */
[----:B0-----:R-:W3:Y:S01]  /*6ace0*/  LDL.LU.64 R56, [R1+0x4258] ;  /* 0x0042580001387983 */ /* 0x001ee20000300a00 */
[C---:B--2---:R-:W-:Y:S08]  /*6acf0*/  HMMA.16816.F32 R16, R36.reuse, R20, R16 ;  /* 0x000000142410723c */ /* 0x044ff00000001810 */
[----:B---3--:R-:W-:-:S15]  /*6ad00*/  HMMA.16816.F32 R4, R36, R56, R4 ;  /* 0x000000382404723c */ /* 0x008fde0000001804 */
[----:B------:R-:W-:-:S04]  /*6ad10*/  NOP ;  /* 0x0000000000007918 */ /* 0x000fc80000000000 */
[----:B------:R-:W-:Y:S04]  /*6ad20*/  STL.64 [R1+0x270], R4 ;  /* 0x0002700401007387 */ /* 0x000fe80000100a00 */
[----:B------:R0:W-:Y:S02]  /*6ad30*/  STL.64 [R1+0x278], R6 ;  /* 0x0002780601007387 */ /* 0x0001e40000100a00 */
[----:B0-----:R-:W-:Y:S02]  /*6ad40*/  IMAD.MOV.U32 R7, RZ, RZ, R56 ;  /* 0x000000ffff077224 */ /* 0x001fe400078e0038 */
[----:B------:R-:W-:Y:S01]  /*6ad50*/  IMAD.MOV.U32 R6, RZ, RZ, R57 ;  /* 0x000000ffff067224 */ /* 0x000fe200078e0039 */
[----:B------:R-:W2:Y:S04]  /*6ad60*/  LDL.LU R56, [R1+0x30] ;  /* 0x0000300001387983 */ /* 0x000ea80000300800 */
[----:B------:R-:W2:Y:S04]  /*6ad70*/  LDL.LU R57, [R1+0x34] ;  /* 0x0000340001397983 */ /* 0x000ea80000300800 */
[----:B------:R-:W2:Y:S04]  /*6ad80*/  LDL.LU R58, [R1+0x38] ;  /* 0x00003800013a7983 */ /* 0x000ea80000300800 */
[----:B------:R-:W2:Y:S04]  /*6ad90*/  LDL.LU R59, [R1+0x3c] ;  /* 0x00003c00013b7983 */ /* 0x000ea80000300800 */
[----:B------:R-:W-:Y:S04]  /*6ada0*/  STL.64 [R1+0x260], R16 ;  /* 0x0002601001007387 */ /* 0x000fe80000100a00 */
[----:B------:R0:W-:Y:S04]  /*6adb0*/  STL.64 [R1+0x268], R18 ;  /* 0x0002681201007387 */ /* 0x0001e80000100a00 */
[----:B0-----:R-:W3:Y:S04]  /*6adc0*/  LDL.LU.64 R18, [R1+0x4250] ;  /* 0x0042500001127983 */ /* 0x001ee80000300a00 */
[----:B------:R-:W3:Y:S01]  /*6add0*/  LDL.LU.64 R16, [R1+0x4248] ;  /* 0x0042480001107983 */ /* 0x000ee20000300a00 */
[----:B------:R-:W-:Y:S01]  /*6ade0*/  HMMA.16816.F32 R52, R36, R44, R52 ;  /* 0x0000002c2434723c */ /* 0x000fe20000001834 */
[----:B------:R-:W-:-:S02]  /*6adf0*/  IMAD.MOV.U32 R5, RZ, RZ, R20 ;  /* 0x000000ffff057224 */ /* 0x000fc400078e0014 */
[----:B------:R-:W-:Y:S01]  /*6ae00*/  IMAD.MOV.U32 R4, RZ, RZ, R21 ;  /* 0x000000ffff047224 */ /* 0x000fe200078e0015 */
[----:B------:R-:W2:Y:S04]  /*6ae10*/  LDL.LU.64 R22, [R1+0x4240] ;  /* 0x0042400001167983 */ /* 0x000ea80000300a00 */
[----:B------:R-:W2:Y:S01]  /*6ae20*/  LDL.LU.64 R20, [R1+0x4238] ;  /* 0x0042380001147983 */ /* 0x000ea20000300a00 */
[----:B----4-:R-:W-:Y:S02]  /*6ae30*/  IMAD.MOV.U32 R3, RZ, RZ, R8 ;  /* 0x000000ffff037224 */ /* 0x010fe400078e0008 */
[----:B------:R-:W-:Y:S02]  /*6ae40*/  IMAD.MOV.U32 R0, RZ, RZ, R9 ;  /* 0x000000ffff007224 */ /* 0x000fe400078e0009 */
[----:B------:R-:W-:-:S02]  /*6ae50*/  IMAD.MOV.U32 R10, RZ, RZ, R44 ;  /* 0x000000ffff0a7224 */ /* 0x000fc400078e002c */
[----:B------:R-:W-:Y:S01]  /*6ae60*/  IMAD.MOV.U32 R2, RZ, RZ, R45 ;  /* 0x000000ffff027224 */ /* 0x000fe200078e002d */
[----:B---3--:R-:W-:-:S15]  /*6ae70*/  HMMA.16816.F32 R16, R36, R8, R16 ;  /* 0x000000082410723c */ /* 0x008fde0000001810 */
[----:B------:R-:W-:-:S04]  /*6ae80*/  NOP ;  /* 0x0000000000007918 */ /* 0x000fc80000000000 */
[----:B------:R-:W-:Y:S04]  /*6ae90*/  STL.64 [R1+0x250], R16 ;  /* 0x0002501001007387 */ /* 0x000fe80000100a00 */
[----:B------:R0:W-:Y:S04]  /*6aea0*/  STL.64 [R1+0x258], R18 ;  /* 0x0002581201007387 */ /* 0x0001e80000100a00 */
[----:B0-----:R-:W3:Y:S04]  /*6aeb0*/  LDL.LU.64 R18, [R1+0x4230] ;  /* 0x0042300001127983 */ /* 0x001ee80000300a00 */
[----:B------:R-:W4:Y:S04]  /*6aec0*/  LDL.LU.64 R16, [R1+0x4228] ;  /* 0x0042280001107983 */ /* 0x000f280000300a00 */
[----:B------:R-:W2:Y:S04]  /*6aed0*/  LDL.LU R11, [R1+0x4220] ;  /* 0x00422000010b7983 */ /* 0x000ea80000300800 */
[----:B------:R-:W2:Y:S04]  /*6aee0*/  LDL.LU.64 R8, [R1+0x4218] ;  /* 0x0042180001087983 */ /* 0x000ea80000300a00 */
[----:B------:R-:W-:Y:S04]  /*6aef0*/  STL.64 [R1+0x240], R52 ;  /* 0x0002403401007387 */ /* 0x000fe80000100a00 */
[----:B------:R0:W-:Y:S04]  /*6af00*/  STL.64 [R1+0x248], R54 ;  /* 0x0002483601007387 */ /* 0x0001e80000100a00 */
[----:B0-----:R-:W2:Y:S04]  /*6af10*/  LDL.LU.64 R54, [R1+0x4210] ;  /* 0x0042100001367983 */ /* 0x001ea80000300a00 */
[----:B------:R-:W2:Y:S04]  /*6af20*/  LDL.LU.64 R52, [R1+0x4208] ;  /* 0x0042080001347983 */ /* 0x000ea80000300a00 */
[----:B------:R-:W2:Y:S04]  /*6af30*/  LDL.LU.64 R46, [R1+0x4200] ;  /* 0x00420000012e7983 */ /* 0x000ea80000300a00 */
[----:B------:R-:W2:Y:S02]  /*6af40*/  LDL.LU.64 R44, [R1+0x41f8] ;  /* 0x0041f800012c7983 */ /* 0x000ea40000300a00 */
[C---:B--2---:R-:W-:Y:S08]  /*6af50*/  HMMA.16816.F32 R48, R36.reuse, R44, R48 ;  /* 0x0000002c2430723c */ /* 0x044ff00000001830 */
[----:B------:R-:W-:Y:S11]  /*6af60*/  HMMA.16816.F32 R36, R36, R52, R40 ;  /* 0x000000342424723c */ /* 0x000ff60000001828 */
[----:B------:R0:W-:Y:S04]  /*6af70*/  STL.64 [R1+0x230], R48 ;  /* 0x0002303001007387 */ /* 0x0001e80000100a00 */
[----:B------:R1:W-:Y:S04]  /*6af80*/  STL.64 [R1+0x238], R50 ;  /* 0x0002383201007387 */ /* 0x0003e80000100a00 */
[----:B0-----:R-:W2:Y:S04]  /*6af90*/  LDL.LU.64 R48, [R1+0x41f0] ;  /* 0x0041f00001307983 */ /* 0x001ea80000300a00 */
[----:B-1----:R-:W2:Y:S04]  /*6afa0*/  LDL.LU R50, [R1+0x858] ;  /* 0x0008580001327983 */ /* 0x002ea80000300800 */
[----:B------:R-:W2:Y:S04]  /*6afb0*/  LDL.LU R51, [R1+0x85c] ;  /* 0x00085c0001337983 */ /* 0x000ea80000300800 */
[----:B------:R-:W-:Y:S04]  /*6afc0*/  STL.64 [R1+0x4158], R46 ;  /* 0x0041582e01007387 */ /* 0x000fe80000100a00 */
[----:B------:R0:W-:Y:S04]  /*6afd0*/  STL.64 [R1+0x4150], R44 ;  /* 0x0041502c01007387 */ /* 0x0001e80000100a00 */
[----:B0-----:R-:W2:Y:S04]  /*6afe0*/  LDL.LU R44, [R1] ;  /* 0x00000000012c7983 */ /* 0x001ea80000300800 */
[----:B------:R-:W2:Y:S04]  /*6aff0*/  LDL.LU R45, [R1+0x4] ;  /* 0x00000400012d7983 */ /* 0x000ea80000300800 */
[----:B------:R-:W2:Y:S04]  /*6b000*/  LDL.LU R46, [R1+0x8] ;  /* 0x00000800012e7983 */ /* 0x000ea80000300800 */
[----:B------:R-:W2:Y:S04]  /*6b010*/  LDL.LU R47, [R1+0xc] ;  /* 0x00000c00012f7983 */ /* 0x000ea80000300800 */
[----:B------:R-:W2:Y:S04]  /*6b020*/  LDL.LU.64 R42, [R1+0x41e8] ;  /* 0x0041e800012a7983 */ /* 0x000ea80000300a00 */
[----:B------:R-:W2:Y:S04]  /*6b030*/  LDL.LU.64 R40, [R1+0x41e0] ;  /* 0x0041e00001287983 */ /* 0x000ea80000300a00 */
        /* <DEDUP_REMOVED lines=17> */
[----:B------:R-:W2:Y:S01]  /*6b150*/  LDL.LU.64 R56, [R1+0x41d0] ;  /* 0x0041d00001387983 */ /* 0x000ea20000300a00 */
[C---:B---3--:R-:W-:Y:S08]  /*6b160*/  HMMA.16816.F32 R36, R40.reuse, R20, R36 ;  /* 0x000000142824723c */ /* 0x048ff00000001824 */
[----:B----4-:R-:W-:Y:S11]  /*6b170*/  HMMA.16816.F32 R52, R40, R16, R52 ;  /* 0x000000102834723c */ /* 0x010ff60000001834 */
[----:B------:R-:W-:-:S02]  /*6b180*/  IMAD.MOV.U32 R20, RZ, RZ, R36 ;  /* 0x000000ffff147224 */ /* 0x000fc400078e0024 */
[----:B------:R-:W-:Y:S02]  /*6b190*/  IMAD.MOV.U32 R17, RZ, RZ, R37 ;  /* 0x000000ffff117224 */ /* 0x000fe400078e0025 */
[----:B------:R-:W-:Y:S02]  /*6b1a0*/  IMAD.MOV.U32 R16, RZ, RZ, R38 ;  /* 0x000000ffff107224 */ /* 0x000fe400078e0026 */
[----:B------:R-:W-:Y:S02]  /*6b1b0*/  IMAD.MOV.U32 R8, RZ, RZ, R39 ;  /* 0x000000ffff087224 */ /* 0x000fe400078e0027 */
[----:B------:R-:W-:Y:S01]  /*6b1c0*/  HMMA.16816.F32 R36, R40, R24, R44 ;  /* 0x000000182824723c */ /* 0x000fe2000000182c */
[----:B------:R-:W-:Y:S04]  /*6b1d0*/  STL.64 [R1+0x20], R52 ;  /* 0x0000203401007387 */ /* 0x000fe80000100a00 */
[----:B------:R-:W-:Y:S04]  /*6b1e0*/  STL.64 [R1+0x28], R54 ;  /* 0x0000283601007387 */ /* 0x000fe80000100a00 */
[----:B------:R-:W-:Y:S04]  /*6b1f0*/  STL.64 [R1+0x4100], R18 ;  /* 0x0041001201007387 */ /* 0x000fe80000100a00 */
[----:B------:R-:W-:Y:S06]  /*6b200*/  STL.64 [R1+0x40f8], R16 ;  /* 0x0040f81001007387 */ /* 0x000fec0000100a00 */
[----:B------:R-:W-:-:S02]  /*6b210*/  IMAD.MOV.U32 R21, RZ, RZ, R39 ;  /* 0x000000ffff157224 */ /* 0x000fc400078e0027 */
[----:B------:R-:W-:Y:S02]  /*6b220*/  IMAD.MOV.U32 R25, RZ, RZ, R37 ;  /* 0x000000ffff197224 */ /* 0x000fe400078e0025 */
[----:B------:R-:W-:Y:S01]  /*6b230*/  IMAD.MOV.U32 R24, RZ, RZ, R38 ;  /* 0x000000ffff187224 */ /* 0x000fe200078e0026 */
[----:B------:R-:W-:Y:S04]  /*6b240*/  STL [R1], R36 ;  /* 0x0000002401007387 */ /* 0x000fe80000100800 */
[----:B------:R-:W-:Y:S04]  /*6b250*/  STL.64 [R1+0x40e8], R22 ;  /* 0x0040e81601007387 */ /* 0x000fe80000100a00 */
[----:B------:R-:W-:Y:S04]  /*6b260*/  STL.64 [R1+0x40e0], R20 ;  /* 0x0040e01401007387 */ /* 0x000fe80000100a00 */
[----:B------:R-:W-:Y:S04]  /*6b270*/  STL.64 [R1+0x40c8], R26 ;  /* 0x0040c81a01007387 */ /* 0x000fe80000100a00 */
[----:B------:R-:W-:Y:S04]  /*6b280*/  STL.64 [R1+0x40c0], R24 ;  /* 0x0040c01801007387 */ /* 0x000fe80000100a00 */
[----:B------:R-:W-:Y:S01]  /*6b290*/  STL.64 [R1+0x4170], R30 ;  /* 0x0041701e01007387 */ /* 0x000fe20000100a00 */
[----:B--2---:R-:W-:-:S15]  /*6b2a0*/  HMMA.16816.F32 R56, R40, R28, R56 ;  /* 0x0000001c2838723c */ /* 0x004fde0000001838 */
[----:B------:R-:W-:-:S04]  /*6b2b0*/  NOP ;  /* 0x0000000000007918 */ /* 0x000fc80000000000 */
[----:B------:R-:W-:Y:S04]  /*6b2c0*/  STL.64 [R1+0x3c38], R58 ;  /* 0x003c383a01007387 */ /* 0x000fe80000100a00 */
[----:B------:R0:W-:Y:S04]  /*6b2d0*/  STL.64 [R1+0x3c30], R56 ;  /* 0x003c303801007387 */ /* 0x0001e80000100a00 */
[----:B0-----:R-:W2:Y:S04]  /*6b2e0*/  LDL.LU.64 R56, [R1+0x130] ;  /* 0x0001300001387983 */ /* 0x001ea80000300a00 */
[----:B------:R-:W3:Y:S04]  /*6b2f0*/  LDL.LU.64 R58, [R1+0x138] ;  /* 0x00013800013a7983 */ /* 0x000ee80000300a00 */
[----:B---3--:R-:W-:Y:S04]  /*6b300*/  STL.64 [R1+0x41b8], R58 ;  /* 0x0041b83a01007387 */ /* 0x008fe80000100a00 */
[----:B--2---:R-:W-:Y:S04]  /*6b310*/  STL.64 [R1+0x41b0], R56 ;  /* 0x0041b03801007387 */ /* 0x004fe80000100a00 */
[----:B------:R0:W-:Y:S04]  /*6b320*/  STL.64 [R1+0x4178], R34 ;  /* 0x0041782201007387 */ /* 0x0001e80000100a00 */
        /* <DEDUP_REMOVED lines=11> */
[----:B------:R-:W4:Y:S04]  /*6b3e0*/  LDL.LU R52, [R1+0x7d0] ;  /* 0x0007d00001347983 */ /* 0x000f280000300800 */
[----:B------:R-:W4:Y:S04]  /*6b3f0*/  LDL.LU R53, [R1+0x7d4] ;  /* 0x0007d40001357983 */ /* 0x000f280000300800 */
[----:B------:R-:W2:Y:S04]  /*6b400*/  LDL.LU R54, [R1+0x7d8] ;  /* 0x0007d80001367983 */ /* 0x000ea80000300800 */
[----:B------:R-:W2:Y:S01]  /*6b410*/  LDL.LU R55, [R1+0x7dc] ;  /* 0x0007dc0001377983 */ /* 0x000ea20000300800 */
[----:B------:R-:W-:-:S02]  /*6b420*/  IMAD.MOV.U32 R28, RZ, RZ, R3 ;  /* 0x000000ffff1c7224 */ /* 0x000fc400078e0003 */
[----:B------:R-:W-:Y:S01]  /*6b430*/  IMAD.MOV.U32 R29, RZ, RZ, R0 ;  /* 0x000000ffff1d7224 */ /* 0x000fe200078e0000 */
[----:B------:R-:W-:Y:S01]  /*6b440*/  HMMA.16816.F32 R48, R40, R32, R48 ;  /* 0x000000202830723c */ /* 0x000fe20000001830 */
[----:B--2---:R-:W-:Y:S04]  /*6b450*/  STL.64 [R1+0x41a0], R54 ;  /* 0x0041a03601007387 */ /* 0x004fe80000100a00 */
[----:B----4-:R2:W-:Y:S04]  /*6b460*/  STL.64 [R1+0x4198], R52 ;  /* 0x0041983401007387 */ /* 0x0105e80000100a00 */
[----:B------:R-:W4:Y:S04]  /*6b470*/  LDL.LU R3, [R1+0x41c4] ;  /* 0x0041c40001037983 */ /* 0x000f280000300800 */
[----:B------:R-:W3:Y:S04]  /*6b480*/  LDL.LU R0, [R1+0x41c0] ;  /* 0x0041c00001007983 */ /* 0x000ee80000300800 */
[----:B------:R0:W-:Y:S04]  /*6b490*/  STL.64 [R1+0x41a8], R28 ;  /* 0x0041a81c01007387 */ /* 0x0001e80000100a00 */
[----:B------:R-:W4:Y:S04]  /*6b4a0*/  LDL.LU R32, [R1+0x7e0] ;  /* 0x0007e00001207983 */ /* 0x000f280000300800 */
[----:B------:R-:W4:Y:S04]  /*6b4b0*/  LDL.LU R33, [R1+0x7e4] ;  /* 0x0007e40001217983 */ /* 0x000f280000300800 */
[----:B0-----:R-:W4:Y:S04]  /*6b4c0*/  LDL.LU R34, [R1+0x7e8] ;  /* 0x0007e80001227983 */ /* 0x001f280000300800 */
[----:B------:R-:W4:Y:S04]  /*6b4d0*/  LDL.LU R35, [R1+0x7ec] ;  /* 0x0007ec0001237983 */ /* 0x000f280000300800 */
[----:B------:R-:W4:Y:S04]  /*6b4e0*/  LDL.LU R36, [R1+0x810] ;  /* 0x0008100001247983 */ /* 0x000f280000300800 */
[----:B------:R-:W4:Y:S04]  /*6b4f0*/  LDL.LU R37, [R1+0x814] ;  /* 0x0008140001257983 */ /* 0x000f280000300800 */
[----:B------:R-:W4:Y:S04]  /*6b500*/  LDL.LU R38, [R1+0x818] ;  /* 0x0008180001267983 */ /* 0x000f280000300800 */
[----:B------:R-:W4:Y:S01]  /*6b510*/  LDL.LU R39, [R1+0x81c] ;  /* 0x00081c0001277983 */ /* 0x000f220000300800 */
[----:B------:R-:W-:-:S02]  /*6b520*/  IMAD.MOV.U32 R20, RZ, RZ, R7 ;  /* 0x000000ffff147224 */ /* 0x000fc400078e0007 */
[----:B------:R-:W0:Y:S01]  /*6b530*/  S2R R7, SR_TID.X ;  /* 0x0000000000077919 */ /* 0x000e220000002100 */
[----:B------:R-:W-:Y:S02]  /*6b540*/  IMAD.MOV.U32 R21, RZ, RZ, R6 ;  /* 0x000000ffff157224 */ /* 0x000fe400078e0006 */
[----:B-1----:R-:W-:Y:S01]  /*6b550*/  IMAD.MOV.U32 R24, RZ, RZ, R5 ;  /* 0x000000ffff187224 */ /* 0x002fe200078e0005 */
        /* <DEDUP_REMOVED lines=19> */
[----:B0-----:R-:W-:-:S05]  /*6b690*/  LOP3.LUT R6, R7, 0x7, RZ, 0xc0, !PT ;  /* 0x0000000707067812 */ /* 0x001fca00078ec0ff */
[----:B------:R-:W-:Y:S01]  /*6b6a0*/  IMAD R6, R6, 0x110, RZ ;  /* 0x0000011006067824 */ /* 0x000fe200078e02ff */
[----:B------:R-:W-:Y:S04]  /*6b6b0*/  STL.64 [R1+0x3c48], R50 ;  /* 0x003c483201007387 */ /* 0x000fe80000100a00 */
[----:B------:R0:W-:Y:S01]  /*6b6c0*/  STL.64 [R1+0x3c40], R48 ;  /* 0x003c403001007387 */ /* 0x0001e20000100a00 */
[----:B------:R-:W-:-:S03]  /*6b6d0*/  IMAD.MOV.U32 R25, RZ, RZ, R4 ;  /* 0x000000ffff197224 */ /* 0x000fc600078e0004 */
[----:B0-----:R-:W2:Y:S04]  /*6b6e0*/  LDL.LU.64 R48, [R1+0x140] ;  /* 0x0001400001307983 */ /* 0x001ea80000300a00 */
[----:B------:R-:W2:Y:S04]  /*6b6f0*/  LDL.64 R50, [R1+0x148] ;  /* 0x0001480001327983 */ /* 0x000ea80000100a00 */
[----:B------:R-:W2:Y:S01]  /*6b700*/  LDL.LU R4, [R1+0x480] ;  /* 0x0004800001047983 */ /* 0x000ea20000300800 */
[----:B---3--:R-:W-:Y:S02]  /*6b710*/  IMAD.MOV.U32 R47, RZ, RZ, R0 ;  /* 0x000000ffff2f7224 */ /* 0x008fe400078e0000 */
[----:B------:R-:W0:Y:S01]  /*6b720*/  S2R R0, SR_TID.X ;  /* 0x0000000000007919 */ /* 0x000e220000002100 */
[----:B----4-:R-:W-:Y:S01]  /*6b730*/  HMMA.16816.F32 R36, R40, R12, R36 ;  /* 0x0000000c2824723c */ /* 0x010fe20000001824 */
[----:B0-----:R-:W-:-:S02]  /*6b740*/  IMAD.SHL.U32 R5, R0, 0x2, RZ ;  /* 0x0000000200057824 */ /* 0x001fc400078e00ff */
[----:B------:R-:W-:-:S15]  /*6b750*/  IMAD.SHL.U32 R7, R0, 0x80, RZ ;  /* 0x0000008000077824 */ /* 0x000fde00078e00ff */
[----:B------:R-:W-:Y:S01]  /*6b760*/  NOP ;  /* 0x0000000000007918 */ /* 0x000fe20000000000 */
[----:B------:R-:W-:Y:S01]  /*6b770*/  IMAD.MOV.U32 R0, RZ, RZ, R39 ;  /* 0x000000ffff007224 */ /* 0x000fe200078e0027 */
[----:B------:R-:W-:Y:S01]  /*6b780*/  LOP3.LUT R39, R6, 0x10, R5, 0x78, !PT ;  /* 0x0000001006277812 */ /* 0x000fe200078e7805 */
[----:B------:R-:W-:Y:S02]  /*6b790*/  IMAD.MOV.U32 R13, RZ, RZ, R36 ;  /* 0x000000ffff0d7224 */ /* 0x000fe400078e0024 */
[----:B------:R-:W-:Y:S02]  /*6b7a0*/  IMAD.MOV.U32 R12, RZ, RZ, R37 ;  /* 0x000000ffff0c7224 */ /* 0x000fe400078e0025 */
[----:B------:R-:W-:Y:S01]  /*6b7b0*/  IMAD.MOV.U32 R9, RZ, RZ, R38 ;  /* 0x000000ffff097224 */ /* 0x000fe200078e0026 */
[----:B------:R-:W-:Y:S01]  /*6b7c0*/  LOP3.LUT R39, R39, 0x800, R7, 0xf8, !PT ;  /* 0x0000080027277812 */ /* 0x000fe200078ef807 */
[----:B------:R-:W3:Y:S04]  /*6b7d0*/  LDL.LU R5, [R1+0x484] ;  /* 0x0004840001057983 */ /* 0x000ee80000300800 */
[----:B------:R-:W3:Y:S04]  /*6b7e0*/  LDL.LU R6, [R1+0x488] ;  /* 0x0004880001067983 */ /* 0x000ee80000300800 */
[----:B------:R-:W3:Y:S04]  /*6b7f0*/  LDL.LU R7, [R1+0x48c] ;  /* 0x00048c0001077983 */ /* 0x000ee80000300800 */
[----:B------:R-:W0:Y:S04]  /*6b800*/  LDSM.16.MT88.4 R36, [R39+UR5+0x5080] ;  /* 0x005080052724783b */ /* 0x000e280008004200 */
[----:B0-----:R-:W-:Y:S04]  /*6b810*/  STL.64 [R1+0x4040], R38 ;  /* 0x0040402601007387 */ /* 0x001fe80000100a00 */
[----:B------:R0:W-:Y:S04]  /*6b820*/  STL.64 [R1+0x4038], R36 ;  /* 0x0040382401007387 */ /* 0x0001e80000100a00 */
[----:B0-----:R-:W4:Y:S01]  /*6b830*/  LDL.LU.64 R36, [R1+0x150] ;  /* 0x0001500001247983 */ /* 0x001f220000300a00 */
[C---:B--2---:R-:W-:Y:S03]  /*6b840*/  HMMA.16816.F32 R56, R40.reuse, R48, R56 ;  /* 0x000000302838723c */ /* 0x044fe60000001838 */
[----:B------:R-:W2:Y:S05]  /*6b850*/  LDL.64 R38, [R1+0x158] ;  /* 0x0001580001267983 */ /* 0x000eaa0000100a00 */
        /* <DEDUP_REMOVED lines=10> */
[----:B0-----:R-:W2:Y:S04]  /*6b900*/  LDL.LU.64 R58, [R1+0x41b8] ;  /* 0x0041b800013a7983 */ /* 0x001ea80000300a00 */
[----:B------:R-:W2:Y:S01]  /*6b910*/  LDL.LU.64 R56, [R1+0x41b0] ;  /* 0x0041b00001387983 */ /* 0x000ea20000300a00 */
[C---:B------:R-:W-:Y:S08]  /*6b920*/  HMMA.16816.F32 R20, R40.reuse, R20, R52 ;  /* 0x000000142814723c */ /* 0x040ff00000001834 */
[C---:B------:R-:W-:Y:S08]  /*6b930*/  HMMA.16816.F32 R24, R40.reuse, R24, R44 ;  /* 0x000000182818723c */ /* 0x040ff0000000182c */
[----:B--2---:R-:W-:-:S15]  /*6b940*/  HMMA.16816.F32 R28, R40, R56, R28 ;  /* 0x00000038281c723c */ /* 0x004fde000000181c */
[----:B------:R-:W-:-:S04]  /*6b950*/  NOP ;  /* 0x0000000000007918 */ /* 0x000fc80000000000 */
[----:B------:R0:W-:Y:S04]  /*6b960*/  STL.64 [R1+0xb10], R28 ;  /* 0x000b101c01007387 */ /* 0x0001e80000100a00 */
[----:B------:R-:W-:Y:S04]  /*6b970*/  STL.64 [R1+0xb18], R30 ;  /* 0x000b181e01007387 */ /* 0x000fe80000100a00 */
[----:B0-----:R-:W2:Y:S04]  /*6b980*/  LDL.LU.64 R28, [R1+0x41a8] ;  /* 0x0041a800011c7983 */ /* 0x001ea80000300a00 */
[----:B------:R-:W3:Y:S04]  /*6b990*/  LDL.LU.64 R54, [R1+0x41a0] ;  /* 0x0041a00001367983 */ /* 0x000ee80000300a00 */
[----:B------:R-:W3:Y:S04]  /*6b9a0*/  LDL.LU.64 R52, [R1+0x4198] ;  /* 0x0041980001347983 */ /* 0x000ee80000300a00 */
[----:B------:R0:W-:Y:S04]  /*6b9b0*/  STL.64 [R1+0xb00], R20 ;  /* 0x000b001401007387 */ /* 0x0001e80000100a00 */
[----:B------:R1:W-:Y:S04]  /*6b9c0*/  STL.64 [R1+0xb08], R22 ;  /* 0x000b081601007387 */ /* 0x0003e80000100a00 */
[----:B0-----:R-:W3:Y:S04]  /*6b9d0*/  LDL.LU R20, [R1+0x460] ;  /* 0x0004600001147983 */ /* 0x001ee80000300800 */
[----:B------:R-:W3:Y:S04]  /*6b9e0*/  LDL.LU R21, [R1+0x464] ;  /* 0x0004640001157983 */ /* 0x000ee80000300800 */
[----:B-1----:R-:W3:Y:S04]  /*6b9f0*/  LDL.LU R22, [R1+0x468] ;  /* 0x0004680001167983 */ /* 0x002ee80000300800 */
[----:B------:R-:W3:Y:S04]  /*6ba00*/  LDL.LU R23, [R1+0x46c] ;  /* 0x00046c0001177983 */ /* 0x000ee80000300800 */
[----:B------:R-:W3:Y:S04]  /*6ba10*/  LDL.LU.64 R44, [R1+0x4190] ;  /* 0x00419000012c7983 */ /* 0x000ee80000300a00 */
[----:B------:R-:W-:Y:S04]  /*6ba20*/  STL.64 [R1+0xaf0], R24 ;  /* 0x000af01801007387 */ /* 0x000fe80000100a00 */
[----:B------:R0:W-:Y:S04]  /*6ba30*/  STL.64 [R1+0xaf8], R26 ;  /* 0x000af81a01007387 */ /* 0x0001e80000100a00 */
[----:B0-----:R-:W4:Y:S04]  /*6ba40*/  LDL.LU.64 R26, [R1+0x4188] ;  /* 0x00418800011a7983 */ /* 0x001f280000300a00 */
[----:B------:R-:W4:Y:S01]  /*6ba50*/  LDL.LU.64 R24, [R1+0x4180] ;  /* 0x0041800001187983 */ /* 0x000f220000300a00 */
        /* <DEDUP_REMOVED lines=8> */
[----:B------:R-:W-:Y:S04]  /*6bae0*/  STL.64 [R1+0xad0], R44 ;  /* 0x000ad02c01007387 */ /* 0x000fe80000100a00 */
[----:B------:R0:W-:Y:S04]  /*6baf0*/  STL.64 [R1+0xad8], R46 ;  /* 0x000ad82e01007387 */ /* 0x0001e80000100a00 */
[----:B0-----:R-:W2:Y:S04]  /*6bb00*/  LDL.LU.64 R46, [R1+0x4158] ;  /* 0x00415800012e7983 */ /* 0x001ea80000300a00 */
[----:B------:R-:W4:Y:S02]  /*6bb10*/  LDL.LU.64 R44, [R1+0x4150] ;  /* 0x00415000012c7983 */ /* 0x000f240000300a00 */
[----:B----4-:R-:W-:Y:S02]  /*6bb20*/  HMMA.16816.F32 R24, R40, R44, R24 ;  /* 0x0000002c2818723c */ /* 0x010fe40000001818 */
[----:B--2---:R0:W-:Y:S01]  /*6bb30*/  STL.64 [R1+0x4050], R46 ;  /* 0x0040502e01007387 */ /* 0x0041e20000100a00 */
[----:B------:R-:W-:-:S02]  /*6bb40*/  IMAD.MOV.U32 R44, RZ, RZ, R54 ;  /* 0x000000ffff2c7224 */ /* 0x000fc400078e0036 */
[----:B------:R-:W-:-:S14]  /*6bb50*/  IMAD.MOV.U32 R45, RZ, RZ, R55 ;  /* 0x000000ffff2d7224 */ /* 0x000fdc00078e0037 */
[----:B------:R1:W-:Y:S04]  /*6bb60*/  STL.64 [R1+0xac0], R24 ;  /* 0x000ac01801007387 */ /* 0x0003e80000100a00 */
[----:B------:R2:W-:Y:S04]  /*6bb70*/  STL.64 [R1+0xac8], R26 ;  /* 0x000ac81a01007387 */ /* 0x0005e80000100a00 */
[----:B------:R-:W2:Y:S04]  /*6bb80*/  LDL.LU R54, [R1+0x414c] ;  /* 0x00414c0001367983 */ /* 0x000ea80000300800 */
[----:B------:R-:W4:Y:S01]  /*6bb90*/  LDL.LU R55, [R1+0x4148] ;  /* 0x0041480001377983 */ /* 0x000f220000300800 */
[----:B------:R-:W-:Y:S01]  /*6bba0*/  HMMA.16816.F32 R40, R40, R52, R4 ;  /* 0x000000342828723c */ /* 0x000fe20000001804 */
[----:B0-----:R-:W-:-:S02]  /*6bbb0*/  IMAD.MOV.U32 R46, RZ, RZ, R35 ;  /* 0x000000ffff2e7224 */ /* 0x001fc400078e0023 */
[----:B------:R-:W-:Y:S01]  /*6bbc0*/  IMAD.MOV.U32 R47, RZ, RZ, R34 ;  /* 0x000000ffff2f7224 */ /* 0x000fe200078e0022 */
[----:B------:R-:W3:Y:S04]  /*6bbd0*/  LDL.LU R35, [R1+0x4144] ;  /* 0x0041440001237983 */ /* 0x000ee80000300800 */
[----:B------:R-:W3:Y:S04]  /*6bbe0*/  LDL.LU R34, [R1+0x4140] ;  /* 0x0041400001227983 */ /* 0x000ee80000300800 */
[----:B-1----:R-:W3:Y:S04]  /*6bbf0*/  LDL.LU R24, [R1+0x450] ;  /* 0x0004500001187983 */ /* 0x002ee80000300800 */
[----:B------:R-:W3:Y:S01]  /*6bc00*/  LDL.LU R25, [R1+0x454] ;  /* 0x0004540001197983 */ /* 0x000ee20000300800 */
[----:B--2---:R-:W-:-:S02]  /*6bc10*/  IMAD.MOV.U32 R26, RZ, RZ, R54 ;  /* 0x000000ffff1a7224 */ /* 0x004fc400078e0036 */
[----:B----4-:R-:W-:Y:S01]  /*6bc20*/  IMAD.MOV.U32 R27, RZ, RZ, R55 ;  /* 0x000000ffff1b7224 */ /* 0x010fe200078e0037 */
[----:B------:R-:W2:Y:S04]  /*6bc30*/  LDL.LU R54, [R1+0x413c] ;  /* 0x00413c0001367983 */ /* 0x000ea80000300800 */
[----:B------:R-:W2:Y:S04]  /*6bc40*/  LDL.LU R55, [R1+0x4138] ;  /* 0x0041380001377983 */ /* 0x000ea80000300800 */
[----:B------:R-:W4:Y:S04]  /*6bc50*/  LDL.LU.64 R6, [R1+0x4130] ;  /* 0x0041300001067983 */ /* 0x000f280000300a00 */
[----:B------:R-:W4:Y:S04]  /*6bc60*/  LDL.LU.64 R4, [R1+0x4128] ;  /* 0x0041280001047983 */ /* 0x000f280000300a00 */
[----:B------:R0:W-:Y:S04]  /*6bc70*/  STL.64 [R1+0x830], R40 ;  /* 0x0008302801007387 */ /* 0x0001e80000100a00 */
[----:B------:R1:W-:Y:S04]  /*6bc80*/  STL.64 [R1+0x838], R42 ;  /* 0x0008382a01007387 */ /* 0x0003e80000100a00 */
[----:B0-----:R-:W4:Y:S01]  /*6bc90*/  LDL.LU R40, [R1+0x420] ;  /* 0x0004200001287983 */ /* 0x001f220000300800 */
[----:B------:R-:W-:-:S03]  /*6bca0*/  IMAD.MOV.U32 R41, RZ, RZ, R10 ;  /* 0x000000ffff297224 */ /* 0x000fc600078e000a */
[----:B------:R-:W4:Y:S01]  /*6bcb0*/  LDL.LU R10, [R1+0x4120] ;  /* 0x00412000010a7983 */ /* 0x000f220000300800 */
[----:B-1----:R-:W-:-:S03]  /*6bcc0*/  IMAD.MOV.U32 R42, RZ, RZ, R11 ;  /* 0x000000ffff2a7224 */ /* 0x002fc600078e000b */
[----:B------:R-:W4:Y:S01]  /*6bcd0*/  LDL.LU R11, [R1+0x411c] ;  /* 0x00411c00010b7983 */ /* 0x000f220000300800 */
[----:B---3--:R-:W-:-:S03]  /*6bce0*/  IMAD.MOV.U32 R43, RZ, RZ, R31 ;  /* 0x000000ffff2b7224 */ /* 0x008fc600078e001f */
[----:B------:R-:W3:Y:S01]  /*6bcf0*/  LDL.LU R31, [R1+0x4118] ;  /* 0x00411800011f7983 */ /* 0x000ee20000300800 */
[----:B------:R-:W-:Y:S02]  /*6bd00*/  IMAD.MOV.U32 R52, RZ, RZ, R30 ;  /* 0x000000ffff347224 */ /* 0x000fe400078e001e */
[----:B------:R-:W-:Y:S01]  /*6bd10*/  IMAD.MOV.U32 R53, RZ, RZ, R60 ;  /* 0x000000ffff357224 */ /* 0x000fe200078e003c */
[----:B--2---:R0:W-:Y:S04]  /*6bd20*/  STL.64 [R1+0x4048], R54 ;  /* 0x0040483601007387 */ /* 0x0041e80000100a00 */
[----:B------:R-:W2:Y:S04]  /*6bd30*/  LDL.LU R30, [R1+0x4114] ;  /* 0x00411400011e7983 */ /* 0x000ea80000300800 */
[----:B------:R-:W2:Y:S01]  /*6bd40*/  LDL.LU R60, [R1+0x4110] ;  /* 0x00411000013c7983 */ /* 0x000ea20000300800 */
[----:B----4-:R-:W-:Y:S01]  /*6bd50*/  HMMA.16816.F32 R16, R4, R10, R16 ;  /* 0x0000000a0410723c */ /* 0x010fe20000001810 */
[----:B0-----:R-:W-:-:S02]  /*6bd60*/  IMAD.MOV.U32 R54, RZ, RZ, R14 ;  /* 0x000000ffff367224 */ /* 0x001fc400078e000e */
[----:B------:R-:W-:Y:S01]  /*6bd70*/  IMAD.MOV.U32 R55, RZ, RZ, R15 ;  /* 0x000000ffff377224 */ /* 0x000fe200078e000f */
[----:B------:R-:W4:Y:S04]  /*6bd80*/  LDL.LU R14, [R1+0x410c] ;  /* 0x00410c00010e7983 */ /* 0x000f280000300800 */
[----:B------:R-:W4:Y:S11]  /*6bd90*/  LDL.LU R15, [R1+0x4108] ;  /* 0x00410800010f7983 */ /* 0x000f360000300800 */
[----:B------:R-:W-:Y:S04]  /*6bda0*/  STL.64 [R1+0x820], R16 ;  /* 0x0008201001007387 */ /* 0x000fe80000100a00 */
[----:B------:R0:W-:Y:S04]  /*6bdb0*/  STL.64 [R1+0x828], R18 ;  /* 0x0008281201007387 */ /* 0x0001e80000100a00 */
[----:B0-----:R-:W2:Y:S04]  /*6bdc0*/  LDL.LU.64 R18, [R1+0x4100] ;  /* 0x0041000001127983 */ /* 0x001ea80000300a00 */
[----:B------:R-:W3:Y:S04]  /*6bdd0*/  LDL.LU.64 R16, [R1+0x40f8] ;  /* 0x0040f80001107983 */ /* 0x000ee80000300a00 */
[----:B------:R-:W-:Y:S04]  /*6bde0*/  STL.64 [R1+0x4060], R10 ;  /* 0x0040600a01007387 */ /* 0x000fe80000100a00 */
[----:B------:R0:W-:Y:S02]  /*6bdf0*/  STL.64 [R1+0x4058], R8 ;  /* 0x0040580801007387 */ /* 0x0001e40000100a00 */
[----:B0-----:R-:W-:-:S02]  /*6be00*/  IMAD.MOV.U32 R8, RZ, RZ, R34 ;  /* 0x000000ffff087224 */ /* 0x001fc400078e0022 */
[----:B------:R-:W-:Y:S01]  /*6be10*/  IMAD.MOV.U32 R9, RZ, RZ, R35 ;  /* 0x000000ffff097224 */ /* 0x000fe200078e0023 */
[----:B------:R-:W3:Y:S04]  /*6be20*/  LDL.LU R34, [R1+0x40f4] ;  /* 0x0040f40001227983 */ /* 0x000ee80000300800 */
[----:B------:R-:W3:Y:S01]  /*6be30*/  LDL.LU R35, [R1+0x40f0] ;  /* 0x0040f00001237983 */ /* 0x000ee20000300800 */
[----:B------:R-:W-:Y:S02]  /*6be40*/  IMAD.MOV.U32 R10, RZ, RZ, R3 ;  /* 0x000000ffff0a7224 */ /* 0x000fe400078e0003 */
[----:B------:R-:W-:Y:S01]  /*6be50*/  IMAD.MOV.U32 R11, RZ, RZ, R2 ;  /* 0x000000ffff0b7224 */ /* 0x000fe200078e0002 */
[----:B--2---:R-:W-:-:S15]  /*6be60*/  HMMA.16816.F32 R20, R4, R18, R20 ;  /* 0x000000120414723c */ /* 0x004fde0000001814 */
[----:B------:R-:W-:-:S04]  /*6be70*/  NOP ;  /* 0x0000000000007918 */ /* 0x000fc80000000000 */
[----:B------:R-:W-:Y:S01]  /*6be80*/  IMAD.MOV.U32 R3, RZ, RZ, R22 ;  /* 0x000000ffff037224 */ /* 0x000fe200078e0016 */
[----:B------:R0:W-:Y:S01]  /*6be90*/  STL.64 [R1+0x800], R20 ;  /* 0x0008001401007387 */ /* 0x0001e20000100a00 */
[----:B------:R-:W-:-:S03]  /*6bea0*/  IMAD.MOV.U32 R2, RZ, RZ, R23 ;  /* 0x000000ffff027224 */ /* 0x000fc600078e0017 */
[----:B------:R-:W2:Y:S04]  /*6beb0*/  LDL.LU.64 R22, [R1+0x40e8] ;  /* 0x0040e80001167983 */ /* 0x000ea80000300a00 */
[----:B0-----:R-:W4:Y:S04]  /*6bec0*/  LDL.LU.64 R20, [R1+0x40e0] ;  /* 0x0040e00001147983 */ /* 0x001f280000300a00 */
[----:B------:R-:W-:Y:S04]  /*6bed0*/  STL.64 [R1+0x4030], R18 ;  /* 0x0040301201007387 */ /* 0x000fe80000100a00 */
[----:B---3--:R2:W-:Y:S02]  /*6bee0*/  STL.64 [R1+0x4028], R16 ;  /* 0x0040281001007387 */ /* 0x0085e40000100a00 */
[----:B--2---:R-:W-:-:S02]  /*6bef0*/  IMAD.MOV.U32 R16, RZ, RZ, R23 ;  /* 0x000000ffff107224 */ /* 0x004fc400078e0017 */
[----:B------:R-:W2:Y:S01]  /*6bf00*/  LDL.LU R23, [R1+0x40d8] ;  /* 0x0040d80001177983 */ /* 0x000ea20000300800 */
[----:B------:R-:W-:-:S03]  /*6bf10*/  IMAD.MOV.U32 R18, RZ, RZ, R30 ;  /* 0x000000ffff127224 */ /* 0x000fc600078e001e */
[----:B------:R-:W3:Y:S01]  /*6bf20*/  LDL.LU R30, [R1+0x40d4] ;  /* 0x0040d400011e7983 */ /* 0x000ee20000300800 */
[----:B------:R-:W-:-:S03]  /*6bf30*/  IMAD.MOV.U32 R19, RZ, RZ, R31 ;  /* 0x000000ffff137224 */ /* 0x000fc600078e001f */
[----:B------:R-:W3:Y:S04]  /*6bf40*/  LDL.LU R31, [R1+0x40d0] ;  /* 0x0040d000011f7983 */ /* 0x000ee80000300800 */
[----:B------:R-:W-:Y:S04]  /*6bf50*/  STL [R1+0x3c08], R2 ;  /* 0x003c080201007387 */ /* 0x000fe80000100800 */
[----:B------:R-:W-:Y:S01]  /*6bf60*/  STL [R1+0x3bc8], R3 ;  /* 0x003bc80301007387 */ /* 0x000fe20000100800 */
[----:B------:R-:W-:Y:S02]  /*6bf70*/  IMAD.MOV.U32 R17, RZ, RZ, R60 ;  /* 0x000000ffff117224 */ /* 0x000fe400078e003c */
[----:B------:R-:W0:Y:S01]  /*6bf80*/  S2R R60, SR_TID.X ;  /* 0x00000000003c7919 */ /* 0x000e220000002100 */
[----:B--2---:R-:W-:-:S15]  /*6bf90*/  HMMA.16816.F32 R24, R4, R22, R24 ;  /* 0x000000160418723c */ /* 0x004fde0000001818 */
[----:B------:R-:W-:-:S04]  /*6bfa0*/  NOP ;  /* 0x0000000000007918 */ /* 0x000fc80000000000 */
[----:B------:R-:W-:Y:S04]  /*6bfb0*/  STL.64 [R1+0x7f0], R24 ;  /* 0x0007f01801007387 */ /* 0x000fe80000100a00 */
[----:B------:R1:W-:Y:S04]  /*6bfc0*/  STL.64 [R1+0x7f8], R26 ;  /* 0x0007f81a01007387 */ /* 0x0003e80000100a00 */
[----:B-1----:R-:W2:Y:S04]  /*6bfd0*/  LDL.LU.64 R26, [R1+0x40c8] ;  /* 0x0040c800011a7983 */ /* 0x002ea80000300a00 */
[----:B------:R-:W3:Y:S01]  /*6bfe0*/  LDL.LU.64 R24, [R1+0x40c0] ;  /* 0x0040c00001187983 */ /* 0x000ee20000300a00 */
[C---:B0-----:R-:W-:Y:S01]  /*6bff0*/  LOP3.LUT R29, R60.reuse, 0x7, RZ, 0xc0, !PT ;  /* 0x000000073c1d7812 */ /* 0x041fe200078ec0ff */
[----:B------:R-:W-:-:S04]  /*6c000*/  IMAD.SHL.U32 R28, R60, 0x2, RZ ;  /* 0x000000023c1c7824 */ /* 0x000fc800078e00ff */
[----:B------:R-:W-:Y:S02]  /*6c010*/  IMAD R29, R29, 0x110, RZ ;  /* 0x000001101d1d7824 */ /* 0x000fe400078e02ff */
[----:B------:R-:W-:-:S03]  /*6c020*/  IMAD.SHL.U32 R60, R60, 0x80, RZ ;  /* 0x000000803c3c7824 */ /* 0x000fc600078e00ff */
[----:B------:R-:W-:Y:S01]  /*6c030*/  LOP3.LUT R49, R29, 0x10, R28, 0x78, !PT ;  /* 0x000000101d317812 */ /* 0x000fe200078e781c */
[----:B------:R-:W-:Y:S04]  /*6c040*/  STL.64 [R1+0x4070], R22 ;  /* 0x0040701601007387 */ /* 0x000fe80000100a00 */
[----:B----4-:R-:W-:Y:S01]  /*6c050*/  STL.64 [R1+0x4068], R20 ;  /* 0x0040681401007387 */ /* 0x010fe20000100a00 */
[----:B------:R-:W-:-:S04]  /*6c060*/  LOP3.LUT R49, R49, 0x800, R60, 0xf8, !PT ;  /* 0x0000080031317812 */ /* 0x000fc800078ef83c */
[----:B------:R-:W-:Y:S01]  /*6c070*/  LOP3.LUT R49, R49, 0x20, RZ, 0x3c, !PT ;  /* 0x0000002031317812 */ /* 0x000fe200078e3cff */
[----:B------:R-:W-:Y:S02]  /*6c080*/  IMAD.MOV.U32 R33, RZ, RZ, R38 ;  /* 0x000000ffff217224 */ /* 0x000fe400078e0026 */
[----:B------:R-:W-:Y:S01]  /*6c090*/  IMAD.MOV.U32 R32, RZ, RZ, R39 ;  /* 0x000000ffff207224 */ /* 0x000fe200078e0027 */
[----:B--2---:R-:W-:Y:S01]  /*6c0a0*/  HMMA.16816.F32 R16, R4, R26, R16 ;  /* 0x0000001a0410723c */ /* 0x004fe20000001810 */
[----:B------:R-:W-:Y:S04]  /*6c0b0*/  STL.64 [R1+0x4080], R26 ;  /* 0x0040801a01007387 */ /* 0x000fe80000100a00 */
[----:B---3--:R-:W-:-:S14]  /*6c0c0*/  STL.64 [R1+0x4078], R24 ;  /* 0x0040781801007387 */ /* 0x008fdc0000100a00 */
[----:B------:R-:W-:Y:S04]  /*6c0d0*/  STL.64 [R1+0x7e0], R16 ;  /* 0x0007e01001007387 */ /* 0x000fe80000100a00 */
[----:B------:R0:W-:Y:S02]  /*6c0e0*/  STL.64 [R1+0x7e8], R18 ;  /* 0x0007e81201007387 */ /* 0x0001e40000100a00 */
[C---:B0-----:R-:W-:Y:S08]  /*6c0f0*/  HMMA.16816.F32 R16, R4.reuse, R30, R8 ;  /* 0x0000001e0410723c */ /* 0x041ff00000001808 */
[C---:B------:R-:W-:Y:S01]  /*6c100*/  HMMA.16816.F32 R8, R4.reuse, R34, R40 ;  /* 0x000000220408723c */ /* 0x040fe20000001828 */
[----:B------:R-:W0:Y:S04]  /*6c110*/  LDSM.16.MT88.4 R40, [R49+UR5+0x5000] ;  /* 0x005000053128783b */ /* 0x000e280008004200 */
[----:B------:R-:W-:Y:S06]  /*6c120*/  STL.64 [R1+0x4088], R30 ;  /* 0x0040881e01007387 */ /* 0x000fec0000100a00 */
[----:B------:R-:W-:Y:S04]  /*6c130*/  STL.64 [R1+0x7d0], R16 ;  /* 0x0007d01001007387 */ /* 0x000fe80000100a00 */
[----:B------:R-:W-:Y:S04]  /*6c140*/  STL.64 [R1+0x7d8], R18 ;  /* 0x0007d81201007387 */ /* 0x000fe80000100a00 */
[----:B0-----:R-:W-:Y:S04]  /*6c150*/  STL.64 [R1+0x3fa8], R42 ;  /* 0x003fa82a01007387 */ /* 0x001fe80000100a00 */
[----:B------:R-:W-:Y:S04]  /*6c160*/  STL.64 [R1+0x7c0], R8 ;  /* 0x0007c00801007387 */ /* 0x000fe80000100a00 */
[----:B------:R0:W-:Y:S02]  /*6c170*/  STL.64 [R1+0x7c8], R10 ;  /* 0x0007c80a01007387 */ /* 0x0001e40000100a00 */
[C---:B0-----:R-:W-:Y:S02]  /*6c180*/  HMMA.16816.F32 R8, R4.reuse, R14, R52 ;  /* 0x0000000e0408723c */ /* 0x041fe40000001834 */
[----:B------:R-:W-:Y:S04]  /*6c190*/  STL.64 [R1+0x3fa0], R40 ;  /* 0x003fa02801007387 */ /* 0x000fe80000100a00 */
[----:B------:R-:W-:Y:S04]  /*6c1a0*/  STL.64 [R1+0x4098], R14 ;  /* 0x0040980e01007387 */ /* 0x000fe80000100a00 */
[----:B------:R-:W-:Y:S09]  /*6c1b0*/  STL.64 [R1+0x4090], R12 ;  /* 0x0040900c01007387 */ /* 0x000ff20000100a00 */
[----:B------:R-:W-:Y:S04]  /*6c1c0*/  STL.64 [R1+0x860], R8 ;  /* 0x0008600801007387 */ /* 0x000fe80000100a00 */
[----:B------:R0:W-:Y:S02]  /*6c1d0*/  STL.64 [R1+0x868], R10 ;  /* 0x0008680a01007387 */ /* 0x0001e40000100a00 */
[----:B0-----:R-:W-:-:S15]  /*6c1e0*/  HMMA.16816.F32 R8, R4, R38, R44 ;  /* 0x000000260408723c */ /* 0x001fde000000182c */
[----:B------:R-:W-:-:S04]  /*6c1f0*/  NOP ;  /* 0x0000000000007918 */ /* 0x000fc80000000000 */
[----:B------:R-:W-:Y:S04]  /*6c200*/  STL [R1+0x854], R9 ;  /* 0x0008540901007387 */ /* 0x000fe80000100800 */
[----:B------:R-:W-:Y:S04]  /*6c210*/  STL.64 [R1+0x858], R10 ;  /* 0x0008580a01007387 */ /* 0x000fe80000100a00 */
[----:B------:R-:W2:Y:S04]  /*6c220*/  LDL.LU R36, [R1+0x790] ;  /* 0x0007900001247983 */ /* 0x000ea80000300800 */
[----:B------:R-:W2:Y:S04]  /*6c230*/  LDL.LU R37, [R1+0x794] ;  /* 0x0007940001257983 */ /* 0x000ea80000300800 */
[----:B------:R-:W2:Y:S04]  /*6c240*/  LDL.LU R38, [R1+0x798] ;  /* 0x0007980001267983 */ /* 0x000ea80000300800 */
[----:B------:R-:W2:Y:S04]  /*6c250*/  LDL.LU R39, [R1+0x79c] ;  /* 0x00079c0001277983 */ /* 0x000ea80000300800 */
[----:B------:R0:W-:Y:S04]  /*6c260*/  STL.64 [R1+0x40a8], R34 ;  /* 0x0040a82201007387 */ /* 0x0001e80000100a00 */
[----:B------:R-:W-:Y:S04]  /*6c270*/  STL.64 [R1+0x40a0], R32 ;  /* 0x0040a02001007387 */ /* 0x000fe80000100a00 */
[----:B------:R-:W3:Y:S04]  /*6c280*/  LDL.LU R52, [R1+0x730] ;  /* 0x0007300001347983 */ /* 0x000ee80000300800 */
[----:B------:R-:W3:Y:S04]  /*6c290*/  LDL.LU R53, [R1+0x734] ;  /* 0x0007340001357983 */ /* 0x000ee80000300800 */
[----:B------:R-:W4:Y:S04]  /*6c2a0*/  LDL.LU R54, [R1+0x738] ;  /* 0x0007380001367983 */ /* 0x000f280000300800 */
[----:B------:R-:W4:Y:S01]  /*6c2b0*/  LDL.LU R55, [R1+0x73c] ;  /* 0x00073c0001377983 */ /* 0x000f220000300800 */
[----:B------:R-:W-:-:S03]  /*6c2c0*/  IMAD.MOV.U32 R60, RZ, RZ, R8 ;  /* 0x000000ffff3c7224 */ /* 0x000fc600078e0008 */
[----:B----4-:R-:W-:Y:S04]  /*6c2d0*/  STL.64 [R1+0x40b8], R54 ;  /* 0x0040b83601007387 */ /* 0x010fe80000100a00 */
[----:B---3--:R1:W-:Y:S04]  /*6c2e0*/  STL.64 [R1+0x40b0], R52 ;  /* 0x0040b03401007387 */ /* 0x0083e80000100a00 */
[----:B------:R-:W3:Y:S04]  /*6c2f0*/  LDL R46, [R1+0xf8] ;  /* 0x0000f800012e7983 */ /* 0x000ee80000100800 */
[----:B------:R-:W3:Y:S04]  /*6c300*/  LDL R47, [R1+0xfc] ;  /* 0x0000fc00012f7983 */ /* 0x000ee80000100800 */
        /* <DEDUP_REMOVED lines=8> */
[----:B0-----:R-:W3:Y:S04]  /*6c390*/  LDL R34, [R1+0x128] ;  /* 0x0001280001227983 */ /* 0x001ee80000100800 */
[----:B------:R-:W3:Y:S04]  /*6c3a0*/  LDL R35, [R1+0x12c] ;  /* 0x00012c0001237983 */ /* 0x000ee80000100800 */
[----:B-1----:R-:W3:Y:S04]  /*6c3b0*/  LDL.LU R52, [R1+0x770] ;  /* 0x0007700001347983 */ /* 0x002ee80000300800 */
        /* <DEDUP_REMOVED lines=12> */
[----:B------:R-:W3:Y:S01]  /*6c480*/  LDL.LU R11, [R1+0x74c] ;  /* 0x00074c00010b7983 */ /* 0x000ee20000300800 */
[----:B--2---:R-:W-:Y:S03]  /*6c490*/  HMMA.16816.F32 R40, R4, R50, R36 ;  /* 0x000000320428723c */ /* 0x004fe60000001824 */
[----:B------:R-:W-:Y:S04]  /*6c4a0*/  STL [R1+0x3b90], R60 ;  /* 0x003b903c01007387 */ /* 0x000fe80000100800 */
[----:B------:R-:W2:-:S12]  /*6c4b0*/  LDL.LU R36, [R1+0x410] ;  /* 0x0004100001247983 */ /* 0x000e980000300800 */
        /* <DEDUP_REMOVED lines=9> */
[----:B------:R-:W-:Y:S01]  /*6c550*/  STL.64 [R1+0x4008], R50 ;  /* 0x0040083201007387 */ /* 0x000fe20000100a00 */
[C---:B----4-:R-:W-:Y:S08]  /*6c560*/  HMMA.16816.F32 R16, R4.reuse, R58, R16 ;  /* 0x0000003a0410723c */ /* 0x050ff00000001810 */
[C---:B---3--:R-:W-:Y:S08]  /*6c570*/  HMMA.16816.F32 R32, R4.reuse, R34, R52 ;  /* 0x000000220420723c */ /* 0x048ff00000001834 */
[C---:B------:R-:W-:Y:S08]  /*6c580*/  HMMA.16816.F32 R28, R4.reuse, R14, R28 ;  /* 0x0000000e041c723c */ /* 0x040ff0000000181c */
[C---:B------:R-:W-:Y:S01]  /*6c590*/  HMMA.16816.F32 R24, R4.reuse, R22, R24 ;  /* 0x000000160418723c */ /* 0x040fe20000001818 */
[----:B------:R0:W-:Y:S04]  /*6c5a0*/  STL.64 [R1+0xab0], R16 ;  /* 0x000ab01001007387 */ /* 0x0001e80000100a00 */
[----:B------:R1:W-:Y:S03]  /*6c5b0*/  STL.64 [R1+0xab8], R18 ;  /* 0x000ab81201007387 */ /* 0x0003e60000100a00 */
[----:B------:R-:W-:Y:S01]  /*6c5c0*/  HMMA.16816.F32 R44, R4, R46, R8 ;  /* 0x0000002e042c723c */ /* 0x000fe20000001808 */
[----:B0-----:R-:W3:Y:S04]  /*6c5d0*/  LDL.LU R16, [R1+0x220] ;  /* 0x0002200001107983 */ /* 0x001ee80000300800 */
[----:B------:R-:W3:Y:S04]  /*6c5e0*/  LDL.LU R17, [R1+0x224] ;  /* 0x0002240001117983 */ /* 0x000ee80000300800 */
[----:B-1----:R-:W3:Y:S04]  /*6c5f0*/  LDL.LU R18, [R1+0x228] ;  /* 0x0002280001127983 */ /* 0x002ee80000300800 */
[----:B------:R-:W3:Y:S04]  /*6c600*/  LDL.LU R19, [R1+0x22c] ;  /* 0x00022c0001137983 */ /* 0x000ee80000300800 */
[----:B------:R0:W-:Y:S04]  /*6c610*/  STL.64 [R1+0x4000], R58 ;  /* 0x0040003a01007387 */ /* 0x0001e80000100a00 */
[----:B------:R-:W4:Y:S04]  /*6c620*/  LDL.LU R56, [R1+0x1e0] ;  /* 0x0001e00001387983 */ /* 0x000f280000300800 */
[----:B------:R-:W4:Y:S01]  /*6c630*/  LDL.LU R57, [R1+0x1e4] ;  /* 0x0001e40001397983 */ /* 0x000f220000300800 */
[----:B------:R-:W-:-:S02]  /*6c640*/  IMAD.MOV.U32 R3, RZ, RZ, R14 ;  /* 0x000000ffff037224 */ /* 0x000fc400078e000e */
[----:B------:R-:W-:Y:S01]  /*6c650*/  IMAD.MOV.U32 R2, RZ, RZ, R15 ;  /* 0x000000ffff027224 */ /* 0x000fe200078e000f */
[----:B0-----:R-:W4:Y:S04]  /*6c660*/  LDL.LU R58, [R1+0x1e8] ;  /* 0x0001e800013a7983 */ /* 0x001f280000300800 */
[----:B------:R-:W4:Y:S04]  /*6c670*/  LDL.LU R59, [R1+0x1ec] ;  /* 0x0001ec00013b7983 */ /* 0x000f280000300800 */
[----:B------:R-:W2:Y:S04]  /*6c680*/  LDL.LU.64 R54, [R1+0x40b8] ;  /* 0x0040b80001367983 */ /* 0x000ea80000300a00 */
[----:B------:R-:W2:Y:S04]  /*6c690*/  LDL.LU.64 R52, [R1+0x40b0] ;  /* 0x0040b00001347983 */ /* 0x000ea80000300a00 */
        /* <DEDUP_REMOVED lines=8> */
[----:B------:R0:W-:Y:S04]  /*6c720*/  STL [R1+0xa98], R30 ;  /* 0x000a981e01007387 */ /* 0x0001e80000100800 */
[----:B0-----:R-:W4:Y:S04]  /*6c730*/  LDL.LU.64 R30, [R1+0x4088] ;  /* 0x00408800011e7983 */ /* 0x001f280000300a00 */
[----:B------:R-:W-:Y:S04]  /*6c740*/  STL [R1+0x3c0c], R60 ;  /* 0x003c0c3c01007387 */ /* 0x000fe80000100800 */
[----:B------:R-:W-:Y:S04]  /*6c750*/  STL.64 [R1+0xa80], R24 ;  /* 0x000a801801007387 */ /* 0x000fe80000100a00 */
[----:B------:R0:W-:Y:S01]  /*6c760*/  STL.64 [R1+0xa88], R26 ;  /* 0x000a881a01007387 */ /* 0x0001e20000100a00 */
[----:B------:R-:W-:-:S02]  /*6c770*/  IMAD.MOV.U32 R29, RZ, RZ, R22 ;  /* 0x000000ffff1d7224 */ /* 0x000fc400078e0016 */
[----:B------:R-:W-:Y:S01]  /*6c780*/  IMAD.MOV.U32 R28, RZ, RZ, R23 ;  /* 0x000000ffff1c7224 */ /* 0x000fe200078e0017 */
[----:B0-----:R-:W2:Y:S04]  /*6c790*/  LDL.LU.64 R26, [R1+0x4080] ;  /* 0x00408000011a7983 */ /* 0x001ea80000300a00 */
[----:B------:R-:W2:Y:S04]  /*6c7a0*/  LDL.LU.64 R24, [R1+0x4078] ;  /* 0x0040780001187983 */ /* 0x000ea80000300a00 */
[----:B------:R-:W2:Y:S04]  /*6c7b0*/  LDL.LU.64 R22, [R1+0x4070] ;  /* 0x0040700001167983 */ /* 0x000ea80000300a00 */
[----:B------:R-:W2:Y:S04]  /*6c7c0*/  LDL.LU.64 R20, [R1+0x4068] ;  /* 0x0040680001147983 */ /* 0x000ea80000300a00 */
[----:B------:R-:W3:Y:S04]  /*6c7d0*/  LDL.LU.64 R10, [R1+0x4060] ;  /* 0x00406000010a7983 */ /* 0x000ee80000300a00 */
[----:B------:R-:W2:Y:S04]  /*6c7e0*/  LDL.LU.64 R8, [R1+0x4058] ;  /* 0x0040580001087983 */ /* 0x000ea80000300a00 */
[----:B------:R-:W-:Y:S04]  /*6c7f0*/  STL.64 [R1+0xa70], R44 ;  /* 0x000a702c01007387 */ /* 0x000fe80000100a00 */
[----:B------:R0:W-:Y:S04]  /*6c800*/  STL.64 [R1+0xa78], R46 ;  /* 0x000a782e01007387 */ /* 0x0001e80000100a00 */
[----:B0-----:R-:W2:Y:S02]  /*6c810*/  LDL.LU.64 R46, [R1+0x4050] ;  /* 0x00405000012e7983 */ /* 0x001ea40000300a00 */
        /* <DEDUP_REMOVED lines=22> */
[----:B0-----:R-:W4:Y:S04]  /*6c980*/  LDL.LU R54, [R1+0x218] ;  /* 0x0002180001367983 */ /* 0x001f280000300800 */
[----:B------:R-:W4:Y:S01]  /*6c990*/  LDL.LU R55, [R1+0x21c] ;  /* 0x00021c0001377983 */ /* 0x000f220000300800 */
[----:B---3--:R-:W-:-:S15]  /*6c9a0*/  HMMA.16816.F32 R16, R36, R10, R16 ;  /* 0x0000000a2410723c */ /* 0x008fde0000001810 */
[----:B------:R-:W-:-:S04]  /*6c9b0*/  NOP ;  /* 0x0000000000007918 */ /* 0x000fc80000000000 */
[----:B------:R-:W-:Y:S04]  /*6c9c0*/  STL.64 [R1+0x420], R16 ;  /* 0x0004201001007387 */ /* 0x000fe80000100a00 */
[----:B------:R0:W-:Y:S04]  /*6c9d0*/  STL.64 [R1+0x428], R18 ;  /* 0x0004281201007387 */ /* 0x0001e80000100a00 */
[----:B0-----:R-:W4:Y:S04]  /*6c9e0*/  LDL.LU.64 R18, [R1+0x4030] ;  /* 0x0040300001127983 */ /* 0x001f280000300a00 */
[----:B------:R-:W3:Y:S04]  /*6c9f0*/  LDL.LU.64 R16, [R1+0x4028] ;  /* 0x0040280001107983 */ /* 0x000ee80000300a00 */
[----:B------:R-:W-:Y:S04]  /*6ca00*/  STL.64 [R1+0x3fc8], R10 ;  /* 0x003fc80a01007387 */ /* 0x000fe80000100a00 */
[----:B------:R4:W-:Y:S01]  /*6ca10*/  STL.64 [R1+0x3fc0], R8 ;  /* 0x003fc00801007387 */ /* 0x0009e20000100a00 */
[C---:B--2---:R-:W-:Y:S08]  /*6ca20*/  HMMA.16816.F32 R4, R36.reuse, R22, R4 ;  /* 0x000000162404723c */ /* 0x044ff00000001804 */
[----:B----4-:R-:W-:Y:S01]  /*6ca30*/  HMMA.16816.F32 R8, R36, R18, R52 ;  /* 0x000000122408723c */ /* 0x010fe20000001834 */
[----:B------:R-:W-:Y:S04]  /*6ca40*/  STL.64 [R1+0x3f88], R18 ;  /* 0x003f881201007387 */ /* 0x000fe80000100a00 */
[----:B---3--:R-:W-:-:S14]  /*6ca50*/  STL.64 [R1+0x3f80], R16 ;  /* 0x003f801001007387 */ /* 0x008fdc0000100a00 */
        /* <DEDUP_REMOVED lines=8> */
[----:B------:R-:W-:Y:S02]  /*6cae0*/  STL.64 [R1+0x3fe0], R24 ;  /* 0x003fe01801007387 */ /* 0x000fe40000100a00 */
[C---:B------:R-:W-:Y:S11]  /*6caf0*/  HMMA.16816.F32 R8, R36.reuse, R34, R40 ;  /* 0x000000222408723c */ /* 0x040ff60000001828 */
[----:B------:R-:W-:Y:S04]  /*6cb00*/  STL.64 [R1+0x210], R4 ;  /* 0x0002100401007387 */ /* 0x000fe80000100a00 */
        /* <DEDUP_REMOVED lines=17> */
[----:B--2---:R1:W-:Y:S04]  /*6cc20*/  STL.64 [R1+0x4010], R16 ;  /* 0x0040101001007387 */ /* 0x0043e80000100a00 */
[----:B------:R2:W-:Y:S04]  /*6cc30*/  STL.64 [R1+0x4020], R50 ;  /* 0x0040203201007387 */ /* 0x0005e80000100a00 */
[----:B-1----:R-:W3:Y:S04]  /*6cc40*/  LDL.LU R16, [R1+0x600] ;  /* 0x0006000001107983 */ /* 0x002ee80000300800 */
[----:B------:R-:W3:Y:S04]  /*6cc50*/  LDL.LU R17, [R1+0x604] ;  /* 0x0006040001117983 */ /* 0x000ee80000300800 */
[----:B------:R-:W3:Y:S04]  /*6cc60*/  LDL.LU R18, [R1+0x608] ;  /* 0x0006080001127983 */ /* 0x000ee80000300800 */
[----:B------:R-:W3:Y:S04]  /*6cc70*/  LDL.LU R19, [R1+0x60c] ;  /* 0x00060c0001137983 */ /* 0x000ee80000300800 */
[----:B------:R-:W4:Y:S04]  /*6cc80*/  LDL.LU R48, [R1+0x610] ;  /* 0x0006100001307983 */ /* 0x000f280000300800 */
[----:B------:R-:W4:Y:S04]  /*6cc90*/  LDL.LU R49, [R1+0x614] ;  /* 0x0006140001317983 */ /* 0x000f280000300800 */
[----:B--2---:R-:W4:Y:S04]  /*6cca0*/  LDL.LU R50, [R1+0x618] ;  /* 0x0006180001327983 */ /* 0x004f280000300800 */
        /* <DEDUP_REMOVED lines=27> */
[----:B0-----:R-:W-:Y:S04]  /*6ce60*/  STL.64 [R1+0x3f08], R6 ;  /* 0x003f080601007387 */ /* 0x001fe80000100a00 */
[----:B------:R-:W-:Y:S01]  /*6ce70*/  STL.64 [R1+0x3f00], R4 ;  /* 0x003f000401007387 */ /* 0x000fe20000100a00 */
[----:B----4-:R-:W-:-:S15]  /*6ce80*/  HMMA.16816.F32 R48, R36, R14, R48 ;  /* 0x0000000e2430723c */ /* 0x010fde0000001830 */
[----:B------:R-:W-:-:S04]  /*6ce90*/  NOP ;  /* 0x0000000000007918 */ /* 0x000fc80000000000 */
[----:B------:R-:W-:Y:S04]  /*6cea0*/  STL.64 [R1+0x8e0], R48 ;  /* 0x0008e03001007387 */ /* 0x000fe80000100a00 */
[----:B------:R0:W-:Y:S04]  /*6ceb0*/  STL.64 [R1+0x8e8], R50 ;  /* 0x0008e83201007387 */ /* 0x0001e80000100a00 */
[----:B0-----:R-:W3:Y:S02]  /*6cec0*/  LDL.LU.64 R50, [R1+0x4020] ;  /* 0x0040200001327983 */ /* 0x001ee40000300a00 */
[----:B---3--:R-:W-:Y:S02]  /*6ced0*/  HMMA.16816.F32 R48, R36, R50, R16 ;  /* 0x000000322430723c */ /* 0x008fe40000001810 */
[----:B------:R-:W3:Y:S04]  /*6cee0*/  LDL.LU.64 R18, [R1+0x4018] ;  /* 0x0040180001127983 */ /* 0x000ee80000300a00 */
[----:B------:R-:W3:-:S13]  /*6cef0*/  LDL.LU.64 R16, [R1+0x4010] ;  /* 0x0040100001107983 */ /* 0x000eda0000300a00 */
[----:B------:R-:W-:Y:S04]  /*6cf00*/  STL.64 [R1+0x7b0], R48 ;  /* 0x0007b03001007387 */ /* 0x000fe80000100a00 */
[----:B------:R0:W-:Y:S04]  /*6cf10*/  STL.64 [R1+0x7b8], R50 ;  /* 0x0007b83201007387 */ /* 0x0001e80000100a00 */
[----:B0-----:R-:W2:Y:S02]  /*6cf20*/  LDL.LU.64 R50, [R1+0x4008] ;  /* 0x0040080001327983 */ /* 0x001ea40000300a00 */
[----:B--2---:R-:W-:-:S15]  /*6cf30*/  HMMA.16816.F32 R56, R36, R50, R56 ;  /* 0x000000322438723c */ /* 0x004fde0000001838 */
[----:B------:R-:W-:-:S04]  /*6cf40*/  NOP ;  /* 0x0000000000007918 */ /* 0x000fc80000000000 */
[----:B------:R-:W-:Y:S04]  /*6cf50*/  STL.64 [R1+0x7a0], R56 ;  /* 0x0007a03801007387 */ /* 0x000fe80000100a00 */
[----:B------:R0:W-:Y:S04]  /*6cf60*/  STL.64 [R1+0x7a8], R58 ;  /* 0x0007a83a01007387 */ /* 0x0001e80000100a00 */
[----:B0-----:R-:W3:Y:S01]  /*6cf70*/  LDL.LU.64 R58, [R1+0x4000] ;  /* 0x00400000013a7983 */ /* 0x001ee20000300a00 */
[----:B------:R-:W-:Y:S02]  /*6cf80*/  IMAD.MOV.U32 R6, RZ, RZ, R3 ;  /* 0x000000ffff067224 */ /* 0x000fe400078e0003 */
[----:B------:R-:W-:Y:S01]  /*6cf90*/  IMAD.MOV.U32 R7, RZ, RZ, R2 ;  /* 0x000000ffff077224 */ /* 0x000fe200078e0002 */
[C---:B------:R-:W-:Y:S01]  /*6cfa0*/  HMMA.16816.F32 R32, R36.reuse, R30, R32 ;  /* 0x0000001e2420723c */ /* 0x040fe20000001820 */
[----:B------:R0:W-:Y:S04]  /*6cfb0*/  STL.64 [R1+0x3f70], R50 ;  /* 0x003f703201007387 */ /* 0x0001e80000100a00 */
[----:B------:R-:W2:Y:S03]  /*6cfc0*/  LDL.LU R48, [R1+0x3b0] ;  /* 0x0003b00001307983 */ /* 0x000ea60000300800 */
[----:B------:R-:W-:Y:S01]  /*6cfd0*/  HMMA.16816.F32 R4, R36, R6, R24 ;  /* 0x000000062404723c */ /* 0x000fe20000001818 */
[----:B------:R-:W-:-:S02]  /*6cfe0*/  IMAD.MOV.U32 R10, RZ, RZ, R29 ;  /* 0x000000ffff0a7224 */ /* 0x000fc400078e001d */
[----:B------:R-:W-:-:S05]  /*6cff0*/  IMAD.MOV.U32 R11, RZ, RZ, R28 ;  /* 0x000000ffff0b7224 */ /* 0x000fca00078e001c */
[C---:B------:R-:W-:Y:S08]  /*6d000*/  HMMA.16816.F32 R52, R36.reuse, R46, R52 ;  /* 0x0000002e2434723c */ /* 0x040ff00000001834 */
[----:B------:R-:W-:Y:S01]  /*6d010*/  HMMA.16816.F32 R8, R36, R10, R20 ;  /* 0x0000000a2408723c */ /* 0x000fe20000001814 */
[----:B------:R-:W-:Y:S02]  /*6d020*/  IMAD.MOV.U32 R3, RZ, RZ, R30 ;  /* 0x000000ffff037224 */ /* 0x000fe400078e001e */
[----:B------:R-:W-:-:S02]  /*6d030*/  IMAD.MOV.U32 R2, RZ, RZ, R31 ;  /* 0x000000ffff027224 */ /* 0x000fc400078e001f */
[----:B------:R-:W-:Y:S02]  /*6d040*/  IMAD.MOV.U32 R29, RZ, RZ, R46 ;  /* 0x000000ffff1d7224 */ /* 0x000fe400078e002e */
[----:B------:R-:W-:Y:S01]  /*6d050*/  IMAD.MOV.U32 R28, RZ, RZ, R47 ;  /* 0x000000ffff1c7224 */ /* 0x000fe200078e002f */
[----:B---3--:R-:W-:-:S15]  /*6d060*/  HMMA.16816.F32 R16, R36, R58, R16 ;  /* 0x0000003a2410723c */ /* 0x008fde0000001810 */
[----:B------:R-:W-:-:S04]  /*6d070*/  NOP ;  /* 0x0000000000007918 */ /* 0x000fc80000000000 */
[----:B------:R1:W-:Y:S04]  /*6d080*/  STL.64 [R1+0x790], R16 ;  /* 0x0007901001007387 */ /* 0x0003e80000100a00 */
[----:B------:R3:W-:Y:S04]  /*6d090*/  STL.64 [R1+0x798], R18 ;  /* 0x0007981201007387 */ /* 0x0007e80000100a00 */
[----:B------:R-:W2:Y:S04]  /*6d0a0*/  LDL.LU R49, [R1+0x3b4] ;  /* 0x0003b40001317983 */ /* 0x000ea80000300800 */
[----:B0-----:R-:W2:Y:S04]  /*6d0b0*/  LDL.LU R50, [R1+0x3b8] ;  /* 0x0003b80001327983 */ /* 0x001ea80000300800 */
[----:B------:R-:W2:Y:S04]  /*6d0c0*/  LDL.LU R51, [R1+0x3bc] ;  /* 0x0003bc0001337983 */ /* 0x000ea80000300800 */
[----:B-1----:R-:W4:Y:S04]  /*6d0d0*/  LDL.LU R16, [R1+0x400] ;  /* 0x0004000001107983 */ /* 0x002f280000300800 */
[----:B------:R-:W4:Y:S04]  /*6d0e0*/  LDL.LU R17, [R1+0x404] ;  /* 0x0004040001117983 */ /* 0x000f280000300800 */
[----:B---3--:R-:W4:Y:S04]  /*6d0f0*/  LDL.LU R18, [R1+0x408] ;  /* 0x0004080001127983 */ /* 0x008f280000300800 */
[----:B------:R-:W4:Y:S04]  /*6d100*/  LDL.LU R19, [R1+0x40c] ;  /* 0x00040c0001137983 */ /* 0x000f280000300800 */
[----:B------:R0:W-:Y:S04]  /*6d110*/  STL.64 [R1+0x3f68], R58 ;  /* 0x003f683a01007387 */ /* 0x0001e80000100a00 */
[----:B------:R-:W3:Y:S04]  /*6d120*/  LDL.LU R56, [R1+0x3c0] ;  /* 0x0003c00001387983 */ /* 0x000ee80000300800 */
[----:B------:R-:W3:Y:S04]  /*6d130*/  LDL.LU R57, [R1+0x3c4] ;  /* 0x0003c40001397983 */ /* 0x000ee80000300800 */
[----:B0-----:R-:W3:Y:S04]  /*6d140*/  LDL.LU R58, [R1+0x3c8] ;  /* 0x0003c800013a7983 */ /* 0x001ee80000300800 */
[----:B------:R-:W3:Y:S04]  /*6d150*/  LDL.LU R59, [R1+0x3cc] ;  /* 0x0003cc00013b7983 */ /* 0x000ee80000300800 */
[----:B------:R-:W-:Y:S04]  /*6d160*/  STL.64 [R1+0x780], R32 ;  /* 0x0007802001007387 */ /* 0x000fe80000100a00 */
[----:B------:R0:W-:Y:S04]  /*6d170*/  STL.64 [R1+0x788], R34 ;  /* 0x0007882201007387 */ /* 0x0001e80000100a00 */
[----:B0-----:R-:W2:Y:S04]  /*6d180*/  LDL.LU.64 R34, [R1+0x3ff8] ;  /* 0x003ff80001227983 */ /* 0x001ea80000300a00 */
[----:B------:R-:W3:Y:S04]  /*6d190*/  LDL.LU.64 R30, [R1+0x3ff0] ;  /* 0x003ff000011e7983 */ /* 0x000ee80000300a00 */
[----:B------:R-:W2:Y:S04]  /*6d1a0*/  LDL.LU.64 R26, [R1+0x3fe8] ;  /* 0x003fe800011a7983 */ /* 0x000ea80000300a00 */
[----:B------:R-:W2:Y:S04]  /*6d1b0*/  LDL.LU.64 R24, [R1+0x3fe0] ;  /* 0x003fe00001187983 */ /* 0x000ea80000300a00 */
        /* <DEDUP_REMOVED lines=10> */
[----:B0-----:R-:W4:Y:S04]  /*6d260*/  LDL.LU.64 R10, [R1+0x3fc8] ;  /* 0x003fc800010a7983 */ /* 0x001f280000300a00 */
[----:B------:R-:W2:Y:S04]  /*6d270*/  LDL.LU.64 R8, [R1+0x3fc0] ;  /* 0x003fc00001087983 */ /* 0x000ea80000300a00 */
[----:B------:R-:W-:Y:S04]  /*6d280*/  STL.64 [R1+0x750], R52 ;  /* 0x0007503401007387 */ /* 0x000fe80000100a00 */
[----:B------:R0:W-:Y:S04]  /*6d290*/  STL.64 [R1+0x758], R54 ;  /* 0x0007583601007387 */ /* 0x0001e80000100a00 */
[----:B0-----:R-:W2:Y:S04]  /*6d2a0*/  LDL.LU.64 R54, [R1+0x3fb8] ;  /* 0x003fb80001367983 */ /* 0x001ea80000300a00 */
[----:B------:R-:W2:Y:S02]  /*6d2b0*/  LDL.LU.64 R46, [R1+0x3fb0] ;  /* 0x003fb000012e7983 */ /* 0x000ea40000300a00 */
[----:B--2---:R-:W-:Y:S02]  /*6d2c0*/  HMMA.16816.F32 R44, R36, R46, R40 ;  /* 0x0000002e242c723c */ /* 0x004fe40000001828 */
[----:B------:R-:W4:Y:S04]  /*6d2d0*/  LDL.LU.64 R42, [R1+0x3fa8] ;  /* 0x003fa800012a7983 */ /* 0x000f280000300a00 */
[----:B------:R-:W4:-:S13]  /*6d2e0*/  LDL.LU.64 R40, [R1+0x3fa0] ;  /* 0x003fa00001287983 */ /* 0x000f1a0000300a00 */
[----:B------:R-:W-:Y:S04]  /*6d2f0*/  STL.64 [R1+0x740], R44 ;  /* 0x0007402c01007387 */ /* 0x000fe80000100a00 */
[----:B------:R0:W-:Y:S04]  /*6d300*/  STL.64 [R1+0x748], R46 ;  /* 0x0007482e01007387 */ /* 0x0001e80000100a00 */
[----:B0-----:R-:W2:Y:S04]  /*6d310*/  LDL.LU.64 R46, [R1+0x3f98] ;  /* 0x003f9800012e7983 */ /* 0x001ea80000300a00 */
[----:B------:R-:W2:Y:S01]  /*6d320*/  LDL.LU.64 R44, [R1+0x3f90] ;  /* 0x003f9000012c7983 */ /* 0x000ea20000300a00 */
[----:B----4-:R-:W-:Y:S08]  /*6d330*/  HMMA.16816.F32 R16, R40, R10, R16 ;  /* 0x0000000a2810723c */ /* 0x010ff00000001810 */
[----:B--2---:R-:W-:Y:S01]  /*6d340*/  HMMA.16816.F32 R36, R36, R54, R44 ;  /* 0x000000362424723c */ /* 0x004fe2000000182c */
[----:B------:R-:W2:-:S15]  /*6d350*/  LDL.LU R44, [R1+0x3d0] ;  /* 0x0003d000012c7983 */ /* 0x000e9e0000300800 */
[----:B------:R-:W-:-:S03]  /*6d360*/  NOP ;  /* 0x0000000000007918 */ /* 0x000fc60000000000 */
[----:B------:R-:W-:Y:S04]  /*6d370*/  STL.64 [R1+0x1e0], R36 ;  /* 0x0001e02401007387 */ /* 0x000fe80000100a00 */
[----:B------:R0:W-:Y:S04]  /*6d380*/  STL.64 [R1+0x1e8], R38 ;  /* 0x0001e82601007387 */ /* 0x0001e80000100a00 */
[----:B------:R-:W2:Y:S04]  /*6d390*/  LDL.LU R45, [R1+0x3d4] ;  /* 0x0003d400012d7983 */ /* 0x000ea80000300800 */
[----:B------:R-:W2:Y:S04]  /*6d3a0*/  LDL.LU R46, [R1+0x3d8] ;  /* 0x0003d800012e7983 */ /* 0x000ea80000300800 */
[----:B------:R-:W2:Y:S04]  /*6d3b0*/  LDL.LU R47, [R1+0x3dc] ;  /* 0x0003dc00012f7983 */ /* 0x000ea80000300800 */
[----:B------:R1:W-:Y:S04]  /*6d3c0*/  STL.64 [R1+0x3f10], R54 ;  /* 0x003f103601007387 */ /* 0x0003e80000100a00 */
[----:B------:R-:W4:Y:S04]  /*6d3d0*/  LDL.LU R52, [R1+0x3e0] ;  /* 0x0003e00001347983 */ /* 0x000f280000300800 */
[----:B------:R-:W4:Y:S01]  /*6d3e0*/  LDL.LU R53, [R1+0x3e4] ;  /* 0x0003e40001357983 */ /* 0x000f220000300800 */
[----:B0-----:R-:W-:-:S02]  /*6d3f0*/  IMAD.MOV.U32 R38, RZ, RZ, R29 ;  /* 0x000000ffff267224 */ /* 0x001fc400078e001d */
[----:B------:R-:W-:Y:S01]  /*6d400*/  IMAD.MOV.U32 R39, RZ, RZ, R28 ;  /* 0x000000ffff277224 */ /* 0x000fe200078e001c */
[----:B-1----:R-:W4:Y:S04]  /*6d410*/  LDL.LU R54, [R1+0x3e8] ;  /* 0x0003e80001367983 */ /* 0x002f280000300800 */
        /* <DEDUP_REMOVED lines=9> */
[----:B------:R-:W3:Y:S01]  /*6d4b0*/  LDL.LU.64 R16, [R1+0x3f80] ;  /* 0x003f800001107983 */ /* 0x000ee20000300a00 */
[----:B------:R-:W0:Y:S01]  /*6d4c0*/  S2R R29, SR_TID.X ;  /* 0x00000000001d7919 */ /* 0x000e220000002100 */
[----:B------:R-:W1:Y:S02]  /*6d4d0*/  S2R R28, SR_TID.X ;  /* 0x00000000001c7919 */ /* 0x000e640000002100 */
[----:B------:R-:W-:Y:S04]  /*6d4e0*/  STL.64 [R1+0x3f20], R10 ;  /* 0x003f200a01007387 */ /* 0x000fe80000100a00 */
[----:B------:R2:W-:Y:S01]  /*6d4f0*/  STL.64 [R1+0x3f18], R8 ;  /* 0x003f180801007387 */ /* 0x0005e20000100a00 */
[----:B0-----:R-:W-:Y:S01]  /*6d500*/  LOP3.LUT R29, R29, 0x7, RZ, 0xc0, !PT ;  /* 0x000000071d1d7812 */ /* 0x001fe200078ec0ff */
[----:B-1----:R-:W-:-:S04]  /*6d510*/  IMAD.SHL.U32 R33, R28, 0x2, RZ ;  /* 0x000000021c217824 */ /* 0x002fc800078e00ff */
[----:B------:R-:W-:Y:S02]  /*6d520*/  IMAD R29, R29, 0x110, RZ ;  /* 0x000001101d1d7824 */ /* 0x000fe400078e02ff */
[----:B------:R-:W-:-:S03]  /*6d530*/  IMAD.SHL.U32 R28, R28, 0x80, RZ ;  /* 0x000000801c1c7824 */ /* 0x000fc600078e00ff */
[----:B------:R-:W-:-:S04]  /*6d540*/  LOP3.LUT R29, R29, 0x10, R33, 0x78, !PT ;  /* 0x000000101d1d7812 */ /* 0x000fc800078e7821 */
[----:B------:R-:W-:-:S04]  /*6d550*/  LOP3.LUT R29, R29, 0x800, R28, 0xf8, !PT ;  /* 0x000008001d1d7812 */ /* 0x000fc800078ef81c */
[----:B------:R-:W-:Y:S01]  /*6d560*/  LOP3.LUT R29, R29, 0x40, RZ, 0x3c, !PT ;  /* 0x000000401d1d7812 */ /* 0x000fe200078e3cff */
[C---:B------:R-:W-:Y:S08]  /*6d570*/  HMMA.16816.F32 R4, R40.reuse, R14, R4 ;  /* 0x0000000e2804723c */ /* 0x040ff00000001804 */
[----:B--2---:R-:W-:Y:S01]  /*6d580*/  HMMA.16816.F32 R8, R40, R18, R36 ;  /* 0x000000122808723c */ /* 0x004fe20000001824 */
[----:B------:R-:W-:-:S15]  /*6d590*/  STL.64 [R1+0x3ef8], R18 ;  /* 0x003ef81201007387 */ /* 0x000fde0000100a00 */
[----:B------:R-:W-:-:S03]  /*6d5a0*/  NOP ;  /* 0x0000000000007918 */ /* 0x000fc60000000000 */
[----:B------:R-:W-:Y:S04]  /*6d5b0*/  STL.64 [R1+0x480], R8 ;  /* 0x0004800801007387 */ /* 0x000fe80000100a00 */
[----:B------:R4:W-:Y:S02]  /*6d5c0*/  STL.64 [R1+0x488], R10 ;  /* 0x0004880a01007387 */ /* 0x0009e40000100a00 */
[----:B----4-:R-:W-:Y:S02]  /*6d5d0*/  HMMA.16816.F32 R8, R40, R22, R52 ;  /* 0x000000162808723c */ /* 0x010fe40000001834 */
[----:B---3--:R-:W-:-:S15]  /*6d5e0*/  STL.64 [R1+0x3ef0], R16 ;  /* 0x003ef01001007387 */ /* 0x008fde0000100a00 */
[----:B------:R-:W-:Y:S02]  /*6d5f0*/  NOP ;  /* 0x0000000000007918 */ /* 0x000fe40000000000 */
[----:B------:R-:W-:Y:S04]  /*6d600*/  STL.64 [R1+0x470], R8 ;  /* 0x0004700801007387 */ /* 0x000fe80000100a00 */
[----:B------:R0:W-:Y:S02]  /*6d610*/  STL.64 [R1+0x478], R10 ;  /* 0x0004780a01007387 */ /* 0x0001e40000100a00 */
[C---:B0-----:R-:W-:Y:S02]  /*6d620*/  HMMA.16816.F32 R8, R40.reuse, R26, R44 ;  /* 0x0000001a2808723c */ /* 0x041fe4000000182c */
[----:B------:R-:W0:Y:S04]  /*6d630*/  LDSM.16.MT88.4 R44, [R29+UR5+0x5000] ;  /* 0x005000051d2c783b */ /* 0x000e280008004200 */
[----:B------:R-:W-:Y:S04]  /*6d640*/  STL.64 [R1+0x3ee8], R22 ;  /* 0x003ee81601007387 */ /* 0x000fe80000100a00 */
[----:B------:R-:W-:Y:S04]  /*6d650*/  STL.64 [R1+0x3ee0], R20 ;  /* 0x003ee01401007387 */ /* 0x000fe80000100a00 */
[----:B------:R-:W-:Y:S04]  /*6d660*/  STL.64 [R1+0x3f30], R26 ;  /* 0x003f301a01007387 */ /* 0x000fe80000100a00 */
[----:B------:R-:W-:Y:S01]  /*6d670*/  STL.64 [R1+0x3f28], R24 ;  /* 0x003f281801007387 */ /* 0x000fe20000100a00 */
[C---:B------:R-:W-:Y:S03]  /*6d680*/  HMMA.16816.F32 R16, R40.reuse, R30, R56 ;  /* 0x0000001e2810723c */ /* 0x040fe60000001838 */
[----:B------:R-:W-:Y:S04]  /*6d690*/  STL.64 [R1+0x460], R8 ;  /* 0x0004600801007387 */ /* 0x000fe80000100a00 */
[----:B------:R1:W-:Y:S02]  /*6d6a0*/  STL.64 [R1+0x468], R10 ;  /* 0x0004680a01007387 */ /* 0x0003e40000100a00 */
[C---:B-1----:R-:W-:Y:S10]  /*6d6b0*/  HMMA.16816.F32 R8, R40.reuse, R34, R48 ;  /* 0x000000222808723c */ /* 0x042ff40000001830 */
[----:B------:R-:W-:Y:S04]  /*6d6c0*/  STL.64 [R1+0x450], R16 ;  /* 0x0004501001007387 */ /* 0x000fe80000100a00 */
[----:B------:R-:W-:Y:S04]  /*6d6d0*/  STL.64 [R1+0x458], R18 ;  /* 0x0004581201007387 */ /* 0x000fe80000100a00 */
[----:B------:R-:W-:Y:S04]  /*6d6e0*/  STL.64 [R1+0x3f50], R30 ;  /* 0x003f501e01007387 */ /* 0x000fe80000100a00 */
[----:B------:R1:W-:Y:S04]  /*6d6f0*/  STL.64 [R1+0x440], R8 ;  /* 0x0004400801007387 */ /* 0x0003e80000100a00 */
[----:B------:R2:W-:Y:S04]  /*6d700*/  STL.64 [R1+0x448], R10 ;  /* 0x0004480a01007387 */ /* 0x0005e80000100a00 */
[----:B------:R-:W-:Y:S04]  /*6d710*/  STL [R1+0x3f48], R29 ;  /* 0x003f481d01007387 */ /* 0x000fe80000100800 */
[----:B0-----:R-:W-:Y:S04]  /*6d720*/  STL.64 [R1+0x3e50], R46 ;  /* 0x003e502e01007387 */ /* 0x001fe80000100a00 */
[----:B------:R-:W-:Y:S04]  /*6d730*/  STL.64 [R1+0x3e48], R44 ;  /* 0x003e482c01007387 */ /* 0x000fe80000100a00 */
[----:B------:R-:W-:Y:S04]  /*6d740*/  STL.64 [R1+0x3f40], R14 ;  /* 0x003f400e01007387 */ /* 0x000fe80000100a00 */
[----:B------:R-:W-:Y:S04]  /*6d750*/  STL.64 [R1+0x3f38], R12 ;  /* 0x003f380c01007387 */ /* 0x000fe80000100a00 */
[----:B------:R-:W-:Y:S04]  /*6d760*/  STL.64 [R1+0xa50], R4 ;  /* 0x000a500401007387 */ /* 0x000fe80000100a00 */
[----:B------:R-:W-:Y:S04]  /*6d770*/  STL.64 [R1+0xa58], R6 ;  /* 0x000a580601007387 */ /* 0x000fe80000100a00 */
[----:B-1----:R-:W3:Y:S04]  /*6d780*/  LDL.LU R8, [R1+0x6a0] ;  /* 0x0006a00001087983 */ /* 0x002ee80000300800 */
[----:B------:R-:W3:Y:S04]  /*6d790*/  LDL.LU R9, [R1+0x6a4] ;  /* 0x0006a40001097983 */ /* 0x000ee80000300800 */
[----:B--2---:R-:W2:Y:S04]  /*6d7a0*/  LDL.LU R10, [R1+0x6a8] ;  /* 0x0006a800010a7983 */ /* 0x004ea80000300800 */
[----:B------:R-:W2:Y:S04]  /*6d7b0*/  LDL.LU R11, [R1+0x6ac] ;  /* 0x0006ac00010b7983 */ /* 0x000ea80000300800 */
        /* <DEDUP_REMOVED lines=14> */
[----:B---3--:R0:W-:Y:S01]  /*6d8a0*/  STL.64 [R1+0x3f58], R8 ;  /* 0x003f580801007387 */ /* 0x0081e20000100a00 */
[----:B----4-:R-:W-:Y:S03]  /*6d8b0*/  HMMA.16816.F32 R36, R40, R50, R36 ;  /* 0x000000322824723c */ /* 0x010fe60000001824 */
[----:B0-----:R-:W2:Y:S04]  /*6d8c0*/  LDL.LU R8, [R1+0x6d0] ;  /* 0x0006d00001087983 */ /* 0x001ea80000300800 */
[----:B------:R-:W2:Y:S04]  /*6d8d0*/  LDL.LU R9, [R1+0x6d4] ;  /* 0x0006d40001097983 */ /* 0x000ea80000300800 */
[----:B------:R-:W2:Y:S04]  /*6d8e0*/  LDL.LU R10, [R1+0x6d8] ;  /* 0x0006d800010a7983 */ /* 0x000ea80000300800 */
[----:B------:R-:W2:Y:S04]  /*6d8f0*/  LDL.LU R11, [R1+0x6dc] ;  /* 0x0006dc00010b7983 */ /* 0x000ea80000300800 */
[----:B------:R-:W2:Y:S04]  /*6d900*/  LDL.64 R30, [R1+0x118] ;  /* 0x00011800011e7983 */ /* 0x000ea80000100a00 */
[----:B------:R-:W3:Y:S04]  /*6d910*/  LDL.LU R44, [R1+0x6c0] ;  /* 0x0006c000012c7983 */ /* 0x000ee80000300800 */
[----:B------:R-:W3:Y:S04]  /*6d920*/  LDL.LU R45, [R1+0x6c4] ;  /* 0x0006c400012d7983 */ /* 0x000ee80000300800 */
[----:B------:R-:W3:Y:S04]  /*6d930*/  LDL.LU R46, [R1+0x6c8] ;  /* 0x0006c800012e7983 */ /* 0x000ee80000300800 */
[----:B------:R-:W3:Y:S04]  /*6d940*/  LDL.LU R47, [R1+0x6cc] ;  /* 0x0006cc00012f7983 */ /* 0x000ee80000300800 */
[----:B------:R-:W3:Y:S04]  /*6d950*/  LDL.64 R14, [R1+0x108] ;  /* 0x00010800010e7983 */ /* 0x000ee80000100a00 */
[----:B------:R-:W4:Y:S04]  /*6d960*/  LDL.LU R24, [R1+0x6b0] ;  /* 0x0006b00001187983 */ /* 0x000f280000300800 */
[----:B------:R-:W4:Y:S04]  /*6d970*/  LDL.LU R25, [R1+0x6b4] ;  /* 0x0006b40001197983 */ /* 0x000f280000300800 */
[----:B------:R-:W4:Y:S04]  /*6d980*/  LDL.LU R26, [R1+0x6b8] ;  /* 0x0006b800011a7983 */ /* 0x000f280000300800 */
[----:B------:R-:W4:Y:S04]  /*6d990*/  LDL.LU R27, [R1+0x6bc] ;  /* 0x0006bc00011b7983 */ /* 0x000f280000300800 */
[----:B------:R-:W2:Y:S04]  /*6d9a0*/  LDL.64 R54, [R1+0xe8] ;  /* 0x0000e80001367983 */ /* 0x000ea80000100a00 */
[----:B------:R-:W2:Y:S04]  /*6d9b0*/  LDL.LU R4, [R1+0x3a0] ;  /* 0x0003a00001047983 */ /* 0x000ea80000300800 */
[----:B------:R-:W2:Y:S04]  /*6d9c0*/  LDL.LU R5, [R1+0x3a4] ;  /* 0x0003a40001057983 */ /* 0x000ea80000300800 */
[----:B------:R-:W2:Y:S04]  /*6d9d0*/  LDL.LU R6, [R1+0x3a8] ;  /* 0x0003a80001067983 */ /* 0x000ea80000300800 */
[----:B------:R-:W2:Y:S04]  /*6d9e0*/  LDL.LU R7, [R1+0x3ac] ;  /* 0x0003ac0001077983 */ /* 0x000ea80000300800 */
[----:B------:R0:W-:Y:S04]  /*6d9f0*/  STL.64 [R1+0xa40], R36 ;  /* 0x000a402401007387 */ /* 0x0001e80000100a00 */
[----:B------:R1:W-:Y:S01]  /*6da00*/  STL.64 [R1+0xa48], R38 ;  /* 0x000a482601007387 */ /* 0x0003e20000100a00 */
[----:B------:R-:W-:-:S02]  /*6da10*/  IMAD.MOV.U32 R33, RZ, RZ, R51 ;  /* 0x000000ffff217224 */ /* 0x000fc400078e0033 */
[----:B0-----:R-:W-:Y:S01]  /*6da20*/  IMAD.MOV.U32 R36, RZ, RZ, R50 ;  /* 0x000000ffff247224 */ /* 0x001fe200078e0032 */
[----:B-1----:R-:W4:Y:S04]  /*6da30*/  LDL.LU.64 R38, [R1+0x3f78] ;  /* 0x003f780001267983 */ /* 0x002f280000300a00 */
[----:B------:R-:W2:Y:S02]  /*6da40*/  LDL.LU.64 R50, [R1+0x3f70] ;  /* 0x003f700001327983 */ /* 0x000ea40000300a00 */
        /* <DEDUP_REMOVED lines=10> */
[----:B------:R-:W-:-:S02]  /*6daf0*/  IMAD.MOV.U32 R22, RZ, RZ, R3 ;  /* 0x000000ffff167224 */ /* 0x000fc400078e0003 */
[----:B------:R-:W-:Y:S01]  /*6db00*/  IMAD.MOV.U32 R23, RZ, RZ, R2 ;  /* 0x000000ffff177224 */ /* 0x000fe200078e0002 */
[C---:B------:R-:W-:Y:S08]  /*6db10*/  HMMA.16816.F32 R8, R40.reuse, R30, R8 ;  /* 0x0000001e2808723c */ /* 0x040ff00000001808 */
        /* <DEDUP_REMOVED lines=8> */
[----:B------:R-:W3:Y:S04]  /*6dba0*/  LDL.LU R20, [R1+0x1b0] ;  /* 0x0001b00001147983 */ /* 0x000ee80000300800 */
[----:B------:R0:W-:Y:S04]  /*6dbb0*/  STL.64 [R1+0xa10], R48 ;  /* 0x000a103001007387 */ /* 0x0001e80000100a00 */
[----:B------:R1:W-:Y:S04]  /*6dbc0*/  STL.64 [R1+0xa18], R50 ;  /* 0x000a183201007387 */ /* 0x0003e80000100a00 */
[----:B------:R-:W3:Y:S04]  /*6dbd0*/  LDL.LU R21, [R1+0x1b4] ;  /* 0x0001b40001157983 */ /* 0x000ee80000300800 */
[----:B------:R-:W3:Y:S04]  /*6dbe0*/  LDL.LU R22, [R1+0x1b8] ;  /* 0x0001b80001167983 */ /* 0x000ee80000300800 */
[----:B------:R-:W3:Y:S04]  /*6dbf0*/  LDL.LU R23, [R1+0x1bc] ;  /* 0x0001bc0001177983 */ /* 0x000ee80000300800 */
[----:B0-----:R-:W2:Y:S04]  /*6dc00*/  LDL.LU R48, [R1+0x160] ;  /* 0x0001600001307983 */ /* 0x001ea80000300800 */
[----:B------:R-:W2:Y:S04]  /*6dc10*/  LDL.LU R49, [R1+0x164] ;  /* 0x0001640001317983 */ /* 0x000ea80000300800 */
[----:B-1----:R-:W2:Y:S04]  /*6dc20*/  LDL.LU R50, [R1+0x168] ;  /* 0x0001680001327983 */ /* 0x002ea80000300800 */
[----:B------:R-:W2:Y:S04]  /*6dc30*/  LDL.LU R51, [R1+0x16c] ;  /* 0x00016c0001337983 */ /* 0x000ea80000300800 */
[----:B------:R-:W-:Y:S04]  /*6dc40*/  STL.64 [R1+0xa00], R8 ;  /* 0x000a000801007387 */ /* 0x000fe80000100a00 */
[----:B------:R0:W-:Y:S04]  /*6dc50*/  STL.64 [R1+0xa08], R10 ;  /* 0x000a080a01007387 */ /* 0x0001e80000100a00 */
[----:B0-----:R-:W2:Y:S04]  /*6dc60*/  LDL.LU.64 R10, [R1+0x3f60] ;  /* 0x003f6000010a7983 */ /* 0x001ea80000300a00 */
[----:B------:R-:W2:Y:S01]  /*6dc70*/  LDL.LU.64 R8, [R1+0x3f58] ;  /* 0x003f580001087983 */ /* 0x000ea20000300a00 */
[C---:B------:R-:W-:Y:S08]  /*6dc80*/  HMMA.16816.F32 R44, R40.reuse, R14, R44 ;  /* 0x0000000e282c723c */ /* 0x040ff0000000182c */
[----:B----4-:R-:W-:Y:S01]  /*6dc90*/  HMMA.16816.F32 R24, R40, R38, R24 ;  /* 0x000000262818723c */ /* 0x010fe20000001818 */
[----:B------:R-:W-:-:S02]  /*6dca0*/  IMAD.MOV.U32 R32, RZ, RZ, R30 ;  /* 0x000000ffff207224 */ /* 0x000fc400078e001e */
[----:B------:R-:W-:Y:S02]  /*6dcb0*/  IMAD.MOV.U32 R28, RZ, RZ, R31 ;  /* 0x000000ffff1c7224 */ /* 0x000fe400078e001f */
[----:B------:R-:W4:Y:S04]  /*6dcc0*/  LDL.LU.64 R30, [R1+0x3f50] ;  /* 0x003f5000011e7983 */ /* 0x000f280000300a00 */
[----:B------:R-:W3:Y:S01]  /*6dcd0*/  LDL.LU R29, [R1+0x3f48] ;  /* 0x003f4800011d7983 */ /* 0x000ee20000300800 */
[----:B------:R-:W-:-:S03]  /*6dce0*/  IMAD.MOV.U32 R37, RZ, RZ, R15 ;  /* 0x000000ffff257224 */ /* 0x000fc600078e000f */
[----:B------:R0:W-:Y:S04]  /*6dcf0*/  STL.64 [R1+0x9f0], R44 ;  /* 0x0009f02c01007387 */ /* 0x0001e80000100a00 */
[----:B------:R-:W-:Y:S01]  /*6dd00*/  STL.64 [R1+0x9f8], R46 ;  /* 0x0009f82e01007387 */ /* 0x000fe20000100a00 */
[----:B0-----:R-:W-:-:S03]  /*6dd10*/  IMAD.MOV.U32 R44, RZ, RZ, R14 ;  /* 0x000000ffff2c7224 */ /* 0x001fc600078e000e */
[----:B------:R-:W3:Y:S04]  /*6dd20*/  LDL.LU.64 R14, [R1+0x3f40] ;  /* 0x003f4000010e7983 */ /* 0x000ee80000300a00 */
[----:B------:R-:W3:Y:S04]  /*6dd30*/  LDL.LU.64 R12, [R1+0x3f38] ;  /* 0x003f3800010c7983 */ /* 0x000ee80000300a00 */
[----:B------:R-:W-:Y:S04]  /*6dd40*/  STL.64 [R1+0x9e0], R24 ;  /* 0x0009e01801007387 */ /* 0x000fe80000100a00 */
[----:B------:R0:W-:Y:S01]  /*6dd50*/  STL.64 [R1+0x9e8], R26 ;  /* 0x0009e81a01007387 */ /* 0x0001e20000100a00 */
[----:B------:R-:W-:-:S02]  /*6dd60*/  IMAD.MOV.U32 R3, RZ, RZ, R54 ;  /* 0x000000ffff037224 */ /* 0x000fc400078e0036 */
[----:B------:R-:W-:Y:S01]  /*6dd70*/  IMAD.MOV.U32 R2, RZ, RZ, R55 ;  /* 0x000000ffff027224 */ /* 0x000fe200078e0037 */
[----:B0-----:R-:W3:Y:S04]  /*6dd80*/  LDL.LU.64 R26, [R1+0x3f30] ;  /* 0x003f3000011a7983 */ /* 0x001ee80000300a00 */
[----:B------:R-:W3:Y:S04]  /*6dd90*/  LDL.LU.64 R24, [R1+0x3f28] ;  /* 0x003f280001187983 */ /* 0x000ee80000300a00 */
[----:B------:R-:W-:Y:S01]  /*6dda0*/  STL.64 [R1+0x3e80], R38 ;  /* 0x003e802601007387 */ /* 0x000fe20000100a00 */
[----:B--2---:R-:W-:-:S15]  /*6ddb0*/  HMMA.16816.F32 R8, R40, R54, R8 ;  /* 0x000000362808723c */ /* 0x004fde0000001808 */
[----:B------:R-:W-:-:S04]  /*6ddc0*/  NOP ;  /* 0x0000000000007918 */ /* 0x000fc80000000000 */
        /* <DEDUP_REMOVED lines=18> */
[----:B------:R-:W4:Y:S01]  /*6def0*/  LDL.LU R55, [R1+0x18c] ;  /* 0x00018c0001377983 */ /* 0x000f220000300800 */
[----:B--2---:R-:W-:-:S15]  /*6df00*/  HMMA.16816.F32 R16, R4, R10, R16 ;  /* 0x0000000a0410723c */ /* 0x004fde0000001810 */
        /* <DEDUP_REMOVED lines=23> */
[C---:B------:R-:W-:Y:S03]  /*6e080*/  HMMA.16816.F32 R8, R4.reuse, R26, R8 ;  /* 0x0000001a0408723c */ /* 0x040fe60000001808 */
[----:B---3--:R-:W-:Y:S05]  /*6e090*/  STL.64 [R1+0x3e78], R22 ;  /* 0x003e781601007387 */ /* 0x008fea0000100a00 */
[----:B--2---:R-:W-:Y:S01]  /*6e0a0*/  HMMA.16816.F32 R16, R4, R22, R16 ;  /* 0x000000160410723c */ /* 0x004fe20000001810 */
[----:B----4-:R-:W-:-:S15]  /*6e0b0*/  STL.64 [R1+0x3e70], R20 ;  /* 0x003e701401007387 */ /* 0x010fde0000100a00 */
[----:B------:R-:W-:-:S03]  /*6e0c0*/  NOP ;  /* 0x0000000000007918 */ /* 0x000fc60000000000 */
[----:B------:R-:W-:Y:S04]  /*6e0d0*/  STL.64 [R1+0x1b0], R16 ;  /* 0x0001b01001007387 */ /* 0x000fe80000100a00 */
[----:B------:R-:W-:Y:S04]  /*6e0e0*/  STL.64 [R1+0x1b8], R18 ;  /* 0x0001b81201007387 */ /* 0x000fe80000100a00 */
[----:B------:R-:W-:Y:S04]  /*6e0f0*/  STL.64 [R1+0x3e90], R26 ;  /* 0x003e901a01007387 */ /* 0x000fe80000100a00 */
[----:B------:R-:W-:Y:S04]  /*6e100*/  STL.64 [R1+0x3e88], R24 ;  /* 0x003e881801007387 */ /* 0x000fe80000100a00 */
[----:B------:R-:W-:Y:S04]  /*6e110*/  STL.64 [R1+0x1a0], R8 ;  /* 0x0001a00801007387 */ /* 0x000fe80000100a00 */
[----:B------:R0:W-:Y:S02]  /*6e120*/  STL.64 [R1+0x1a8], R10 ;  /* 0x0001a80a01007387 */ /* 0x0001e40000100a00 */
[C---:B0-----:R-:W-:Y:S02]  /*6e130*/  HMMA.16816.F32 R8, R4.reuse, R30, R52 ;  /* 0x0000001e0408723c */ /* 0x041fe40000001834 */
[----:B------:R-:W-:Y:S06]  /*6e140*/  STL.64 [R1+0x3ea0], R30 ;  /* 0x003ea01e01007387 */ /* 0x000fec0000100a00 */
[C---:B------:R-:W-:Y:S01]  /*6e150*/  HMMA.16816.F32 R16, R4.reuse, R34, R40 ;  /* 0x000000220410723c */ /* 0x040fe20000001828 */
[----:B------:R-:W-:Y:S10]  /*6e160*/  STL [R1+0x3e98], R29 ;  /* 0x003e981d01007387 */ /* 0x000ff40000100800 */
[----:B------:R-:W-:Y:S04]  /*6e170*/  STL.64 [R1+0x190], R8 ;  /* 0x0001900801007387 */ /* 0x000fe80000100a00 */
[----:B------:R0:W-:Y:S02]  /*6e180*/  STL.64 [R1+0x198], R10 ;  /* 0x0001980a01007387 */ /* 0x0001e40000100a00 */
[----:B0-----:R-:W-:Y:S02]  /*6e190*/  HMMA.16816.F32 R8, R4, R14, R48 ;  /* 0x0000000e0408723c */ /* 0x001fe40000001830 */
[----:B------:R-:W-:Y:S04]  /*6e1a0*/  STL.64 [R1+0x3ea8], R34 ;  /* 0x003ea82201007387 */ /* 0x000fe80000100a00 */
[----:B------:R-:W-:Y:S04]  /*6e1b0*/  STL.64 [R1+0x180], R16 ;  /* 0x0001801001007387 */ /* 0x000fe80000100a00 */
[----:B------:R0:W-:Y:S04]  /*6e1c0*/  STL.64 [R1+0x188], R18 ;  /* 0x0001881201007387 */ /* 0x0001e80000100a00 */
        /* <DEDUP_REMOVED lines=9> */
[----:B------:R-:W-:Y:S02]  /*6e260*/  IMAD.MOV.U32 R39, RZ, RZ, R37 ;  /* 0x000000ffff277224 */ /* 0x000fe400078e0025 */
[----:B------:R-:W-:Y:S02]  /*6e270*/  IMAD.MOV.U32 R30, RZ, RZ, R32 ;  /* 0x000000ffff1e7224 */ /* 0x000fe400078e0020 */
[----:B0-----:R-:W-:Y:S02]  /*6e280*/  IMAD.MOV.U32 R19, RZ, RZ, R33 ;  /* 0x000000ffff137224 */ /* 0x001fe400078e0021 */
[----:B------:R-:W-:Y:S01]  /*6e290*/  IMAD.MOV.U32 R18, RZ, RZ, R36 ;  /* 0x000000ffff127224 */ /* 0x000fe200078e0024 */
        /* <DEDUP_REMOVED lines=11> */
[----:B------:R-:W4:Y:S04]  /*6e350*/  LDL.LU R32, [R1+0x90] ;  /* 0x0000900001207983 */ /* 0x000f280000300800 */
[----:B------:R-:W4:Y:S04]  /*6e360*/  LDL.LU R33, [R1+0x94] ;  /* 0x0000940001217983 */ /* 0x000f280000300800 */
[----:B------:R-:W4:Y:S04]  /*6e370*/  LDL.LU R34, [R1+0x98] ;  /* 0x0000980001227983 */ /* 0x000f280000300800 */
[----:B------:R-:W4:Y:S04]  /*6e380*/  LDL.LU R35, [R1+0x9c] ;  /* 0x00009c0001237983 */ /* 0x000f280000300800 */
[----:B0-----:R-:W2:Y:S04]  /*6e390*/  LDL.LU R20, [R1+0xa0] ;  /* 0x0000a00001147983 */ /* 0x001ea80000300800 */
[----:B------:R-:W2:Y:S04]  /*6e3a0*/  LDL.LU R21, [R1+0xa4] ;  /* 0x0000a40001157983 */ /* 0x000ea80000300800 */
[----:B------:R-:W2:Y:S04]  /*6e3b0*/  LDL.LU R22, [R1+0xa8] ;  /* 0x0000a80001167983 */ /* 0x000ea80000300800 */
[----:B------:R-:W2:Y:S04]  /*6e3c0*/  LDL.LU R23, [R1+0xac] ;  /* 0x0000ac0001177983 */ /* 0x000ea80000300800 */
[----:B------:R-:W2:Y:S04]  /*6e3d0*/  LDL.LU R36, [R1+0xb0] ;  /* 0x0000b00001247983 */ /* 0x000ea80000300800 */
[----:B------:R-:W2:Y:S04]  /*6e3e0*/  LDL.LU R37, [R1+0xb4] ;  /* 0x0000b40001257983 */ /* 0x000ea80000300800 */
[----:B-1----:R-:W2:Y:S04]  /*6e3f0*/  LDL.LU R38, [R1+0xb8] ;  /* 0x0000b80001267983 */ /* 0x002ea80000300800 */
[----:B------:R-:W2:Y:S04]  /*6e400*/  LDL.LU R39, [R1+0xbc] ;  /* 0x0000bc0001277983 */ /* 0x000ea80000300800 */
        /* <DEDUP_REMOVED lines=13> */
[----:B---3--:R-:W-:Y:S03]  /*6e4e0*/  HMMA.16816.F32 R16, R4, R18, R48 ;  /* 0x000000120410723c */ /* 0x008fe60000001830 */
[----:B------:R-:W3:-:S15]  /*6e4f0*/  LDL.LU.64 R50, [R1+0x3ed8] ;  /* 0x003ed80001327983 */ /* 0x000ede0000300a00 */
[----:B------:R-:W-:Y:S01]  /*6e500*/  NOP ;  /* 0x0000000000007918 */ /* 0x000fe20000000000 */
[----:B------:R-:W-:Y:S04]  /*6e510*/  STL.64 [R1+0x6f0], R16 ;  /* 0x0006f01001007387 */ /* 0x000fe80000100a00 */
[----:B------:R3:W-:Y:S01]  /*6e520*/  STL.64 [R1+0x6f8], R18 ;  /* 0x0006f81201007387 */ /* 0x0007e20000100a00 */
[C---:B--2---:R-:W-:Y:S08]  /*6e530*/  HMMA.16816.F32 R36, R4.reuse, R58, R36 ;  /* 0x0000003a0424723c */ /* 0x044ff00000001824 */
[----:B---3--:R-:W-:Y:S01]  /*6e540*/  HMMA.16816.F32 R16, R4, R50, R40 ;  /* 0x000000320410723c */ /* 0x008fe20000001828 */
[----:B------:R-:W2:-:S15]  /*6e550*/  LDL.LU R40, [R1+0x340] ;  /* 0x0003400001287983 */ /* 0x000e9e0000300800 */
[----:B------:R-:W-:-:S03]  /*6e560*/  NOP ;  /* 0x0000000000007918 */ /* 0x000fc60000000000 */
        /* <DEDUP_REMOVED lines=17> */
[----:B------:R-:W-:Y:S01]  /*6e680*/  IMAD.MOV.U32 R31, RZ, RZ, R28 ;  /* 0x000000ffff1f7224 */ /* 0x000fe200078e001c */
[C---:B----4-:R-:W-:Y:S08]  /*6e690*/  HMMA.16816.F32 R20, R4.reuse, R14, R20 ;  /* 0x0000000e0414723c */ /* 0x050ff00000001814 */
[----:B------:R-:W-:Y:S01]  /*6e6a0*/  HMMA.16816.F32 R28, R4, R30, R32 ;  /* 0x0000001e041c723c */ /* 0x000fe20000001820 */
[----:B------:R-:W-:-:S02]  /*6e6b0*/  IMAD.MOV.U32 R54, RZ, RZ, R3 ;  /* 0x000000ffff367224 */ /* 0x000fc400078e0003 */
[----:B------:R-:W-:Y:S02]  /*6e6c0*/  IMAD.MOV.U32 R55, RZ, RZ, R2 ;  /* 0x000000ffff377224 */ /* 0x000fe400078e0002 */
[----:B------:R-:W-:Y:S02]  /*6e6d0*/  IMAD.MOV.U32 R3, RZ, RZ, R14 ;  /* 0x000000ffff037224 */ /* 0x000fe400078e000e */
[----:B------:R-:W-:-:S04]  /*6e6e0*/  IMAD.MOV.U32 R2, RZ, RZ, R15 ;  /* 0x000000ffff027224 */ /* 0x000fc800078e000f */
[----:B------:R-:W-:Y:S04]  /*6e6f0*/  STL.64 [R1+0x610], R20 ;  /* 0x0006101401007387 */ /* 0x000fe80000100a00 */
[----:B------:R0:W-:Y:S04]  /*6e700*/  STL.64 [R1+0x618], R22 ;  /* 0x0006181601007387 */ /* 0x0001e80000100a00 */
[----:B0-----:R-:W4:Y:S04]  /*6e710*/  LDL.LU.64 R22, [R1+0x3ec8] ;  /* 0x003ec80001167983 */ /* 0x001f280000300a00 */
[----:B------:R-:W4:Y:S04]  /*6e720*/  LDL.LU.64 R20, [R1+0x3ec0] ;  /* 0x003ec00001147983 */ /* 0x000f280000300a00 */
[----:B------:R-:W3:Y:S04]  /*6e730*/  LDL.LU.64 R14, [R1+0x3eb8] ;  /* 0x003eb800010e7983 */ /* 0x000ee80000300a00 */
[----:B------:R-:W3:Y:S04]  /*6e740*/  LDL.LU.64 R12, [R1+0x3eb0] ;  /* 0x003eb000010c7983 */ /* 0x000ee80000300a00 */
[----:B------:R-:W3:Y:S04]  /*6e750*/  LDL.LU.64 R34, [R1+0x3ea8] ;  /* 0x003ea80001227983 */ /* 0x000ee80000300a00 */
[----:B------:R-:W-:Y:S04]  /*6e760*/  STL.64 [R1+0x600], R28 ;  /* 0x0006001c01007387 */ /* 0x000fe80000100a00 */
[----:B------:R0:W-:Y:S04]  /*6e770*/  STL.64 [R1+0x608], R30 ;  /* 0x0006081e01007387 */ /* 0x0001e80000100a00 */
[----:B0-----:R-:W3:Y:S04]  /*6e780*/  LDL.LU.64 R30, [R1+0x3ea0] ;  /* 0x003ea000011e7983 */ /* 0x001ee80000300a00 */
[----:B------:R-:W3:Y:S01]  /*6e790*/  LDL.LU R29, [R1+0x3e98] ;  /* 0x003e9800011d7983 */ /* 0x000ee20000300800 */
[----:B--2---:R-:W-:Y:S03]  /*6e7a0*/  HMMA.16816.F32 R36, R4, R38, R24 ;  /* 0x000000260424723c */ /* 0x004fe60000001818 */
[----:B------:R-:W2:Y:S04]  /*6e7b0*/  LDL.LU.64 R26, [R1+0x3e90] ;  /* 0x003e9000011a7983 */ /* 0x000ea80000300a00 */
[----:B------:R-:W2:-:S12]  /*6e7c0*/  LDL.LU.64 R24, [R1+0x3e88] ;  /* 0x003e880001187983 */ /* 0x000e980000300a00 */
[----:B------:R-:W-:Y:S04]  /*6e7d0*/  STL.64 [R1+0x5f0], R36 ;  /* 0x0005f02401007387 */ /* 0x000fe80000100a00 */
[----:B------:R0:W-:Y:S04]  /*6e7e0*/  STL.64 [R1+0x5f8], R38 ;  /* 0x0005f82601007387 */ /* 0x0001e80000100a00 */
[----:B0-----:R-:W4:Y:S01]  /*6e7f0*/  LDL.LU.64 R38, [R1+0x3e80] ;  /* 0x003e800001267983 */ /* 0x001f220000300a00 */
[C---:B------:R-:W-:Y:S08]  /*6e800*/  HMMA.16816.F32 R52, R4.reuse, R54, R8 ;  /* 0x000000360434723c */ /* 0x040ff00000001808 */
[----:B----4-:R-:W-:Y:S01]  /*6e810*/  HMMA.16816.F32 R36, R4, R38, R20 ;  /* 0x000000260424723c */ /* 0x010fe20000001814 */
[----:B------:R-:W4:Y:S04]  /*6e820*/  LDL.LU.64 R22, [R1+0x3e78] ;  /* 0x003e780001167983 */ /* 0x000f280000300a00 */
[----:B------:R-:W2:-:S14]  /*6e830*/  LDL.LU.64 R20, [R1+0x3e70] ;  /* 0x003e700001147983 */ /* 0x000e9c0000300a00 */
[----:B------:R-:W-:Y:S04]  /*6e840*/  STL.64 [R1+0x5e0], R36 ;  /* 0x0005e02401007387 */ /* 0x000fe80000100a00 */
[----:B------:R-:W-:Y:S04]  /*6e850*/  STL.64 [R1+0x5e8], R38 ;  /* 0x0005e82601007387 */ /* 0x000fe80000100a00 */
        /* <DEDUP_REMOVED lines=15> */
[----:B------:R0:W-:Y:S04]  /*6e950*/  STL.64 [R1+0x170], R4 ;  /* 0x0001700401007387 */ /* 0x0001e80000100a00 */
[----:B------:R1:W-:Y:S04]  /*6e960*/  STL.64 [R1+0x178], R6 ;  /* 0x0001780601007387 */ /* 0x0003e80000100a00 */
[----:B0-----:R-:W4:Y:S04]  /*6e970*/  LDL.LU R4, [R1+0x370] ;  /* 0x0003700001047983 */ /* 0x001f280000300800 */
[----:B------:R-:W4:Y:S04]  /*6e980*/  LDL.LU R5, [R1+0x374] ;  /* 0x0003740001057983 */ /* 0x000f280000300800 */
[----:B-1----:R-:W4:Y:S04]  /*6e990*/  LDL.LU R6, [R1+0x378] ;  /* 0x0003780001067983 */ /* 0x002f280000300800 */
[----:B------:R-:W4:Y:S04]  /*6e9a0*/  LDL.LU R7, [R1+0x37c] ;  /* 0x00037c0001077983 */ /* 0x000f280000300800 */
[----:B------:R0:W-:Y:S04]  /*6e9b0*/  STL.64 [R1+0x3dd8], R54 ;  /* 0x003dd83601007387 */ /* 0x0001e80000100a00 */
[----:B------:R-:W3:Y:S04]  /*6e9c0*/  LDL.LU R52, [R1+0x380] ;  /* 0x0003800001347983 */ /* 0x000ee80000300800 */
[----:B------:R-:W3:Y:S04]  /*6e9d0*/  LDL.LU R53, [R1+0x384] ;  /* 0x0003840001357983 */ /* 0x000ee80000300800 */
[----:B0-----:R-:W3:Y:S04]  /*6e9e0*/  LDL.LU R54, [R1+0x388] ;  /* 0x0003880001367983 */ /* 0x001ee80000300800 */
[----:B------:R-:W3:Y:S01]  /*6e9f0*/  LDL.LU R55, [R1+0x38c] ;  /* 0x00038c0001377983 */ /* 0x000ee20000300800 */
[----:B--2---:R-:W-:-:S15]  /*6ea00*/  HMMA.16816.F32 R16, R44, R10, R16 ;  /* 0x0000000a2c10723c */ /* 0x004fde0000001810 */
[----:B------:R-:W-:-:S04]  /*6ea10*/  NOP ;  /* 0x0000000000007918 */ /* 0x000fc80000000000 */
[----:B------:R-:W-:Y:S04]  /*6ea20*/  STL.64 [R1+0x400], R16 ;  /* 0x0004001001007387 */ /* 0x000fe80000100a00 */
[----:B------:R0:W-:Y:S04]  /*6ea30*/  STL.64 [R1+0x408], R18 ;  /* 0x0004081201007387 */ /* 0x0001e80000100a00 */
[----:B0-----:R-:W3:Y:S04]  /*6ea40*/  LDL.LU.64 R18, [R1+0x3e40] ;  /* 0x003e400001127983 */ /* 0x001ee80000300a00 */
[----:B------:R-:W2:Y:S04]  /*6ea50*/  LDL.LU.64 R16, [R1+0x3e38] ;  /* 0x003e380001107983 */ /* 0x000ea80000300a00 */
[----:B------:R-:W-:Y:S04]  /*6ea60*/  STL.64 [R1+0x3de8], R10 ;  /* 0x003de80a01007387 */ /* 0x000fe80000100a00 */
[----:B------:R3:W-:Y:S01]  /*6ea70*/  STL.64 [R1+0x3de0], R8 ;  /* 0x003de00801007387 */ /* 0x0007e20000100a00 */
[C---:B----4-:R-:W-:Y:S08]  /*6ea80*/  HMMA.16816.F32 R4, R44.reuse, R22, R4 ;  /* 0x000000162c04723c */ /* 0x050ff00000001804 */
[----:B---3--:R-:W-:Y:S01]  /*6ea90*/  HMMA.16816.F32 R8, R44, R18, R52 ;  /* 0x000000122c08723c */ /* 0x008fe20000001834 */
[----:B------:R-:W-:Y:S04]  /*6eaa0*/  STL.64 [R1+0x3dc0], R18 ;  /* 0x003dc01201007387 */ /* 0x000fe80000100a00 */
[----:B--2---:R-:W-:-:S14]  /*6eab0*/  STL.64 [R1+0x3db8], R16 ;  /* 0x003db81001007387 */ /* 0x004fdc0000100a00 */
        /* <DEDUP_REMOVED lines=12> */
[----:B------:R-:W-:-:S15]  /*6eb80*/  STL.64 [R1+0x3df0], R30 ;  /* 0x003df01e01007387 */ /* 0x000fde0000100a00 */
[----:B------:R-:W-:Y:S02]  /*6eb90*/  NOP ;  /* 0x0000000000007918 */ /* 0x000fe40000000000 */
[----:B------:R-:W-:Y:S04]  /*6eba0*/  STL.64 [R1+0x3c0], R4 ;  /* 0x0003c00401007387 */ /* 0x000fe80000100a00 */
[----:B------:R0:W-:Y:S02]  /*6ebb0*/  STL.64 [R1+0x3c8], R6 ;  /* 0x0003c80601007387 */ /* 0x0001e40000100a00 */
[----:B0-----:R-:W-:Y:S02]  /*6ebc0*/  HMMA.16816.F32 R4, R44, R34, R40 ;  /* 0x000000222c04723c */ /* 0x001fe40000001828 */
[----:B------:R0:W-:-:S15]  /*6ebd0*/  STL.64 [R1+0x3df8], R34 ;  /* 0x003df82201007387 */ /* 0x0001de0000100a00 */
[----:B------:R-:W-:Y:S02]  /*6ebe0*/  NOP ;  /* 0x0000000000007918 */ /* 0x000fe40000000000 */
[----:B------:R-:W-:Y:S04]  /*6ebf0*/  STL.64 [R1+0x3b0], R4 ;  /* 0x0003b00401007387 */ /* 0x000fe80000100a00 */
[----:B------:R-:W-:Y:S04]  /*6ec00*/  STL.64 [R1+0x3b8], R6 ;  /* 0x0003b80601007387 */ /* 0x000fe80000100a00 */
[----:B------:R-:W2:Y:S04]  /*6ec10*/  LDL.LU R52, [R1+0x640] ;  /* 0x0006400001347983 */ /* 0x000ea80000300800 */
[----:B------:R-:W2:Y:S04]  /*6ec20*/  LDL.LU R53, [R1+0x644] ;  /* 0x0006440001357983 */ /* 0x000ea80000300800 */
[----:B------:R-:W3:Y:S04]  /*6ec30*/  LDL.LU R54, [R1+0x648] ;  /* 0x0006480001367983 */ /* 0x000ee80000300800 */
[----:B------:R-:W3:Y:S01]  /*6ec40*/  LDL.LU R55, [R1+0x64c] ;  /* 0x00064c0001377983 */ /* 0x000ee20000300800 */
[----:B------:R-:W1:Y:S03]  /*6ec50*/  S2R R29, SR_TID.X ;  /* 0x00000000001d7919 */ /* 0x000e660000002100 */
[----:B------:R-:W4:Y:S04]  /*6ec60*/  LDL.LU R40, [R1+0x330] ;  /* 0x0003300001287983 */ /* 0x000f280000300800 */
[----:B------:R-:W4:Y:S04]  /*6ec70*/  LDL.LU R41, [R1+0x334] ;  /* 0x0003340001297983 */ /* 0x000f280000300800 */
[----:B------:R-:W4:Y:S04]  /*6ec80*/  LDL.LU R42, [R1+0x338] ;  /* 0x00033800012a7983 */ /* 0x000f280000300800 */
[----:B------:R-:W4:Y:S01]  /*6ec90*/  LDL.LU R43, [R1+0x33c] ;  /* 0x00033c00012b7983 */ /* 0x000f220000300800 */
[C---:B-1----:R-:W-:Y:S01]  /*6eca0*/  LOP3.LUT R28, R29.reuse, 0x7, RZ, 0xc0, !PT ;  /* 0x000000071d1c7812 */ /* 0x042fe200078ec0ff */
[----:B------:R-:W-:-:S04]  /*6ecb0*/  IMAD.SHL.U32 R33, R29, 0x2, RZ ;  /* 0x000000021d217824 */ /* 0x000fc800078e00ff */
[----:B------:R-:W-:Y:S02]  /*6ecc0*/  IMAD R28, R28, 0x110, RZ ;  /* 0x000001101c1c7824 */ /* 0x000fe400078e02ff */
[----:B------:R-:W-:-:S03]  /*6ecd0*/  IMAD.SHL.U32 R29, R29, 0x80, RZ ;  /* 0x000000801d1d7824 */ /* 0x000fc600078e00ff */
[----:B------:R-:W-:-:S04]  /*6ece0*/  LOP3.LUT R57, R28, 0x10, R33, 0x78, !PT ;  /* 0x000000101c397812 */ /* 0x000fc800078e7821 */
[----:B------:R-:W-:Y:S01]  /*6ecf0*/  LOP3.LUT R57, R57, 0x800, R29, 0xf8, !PT ;  /* 0x0000080039397812 */ /* 0x000fe200078ef81d */
[----:B---3--:R-:W-:Y:S04]  /*6ed00*/  STL.64 [R1+0x3e08], R54 ;  /* 0x003e083601007387 */ /* 0x008fe80000100a00 */
[----:B--2---:R-:W-:Y:S04]  /*6ed10*/  STL.64 [R1+0x3e00], R52 ;  /* 0x003e003401007387 */ /* 0x004fe80000100a00 */
[----:B------:R-:W2:Y:S04]  /*6ed20*/  LDL.LU R28, [R1+0x650] ;  /* 0x00065000011c7983 */ /* 0x000ea80000300800 */
[----:B------:R-:W2:Y:S04]  /*6ed30*/  LDL.LU R29, [R1+0x654] ;  /* 0x00065400011d7983 */ /* 0x000ea80000300800 */
[----:B------:R-:W3:Y:S04]  /*6ed40*/  LDL.LU R30, [R1+0x658] ;  /* 0x00065800011e7983 */ /* 0x000ee80000300800 */
[----:B------:R-:W3:Y:S01]  /*6ed50*/  LDL.LU R31, [R1+0x65c] ;  /* 0x00065c00011f7983 */ /* 0x000ee20000300800 */
[----:B0-----:R-:W-:-:S02]  /*6ed60*/  IMAD.MOV.U32 R34, RZ, RZ, R3 ;  /* 0x000000ffff227224 */ /* 0x001fc400078e0003 */
[----:B------:R-:W-:Y:S01]  /*6ed70*/  IMAD.MOV.U32 R35, RZ, RZ, R2 ;  /* 0x000000ffff237224 */ /* 0x000fe200078e0002 */
[----:B------:R-:W-:Y:S01]  /*6ed80*/  LOP3.LUT R57, R57, 0x60, RZ, 0x3c, !PT ;  /* 0x0000006039397812 */ /* 0x000fe200078e3cff */
[----:B----4-:R-:W-:Y:S04]  /*6ed90*/  HMMA.16816.F32 R20, R44, R14, R40 ;  /* 0x0000000e2c14723c */ /* 0x010fe80000001828 */
        /* <DEDUP_REMOVED lines=10> */
[----:B------:R-:W4:Y:S04]  /*6ee40*/  LDL.LU R6, [R1+0x698] ;  /* 0x0006980001067983 */ /* 0x000f280000300800 */
[----:B------:R-:W4:Y:S04]  /*6ee50*/  LDL.LU R7, [R1+0x69c] ;  /* 0x00069c0001077983 */ /* 0x000f280000300800 */
[----:B------:R-:W4:Y:S04]  /*6ee60*/  LDL.64 R50, [R1+0x158] ;  /* 0x0001580001327983 */ /* 0x000f280000100a00 */
        /* <DEDUP_REMOVED lines=8> */
[----:B------:R-:W2:Y:S04]  /*6eef0*/  LDL.64 R10, [R1+0x118] ;  /* 0x00011800010a7983 */ /* 0x000ea80000100a00 */
[----:B------:R-:W2:Y:S04]  /*6ef00*/  LDL.64 R38, [R1+0x108] ;  /* 0x0001080001267983 */ /* 0x000ea80000100a00 */
[----:B------:R-:W2:Y:S04]  /*6ef10*/  LDL.64 R18, [R1+0xf8] ;  /* 0x0000f80001127983 */ /* 0x000ea80000100a00 */
[----:B------:R-:W2:Y:S04]  /*6ef20*/  LDL.LU R24, [R1+0x320] ;  /* 0x0003200001187983 */ /* 0x000ea80000300800 */
[----:B------:R-:W-:Y:S04]  /*6ef30*/  STL.64 [R1+0x9c0], R20 ;  /* 0x0009c01401007387 */ /* 0x000fe80000100a00 */
[----:B------:R1:W-:Y:S04]  /*6ef40*/  STL.64 [R1+0x9c8], R22 ;  /* 0x0009c81601007387 */ /* 0x0003e80000100a00 */
[----:B------:R-:W2:Y:S04]  /*6ef50*/  LDL.LU R25, [R1+0x324] ;  /* 0x0003240001197983 */ /* 0x000ea80000300800 */
[----:B------:R-:W2:Y:S01]  /*6ef60*/  LDL.LU R26, [R1+0x328] ;  /* 0x00032800011a7983 */ /* 0x000ea20000300800 */
[----:B------:R-:W-:-:S03]  /*6ef70*/  IMAD.MOV.U32 R27, RZ, RZ, R61 ;  /* 0x000000ffff1b7224 */ /* 0x000fc600078e003d */
[----:B------:R-:W2:Y:S04]  /*6ef80*/  LDL.LU R61, [R1+0x3e30] ;  /* 0x003e3000013d7983 */ /* 0x000ea80000300800 */
[----:B-1----:R-:W2:Y:S04]  /*6ef90*/  LDL.64 R22, [R1+0xe8] ;  /* 0x0000e80001167983 */ /* 0x002ea80000100a00 */
[----:B------:R-:W-:Y:S04]  /*6efa0*/  STL.64 [R1+0x3d90], R14 ;  /* 0x003d900e01007387 */ /* 0x000fe80000100a00 */
[----:B------:R1:W-:Y:S04]  /*6efb0*/  STL.64 [R1+0x3d88], R12 ;  /* 0x003d880c01007387 */ /* 0x0003e80000100a00 */
[----:B-1----:R-:W2:Y:S04]  /*6efc0*/  LDL.LU R12, [R1+0x620] ;  /* 0x00062000010c7983 */ /* 0x002ea80000300800 */
[----:B------:R-:W2:Y:S04]  /*6efd0*/  LDL.LU R13, [R1+0x624] ;  /* 0x00062400010d7983 */ /* 0x000ea80000300800 */
[----:B------:R-:W2:Y:S04]  /*6efe0*/  LDL.LU R14, [R1+0x628] ;  /* 0x00062800010e7983 */ /* 0x000ea80000300800 */
[----:B------:R-:W2:Y:S04]  /*6eff0*/  LDL.LU R15, [R1+0x62c] ;  /* 0x00062c00010f7983 */ /* 0x000ea80000300800 */
[----:B0-----:R-:W-:Y:S04]  /*6f000*/  STL.64 [R1+0x3d18], R42 ;  /* 0x003d182a01007387 */ /* 0x001fe80000100a00 */
[----:B------:R0:W-:Y:S04]  /*6f010*/  STL.64 [R1+0x3d10], R40 ;  /* 0x003d102801007387 */ /* 0x0001e80000100a00 */
[----:B0-----:R-:W2:Y:S04]  /*6f020*/  LDL.LU R40, [R1+0x630] ;  /* 0x0006300001287983 */ /* 0x001ea80000300800 */
[----:B------:R-:W2:Y:S04]  /*6f030*/  LDL.LU R41, [R1+0x634] ;  /* 0x0006340001297983 */ /* 0x000ea80000300800 */
[----:B------:R-:W2:Y:S01]  /*6f040*/  LDL.LU R42, [R1+0x638] ;  /* 0x00063800012a7983 */ /* 0x000ea20000300800 */
[----:B----4-:R-:W-:-:S15]  /*6f050*/  HMMA.16816.F32 R4, R44, R50, R4 ;  /* 0x000000322c04723c */ /* 0x010fde0000001804 */
[----:B------:R-:W-:-:S04]  /*6f060*/  NOP ;  /* 0x0000000000007918 */ /* 0x000fc80000000000 */
[----:B------:R0:W-:Y:S04]  /*6f070*/  STL.64 [R1+0x9b0], R4 ;  /* 0x0009b00401007387 */ /* 0x0001e80000100a00 */
[----:B------:R-:W-:Y:S01]  /*6f080*/  STL.64 [R1+0x9b8], R6 ;  /* 0x0009b80601007387 */ /* 0x000fe20000100a00 */
[----:B0-----:R-:W-:Y:S02]  /*6f090*/  IMAD.MOV.U32 R5, RZ, RZ, R50 ;  /* 0x000000ffff057224 */ /* 0x001fe400078e0032 */
[----:B------:R-:W-:Y:S02]  /*6f0a0*/  IMAD.MOV.U32 R4, RZ, RZ, R51 ;  /* 0x000000ffff047224 */ /* 0x000fe400078e0033 */
[----:B------:R-:W2:Y:S01]  /*6f0b0*/  LDL.LU.64 R50, [R1+0x3e28] ;  /* 0x003e280001327983 */ /* 0x000ea20000300a00 */
[C---:B---3--:R-:W-:Y:S08]  /*6f0c0*/  HMMA.16816.F32 R28, R44.reuse, R58, R28 ;  /* 0x0000003a2c1c723c */ /* 0x048ff0000000181c */
[----:B--2---:R-:W-:-:S15]  /*6f0d0*/  HMMA.16816.F32 R32, R44, R50, R32 ;  /* 0x000000322c20723c */ /* 0x004fde0000001820 */
[----:B------:R-:W-:-:S04]  /*6f0e0*/  NOP ;  /* 0x0000000000007918 */ /* 0x000fc80000000000 */
[----:B------:R-:W-:Y:S04]  /*6f0f0*/  STL.64 [R1+0x9a0], R32 ;  /* 0x0009a02001007387 */ /* 0x000fe80000100a00 */
[----:B------:R0:W-:Y:S04]  /*6f100*/  STL.64 [R1+0x9a8], R34 ;  /* 0x0009a82201007387 */ /* 0x0001e80000100a00 */
[----:B0-----:R-:W2:Y:S01]  /*6f110*/  LDL.LU.64 R34, [R1+0x3e20] ;  /* 0x003e200001227983 */ /* 0x001ea20000300a00 */
[----:B------:R-:W-:-:S03]  /*6f120*/  IMAD.MOV.U32 R43, RZ, RZ, R61 ;  /* 0x000000ffff2b7224 */ /* 0x000fc600078e003d */
[----:B------:R-:W-:Y:S04]  /*6f130*/  STL.64 [R1+0x720], R28 ;  /* 0x0007201c01007387 */ /* 0x000fe80000100a00 */
[----:B------:R0:W-:Y:S01]  /*6f140*/  STL [R1+0x728], R30 ;  /* 0x0007281e01007387 */ /* 0x0001e20000100800 */
[----:B------:R-:W-:-:S03]  /*6f150*/  IMAD.MOV.U32 R61, RZ, RZ, R31 ;  /* 0x000000ffff3d7224 */ /* 0x000fc600078e001f */
[----:B0-----:R-:W3:Y:S04]  /*6f160*/  LDL.LU.64 R30, [R1+0x3e18] ;  /* 0x003e1800011e7983 */ /* 0x001ee80000300a00 */
[----:B------:R-:W3:Y:S04]  /*6f170*/  LDL.LU.64 R28, [R1+0x3e10] ;  /* 0x003e1000011c7983 */ /* 0x000ee80000300a00 */
[----:B------:R-:W-:Y:S01]  /*6f180*/  STL [R1+0x3c10], R61 ;  /* 0x003c103d01007387 */ /* 0x000fe20000100800 */
[C---:B--2---:R-:W-:Y:S03]  /*6f190*/  HMMA.16816.F32 R32, R44.reuse, R34, R52 ;  /* 0x000000222c20723c */ /* 0x044fe60000001834 */
[----:B------:R-:W2:Y:S04]  /*6f1a0*/  LDL.LU.64 R54, [R1+0x3e08] ;  /* 0x003e080001367983 */ /* 0x000ea80000300a00 */
[----:B------:R-:W2:Y:S01]  /*6f1b0*/  LDL.LU.64 R52, [R1+0x3e00] ;  /* 0x003e000001347983 */ /* 0x000ea20000300a00 */
[----:B---3--:R-:W-:Y:S11]  /*6f1c0*/  HMMA.16816.F32 R28, R44, R10, R28 ;  /* 0x0000000a2c1c723c */ /* 0x008ff6000000181c */
[----:B------:R-:W-:Y:S04]  /*6f1d0*/  STL.64 [R1+0x710], R32 ;  /* 0x0007102001007387 */ /* 0x000fe80000100a00 */
[----:B------:R0:W-:Y:S01]  /*6f1e0*/  STL.64 [R1+0x718], R34 ;  /* 0x0007182201007387 */ /* 0x0001e20000100a00 */
[----:B------:R-:W-:-:S02]  /*6f1f0*/  IMAD.MOV.U32 R3, RZ, RZ, R10 ;  /* 0x000000ffff037224 */ /* 0x000fc400078e000a */
[----:B------:R-:W-:Y:S01]  /*6f200*/  IMAD.MOV.U32 R2, RZ, RZ, R11 ;  /* 0x000000ffff027224 */ /* 0x000fe200078e000b */
[----:B0-----:R-:W3:Y:S04]  /*6f210*/  LDL.LU.64 R34, [R1+0x3df8] ;  /* 0x003df80001227983 */ /* 0x001ee80000300a00 */
[----:B------:R-:W-:Y:S04]  /*6f220*/  STL.64 [R1+0x990], R28 ;  /* 0x0009901c01007387 */ /* 0x000fe80000100a00 */
[----:B------:R0:W-:Y:S04]  /*6f230*/  STL.64 [R1+0x998], R30 ;  /* 0x0009981e01007387 */ /* 0x0001e80000100a00 */
[----:B0-----:R-:W4:Y:S04]  /*6f240*/  LDL.LU.64 R30, [R1+0x3df0] ;  /* 0x003df000011e7983 */ /* 0x001f280000300a00 */
[----:B------:R-:W3:Y:S04]  /*6f250*/  LDL.LU.64 R10, [R1+0x3de8] ;  /* 0x003de800010a7983 */ /* 0x000ee80000300a00 */
[----:B------:R-:W3:Y:S01]  /*6f260*/  LDL.LU.64 R8, [R1+0x3de0] ;  /* 0x003de00001087983 */ /* 0x000ee20000300a00 */
        /* <DEDUP_REMOVED lines=22> */
[----:B------:R-:W-:Y:S01]  /*6f3d0*/  HMMA.16816.F32 R12, R44, R22, R12 ;  /* 0x000000162c0c723c */ /* 0x000fe2000000180c */
[----:B------:R-:W-:-:S15]  /*6f3e0*/  IMAD.MOV.U32 R49, RZ, RZ, R22 ;  /* 0x000000ffff317224 */ /* 0x000fde00078e0016 */
[----:B------:R-:W-:-:S03]  /*6f3f0*/  NOP ;  /* 0x0000000000007918 */ /* 0x000fc60000000000 */
[----:B------:R-:W-:Y:S04]  /*6f400*/  STL.64 [R1+0x620], R12 ;  /* 0x0006200c01007387 */ /* 0x000fe80000100a00 */
[----:B------:R2:W-:Y:S04]  /*6f410*/  STL.64 [R1+0x628], R14 ;  /* 0x0006280e01007387 */ /* 0x0005e80000100a00 */
[----:B------:R-:W3:Y:S04]  /*6f420*/  LDL.LU R20, [R1+0x560] ;  /* 0x0005600001147983 */ /* 0x000ee80000300800 */
[----:B------:R-:W3:Y:S01]  /*6f430*/  LDL.LU R21, [R1+0x564] ;  /* 0x0005640001157983 */ /* 0x000ee20000300800 */
[----:B------:R-:W-:-:S03]  /*6f440*/  IMAD.MOV.U32 R48, RZ, RZ, R23 ;  /* 0x000000ffff307224 */ /* 0x000fc600078e0017 */
[----:B------:R-:W3:Y:S04]  /*6f450*/  LDL.LU R22, [R1+0x568] ;  /* 0x0005680001167983 */ /* 0x000ee80000300800 */
[----:B------:R-:W4:Y:S01]  /*6f460*/  LDL.LU R23, [R1+0x56c] ;  /* 0x00056c0001177983 */ /* 0x000f220000300800 */
[----:B--2---:R-:W-:Y:S03]  /*6f470*/  HMMA.16816.F32 R12, R44, R54, R24 ;  /* 0x000000362c0c723c */ /* 0x004fe60000001818 */
[----:B------:R-:W2:-:S15]  /*6f480*/  LDL.LU R24, [R1+0x550] ;  /* 0x0005500001187983 */ /* 0x000e9e0000300800 */
[----:B------:R-:W-:Y:S01]  /*6f490*/  NOP ;  /* 0x0000000000007918 */ /* 0x000fe20000000000 */
[----:B------:R0:W-:Y:S04]  /*6f4a0*/  STL.64 [R1+0x3a0], R12 ;  /* 0x0003a00c01007387 */ /* 0x0001e80000100a00 */
        /* <DEDUP_REMOVED lines=10> */
[----:B-1----:R-:W2:Y:S04]  /*6f550*/  LDL.LU R14, [R1+0x548] ;  /* 0x00054800010e7983 */ /* 0x002ea80000300800 */
[----:B------:R-:W2:Y:S04]  /*6f560*/  LDL.LU R15, [R1+0x54c] ;  /* 0x00054c00010f7983 */ /* 0x000ea80000300800 */
[----:B------:R0:W-:Y:S02]  /*6f570*/  STL.64 [R1+0x3d20], R54 ;  /* 0x003d203601007387 */ /* 0x0001e40000100a00 */
[----:B0-----:R-:W-:-:S02]  /*6f580*/  IMAD.MOV.U32 R54, RZ, RZ, R5 ;  /* 0x000000ffff367224 */ /* 0x001fc400078e0005 */
[----:B------:R-:W-:Y:S02]  /*6f590*/  IMAD.MOV.U32 R55, RZ, RZ, R4 ;  /* 0x000000ffff377224 */ /* 0x000fe400078e0004 */
[----:B------:R-:W0:Y:S01]  /*6f5a0*/  LDSM.16.MT88.4 R4, [R57+UR5+0x5080] ;  /* 0x005080053904783b */ /* 0x000e220008004200 */
[C---:B---3--:R-:W-:Y:S03]  /*6f5b0*/  HMMA.16816.F32 R16, R36.reuse, R10, R16 ;  /* 0x0000000a2410723c */ /* 0x048fe60000001810 */
[----:B0-----:R-:W-:Y:S04]  /*6f5c0*/  STL.64 [R1+0x3c58], R6 ;  /* 0x003c580601007387 */ /* 0x001fe80000100a00 */
[----:B------:R0:W-:Y:S04]  /*6f5d0*/  STL.64 [R1+0x3c50], R4 ;  /* 0x003c500401007387 */ /* 0x0001e80000100a00 */
[----:B0-----:R-:W3:Y:S04]  /*6f5e0*/  LDL.LU R4, [R1+0x500] ;  /* 0x0005000001047983 */ /* 0x001ee80000300800 */
[----:B------:R-:W3:Y:S04]  /*6f5f0*/  LDL.LU R5, [R1+0x504] ;  /* 0x0005040001057983 */ /* 0x000ee80000300800 */
[----:B------:R-:W3:Y:S04]  /*6f600*/  LDL.LU R6, [R1+0x508] ;  /* 0x0005080001067983 */ /* 0x000ee80000300800 */
[----:B------:R-:W3:Y:S04]  /*6f610*/  LDL.LU R7, [R1+0x50c] ;  /* 0x00050c0001077983 */ /* 0x000ee80000300800 */
        /* <DEDUP_REMOVED lines=39> */
[----:B------:R-:W4:Y:S01]  /*6f890*/  LDL.LU.64 R12, [R1+0x3d88] ;  /* 0x003d8800010c7983 */ /* 0x000f220000300a00 */
[C---:B---3--:R-:W-:Y:S08]  /*6f8a0*/  HMMA.16816.F32 R20, R36.reuse, R30, R20 ;  /* 0x0000001e2414723c */ /* 0x048ff00000001814 */
[C---:B--2---:R-:W-:Y:S08]  /*6f8b0*/  HMMA.16816.F32 R16, R36.reuse, R34, R16 ;  /* 0x000000222410723c */ /* 0x044ff00000001810 */
[C---:B------:R-:W-:Y:S01]  /*6f8c0*/  HMMA.16816.F32 R4, R36.reuse, R54, R4 ;  /* 0x000000362404723c */ /* 0x040fe20000001804 */
[----:B------:R-:W-:Y:S04]  /*6f8d0*/  STL.64 [R1+0x3ce8], R26 ;  /* 0x003ce81a01007387 */ /* 0x000fe80000100a00 */
[----:B------:R-:W-:Y:S04]  /*6f8e0*/  STL.64 [R1+0x3ce0], R24 ;  /* 0x003ce01801007387 */ /* 0x000fe80000100a00 */
[----:B------:R-:W-:Y:S04]  /*6f8f0*/  STL.64 [R1+0x3cd8], R30 ;  /* 0x003cd81e01007387 */ /* 0x000fe80000100a00 */
[----:B------:R-:W-:Y:S04]  /*6f900*/  STL.64 [R1+0x330], R20 ;  /* 0x0003301401007387 */ /* 0x000fe80000100a00 */
[----:B------:R-:W-:Y:S04]  /*6f910*/  STL.64 [R1+0x338], R22 ;  /* 0x0003381601007387 */ /* 0x000fe80000100a00 */
[----:B------:R-:W-:Y:S04]  /*6f920*/  STL.64 [R1+0x3cd0], R34 ;  /* 0x003cd02201007387 */ /* 0x000fe80000100a00 */
[----:B------:R-:W-:Y:S04]  /*6f930*/  STL.64 [R1+0x320], R16 ;  /* 0x0003201001007387 */ /* 0x000fe80000100a00 */
[----:B------:R-:W-:Y:S01]  /*6f940*/  STL.64 [R1+0x328], R18 ;  /* 0x0003281201007387 */ /* 0x000fe20000100a00 */
[----:B----4-:R-:W-:Y:S03]  /*6f950*/  HMMA.16816.F32 R8, R36, R14, R8 ;  /* 0x0000000e2408723c */ /* 0x010fe60000001808 */
[----:B------:R-:W-:Y:S04]  /*6f960*/  STL.64 [R1+0x3d40], R14 ;  /* 0x003d400e01007387 */ /* 0x000fe80000100a00 */
[----:B------:R-:W-:-:S12]  /*6f970*/  STL.64 [R1+0x3d38], R12 ;  /* 0x003d380c01007387 */ /* 0x000fd80000100a00 */
[----:B------:R-:W-:Y:S04]  /*6f980*/  STL.64 [R1+0x5c0], R8 ;  /* 0x0005c00801007387 */ /* 0x000fe80000100a00 */
[----:B------:R0:W-:Y:S04]  /*6f990*/  STL.64 [R1+0x5c8], R10 ;  /* 0x0005c80a01007387 */ /* 0x0001e80000100a00 */
[----:B------:R-:W-:Y:S04]  /*6f9a0*/  STL.64 [R1+0x3d48], R50 ;  /* 0x003d483201007387 */ /* 0x000fe80000100a00 */
[----:B------:R-:W-:Y:S04]  /*6f9b0*/  STL.64 [R1+0x5b0], R4 ;  /* 0x0005b00401007387 */ /* 0x000fe80000100a00 */
[----:B------:R1:W-:Y:S01]  /*6f9c0*/  STL.64 [R1+0x5b8], R6 ;  /* 0x0005b80601007387 */ /* 0x0003e20000100a00 */
[C---:B0-----:R-:W-:Y:S08]  /*6f9d0*/  HMMA.16816.F32 R8, R36.reuse, R50, R44 ;  /* 0x000000322408723c */ /* 0x041ff0000000182c */
[----:B-1----:R-:W-:Y:S11]  /*6f9e0*/  HMMA.16816.F32 R4, R36, R58, R40 ;  /* 0x0000003a2404723c */ /* 0x002ff60000001828 */
[----:B------:R-:W-:Y:S04]  /*6f9f0*/  STL.64 [R1+0x5a0], R8 ;  /* 0x0005a00801007387 */ /* 0x000fe80000100a00 */
[----:B------:R-:W-:Y:S04]  /*6fa00*/  STL.64 [R1+0x5a8], R10 ;  /* 0x0005a80a01007387 */ /* 0x000fe80000100a00 */
[----:B------:R-:W-:Y:S04]  /*6fa10*/  STL.64 [R1+0x3d50], R58 ;  /* 0x003d503a01007387 */ /* 0x000fe80000100a00 */
[----:B------:R-:W2:Y:S04]  /*6fa20*/  LDL.LU R40, [R1+0x50] ;  /* 0x0000500001287983 */ /* 0x000ea80000300800 */
[----:B------:R-:W-:Y:S04]  /*6fa30*/  STL.64 [R1+0x8d0], R4 ;  /* 0x0008d00401007387 */ /* 0x000fe80000100a00 */
[----:B------:R-:W-:Y:S04]  /*6fa40*/  STL.64 [R1+0x8d8], R6 ;  /* 0x0008d80601007387 */ /* 0x000fe80000100a00 */
[----:B------:R-:W2:Y:S04]  /*6fa50*/  LDL.LU R41, [R1+0x54] ;  /* 0x0000540001297983 */ /* 0x000ea80000300800 */
[----:B------:R-:W3:Y:S04]  /*6fa60*/  LDL.LU R42, [R1+0x58] ;  /* 0x00005800012a7983 */ /* 0x000ee80000300800 */
[----:B------:R-:W3:Y:S01]  /*6fa70*/  LDL.LU R43, [R1+0x5c] ;  /* 0x00005c00012b7983 */ /* 0x000ee20000300800 */
[----:B------:R-:W-:-:S02]  /*6fa80*/  IMAD.MOV.U32 R54, RZ, RZ, R49 ;  /* 0x000000ffff367224 */ /* 0x000fc400078e0031 */
[----:B------:R-:W-:Y:S02]  /*6fa90*/  IMAD.MOV.U32 R55, RZ, RZ, R48 ;  /* 0x000000ffff377224 */ /* 0x000fe400078e0030 */
[----:B------:R-:W-:Y:S02]  /*6faa0*/  IMAD.MOV.U32 R14, RZ, RZ, R33 ;  /* 0x000000ffff0e7224 */ /* 0x000fe400078e0021 */
[----:B------:R-:W-:Y:S01]  /*6fab0*/  IMAD.MOV.U32 R15, RZ, RZ, R32 ;  /* 0x000000ffff0f7224 */ /* 0x000fe200078e0020 */
[----:B---3--:R-:W-:Y:S04]  /*6fac0*/  STL.64 [R1+0x3d60], R42 ;  /* 0x003d602a01007387 */ /* 0x008fe80000100a00 */
[----:B--2---:R0:W-:Y:S04]  /*6fad0*/  STL.64 [R1+0x3d58], R40 ;  /* 0x003d582801007387 */ /* 0x0041e80000100a00 */
[----:B------:R-:W-:Y:S04]  /*6fae0*/  STL.64 [R1+0x3d68], R54 ;  /* 0x003d683601007387 */ /* 0x000fe80000100a00 */
[----:B------:R-:W-:Y:S04]  /*6faf0*/  STL.64 [R1+0x3d70], R14 ;  /* 0x003d700e01007387 */ /* 0x000fe80000100a00 */
[----:B------:R-:W2:Y:S04]  /*6fb00*/  LDL.LU R48, [R1+0x4a0] ;  /* 0x0004a00001307983 */ /* 0x000ea80000300800 */
[----:B------:R-:W2:Y:S04]  /*6fb10*/  LDL.LU R49, [R1+0x4a4] ;  /* 0x0004a40001317983 */ /* 0x000ea80000300800 */
[----:B------:R-:W3:Y:S04]  /*6fb20*/  LDL.LU R50, [R1+0x4a8] ;  /* 0x0004a80001327983 */ /* 0x000ee80000300800 */
[----:B------:R-:W3:Y:S04]  /*6fb30*/  LDL.LU R51, [R1+0x4ac] ;  /* 0x0004ac0001337983 */ /* 0x000ee80000300800 */
[----:B---3--:R1:W-:Y:S04]  /*6fb40*/  STL.64 [R1+0x3d80], R50 ;  /* 0x003d803201007387 */ /* 0x0083e80000100a00 */
[----:B--2---:R-:W-:Y:S04]  /*6fb50*/  STL.64 [R1+0x3d78], R48 ;  /* 0x003d783001007387 */ /* 0x004fe80000100a00 */
        /* <DEDUP_REMOVED lines=8> */
[----:B-1----:R-:W3:Y:S04]  /*6fbe0*/  LDL.64 R50, [R1+0x128] ;  /* 0x0001280001327983 */ /* 0x002ee80000100a00 */
        /* <DEDUP_REMOVED lines=14> */
[----:B------:R-:W-:-:S02]  /*6fcd0*/  IMAD.MOV.U32 R54, RZ, RZ, R3 ;  /* 0x000000ffff367224 */ /* 0x000fc400078e0003 */
[----:B------:R-:W-:Y:S01]  /*6fce0*/  IMAD.MOV.U32 R55, RZ, RZ, R2 ;  /* 0x000000ffff377224 */ /* 0x000fe200078e0002 */
        /* <DEDUP_REMOVED lines=20> */
[C---:B---3--:R-:W-:Y:S08]  /*6fe30*/  HMMA.16816.F32 R4, R36.reuse, R50, R4 ;  /* 0x000000322404723c */ /* 0x048ff00000001804 */
[----:B----4-:R-:W-:Y:S01]  /*6fe40*/  HMMA.16816.F32 R52, R36, R54, R12 ;  /* 0x000000362434723c */ /* 0x010fe2000000180c */
[----:B------:R-:W-:-:S10]  /*6fe50*/  IMAD.MOV.U32 R3, RZ, RZ, R51 ;  /* 0x000000ffff037224 */ /* 0x000fd400078e0033 */
[----:B------:R0:W-:Y:S04]  /*6fe60*/  STL.64 [R1+0x580], R4 ;  /* 0x0005800401007387 */ /* 0x0001e80000100a00 */
[----:B------:R-:W-:Y:S01]  /*6fe70*/  STL.64 [R1+0x588], R6 ;  /* 0x0005880601007387 */ /* 0x000fe20000100a00 */
[----:B0-----:R-:W-:-:S03]  /*6fe80*/  IMAD.MOV.U32 R4, RZ, RZ, R50 ;  /* 0x000000ffff047224 */ /* 0x001fc600078e0032 */
[----:B------:R-:W3:Y:S04]  /*6fe90*/  LDL.LU.64 R50, [R1+0x3d80] ;  /* 0x003d800001327983 */ /* 0x000ee80000300a00 */
[----:B------:R-:W3:Y:S04]  /*6fea0*/  LDL.LU.64 R48, [R1+0x3d78] ;  /* 0x003d780001307983 */ /* 0x000ee80000300a00 */
[----:B------:R-:W3:Y:S04]  /*6feb0*/  LDL.LU.64 R14, [R1+0x3d70] ;  /* 0x003d7000010e7983 */ /* 0x000ee80000300a00 */
[----:B------:R-:W-:Y:S04]  /*6fec0*/  STL.64 [R1+0x570], R52 ;  /* 0x0005703401007387 */ /* 0x000fe80000100a00 */
[----:B------:R0:W-:Y:S04]  /*6fed0*/  STL.64 [R1+0x578], R54 ;  /* 0x0005783601007387 */ /* 0x0001e80000100a00 */
[----:B0-----:R-:W4:Y:S01]  /*6fee0*/  LDL.LU.64 R54, [R1+0x3d68] ;  /* 0x003d680001367983 */ /* 0x001f220000300a00 */
[----:B--2---:R-:W-:Y:S03]  /*6fef0*/  HMMA.16816.F32 R56, R36, R58, R40 ;  /* 0x0000003a2438723c */ /* 0x004fe60000001828 */
[----:B------:R-:W2:Y:S04]  /*6ff00*/  LDL.LU.64 R42, [R1+0x3d60] ;  /* 0x003d6000012a7983 */ /* 0x000ea80000300a00 */
[----:B------:R-:W2:-:S12]  /*6ff10*/  LDL.LU.64 R40, [R1+0x3d58] ;  /* 0x003d580001287983 */ /* 0x000e980000300a00 */
[----:B------:R-:W-:Y:S04]  /*6ff20*/  STL.64 [R1+0x560], R56 ;  /* 0x0005603801007387 */ /* 0x000fe80000100a00 */
[----:B------:R0:W-:Y:S04]  /*6ff30*/  STL.64 [R1+0x568], R58 ;  /* 0x0005683a01007387 */ /* 0x0001e80000100a00 */
[----:B0-----:R-:W2:Y:S01]  /*6ff40*/  LDL.LU.64 R58, [R1+0x3d50] ;  /* 0x003d5000013a7983 */ /* 0x001ea20000300a00 */
[C---:B---3--:R-:W-:Y:S03]  /*6ff50*/  HMMA.16816.F32 R12, R36.reuse, R14, R48 ;  /* 0x0000000e240c723c */ /* 0x048fe60000001830 */
[----:B------:R-:W3:Y:S05]  /*6ff60*/  LDL.LU.64 R50, [R1+0x3d48] ;  /* 0x003d480001327983 */ /* 0x000eea0000300a00 */
[C---:B----4-:R-:W-:Y:S11]  /*6ff70*/  HMMA.16816.F32 R52, R36.reuse, R54, R8 ;  /* 0x000000362434723c */ /* 0x050ff60000001808 */
[----:B------:R-:W-:Y:S04]  /*6ff80*/  STL.64 [R1+0x550], R12 ;  /* 0x0005500c01007387 */ /* 0x000fe80000100a00 */
[----:B------:R0:W-:Y:S04]  /*6ff90*/  STL.64 [R1+0x558], R14 ;  /* 0x0005580e01007387 */ /* 0x0001e80000100a00 */
[----:B0-----:R-:W4:Y:S04]  /*6ffa0*/  LDL.LU.64 R14, [R1+0x3d40] ;  /* 0x003d4000010e7983 */ /* 0x001f280000300a00 */
[----:B------:R-:W2:Y:S04]  /*6ffb0*/  LDL.LU.64 R12, [R1+0x3d38] ;  /* 0x003d3800010c7983 */ /* 0x000ea80000300a00 */
        /* <DEDUP_REMOVED lines=10> */
[----:B0-----:R-:W3:Y:S04]  /*70060*/  LDL.LU.64 R38, [R1+0x158] ;  /* 0x0001580001267983 */ /* 0x001ee80000300a00 */
        /* <DEDUP_REMOVED lines=12> */
[----:B------:R-:W-:Y:S01]  /*70130*/  STL [R1+0x3c60], R8 ;  /* 0x003c600801007387 */ /* 0x000fe20000100800 */
        /* <DEDUP_REMOVED lines=19> */
[----:B----4-:R-:W-:Y:S01]  /*70270*/  STL [R1+0x3c80], R20 ;  /* 0x003c801401007387 */ /* 0x010fe20000100800 */
[----:B--2---:R-:W-:-:S15]  /*70280*/  HMMA.16816.F32 R28, R40, R26, R28 ;  /* 0x0000001a281c723c */ /* 0x004fde000000181c */
[----:B------:R-:W-:-:S04]  /*70290*/  NOP ;  /* 0x0000000000007918 */ /* 0x000fc80000000000 */
        /* <DEDUP_REMOVED lines=13> */
[----:B------:R-:W2:Y:S01]  /*70370*/  LDL.LU R31, [R1+0x2cc] ;  /* 0x0002cc00011f7983 */ /* 0x000ea20000300800 */
[----:B---3--:R-:W-:Y:S01]  /*70380*/  HMMA.16816.F32 R16, R40, R14, R16 ;  /* 0x0000000e2810723c */ /* 0x008fe20000001810 */
[----:B------:R-:W-:-:S02]  /*70390*/  IMAD.MOV.U32 R2, RZ, RZ, R39 ;  /* 0x000000ffff027224 */ /* 0x000fc400078e0027 */
[----:B------:R-:W-:-:S05]  /*703a0*/  IMAD.MOV.U32 R60, RZ, RZ, R38 ;  /* 0x000000ffff3c7224 */ /* 0x000fca00078e0026 */
[----:B--2---:R-:W-:Y:S01]  /*703b0*/  HMMA.16816.F32 R28, R40, R34, R28 ;  /* 0x00000022281c723c */ /* 0x004fe2000000181c */
[----:B------:R-:W-:-:S15]  /*703c0*/  STL.64 [R1+0x3ca0], R34 ;  /* 0x003ca02201007387 */ /* 0x000fde0000100a00 */
[----:B------:R-:W-:-:S03]  /*703d0*/  NOP ;  /* 0x0000000000007918 */ /* 0x000fc60000000000 */
        /* <DEDUP_REMOVED lines=8> */
[----:B------:R0:W-:Y:S04]  /*70460*/  STL.64 [R1+0x968], R14 ;  /* 0x0009680e01007387 */ /* 0x0001e80000100a00 */
[----:B------:R-:W-:Y:S04]  /*70470*/  STL [R1+0x3c18], R2 ;  /* 0x003c180201007387 */ /* 0x000fe80000100800 */
[----:B------:R-:W-:Y:S01]  /*70480*/  STL [R1+0x3c14], R60 ;  /* 0x003c143c01007387 */ /* 0x000fe20000100800 */
[----:B0-----:R-:W-:Y:S03]  /*70490*/  HMMA.16816.F32 R12, R40, R50, R44 ;  /* 0x00000032280c723c */ /* 0x001fe6000000182c */
[----:B------:R-:W2:Y:S01]  /*704a0*/  LDL.LU R44, [R1] ;  /* 0x00000000012c7983 */ /* 0x000ea20000300800 */
[----:B------:R-:W-:-:S02]  /*704b0*/  IMAD.MOV.U32 R46, RZ, RZ, R24 ;  /* 0x000000ffff2e7224 */ /* 0x000fc400078e0018 */
[----:B------:R-:W-:Y:S02]  /*704c0*/  IMAD.MOV.U32 R47, RZ, RZ, R21 ;  /* 0x000000ffff2f7224 */ /* 0x000fe400078e0015 */
[----:B------:R-:W-:Y:S02]  /*704d0*/  IMAD.MOV.U32 R45, RZ, RZ, R25 ;  /* 0x000000ffff2d7224 */ /* 0x000fe400078e0019 */
[----:B------:R-:W-:-:S09]  /*704e0*/  IMAD.MOV.U32 R61, RZ, RZ, R51 ;  /* 0x000000ffff3d7224 */ /* 0x000fd200078e0033 */
[----:B------:R-:W-:Y:S04]  /*704f0*/  STL.64 [R1+0x950], R12 ;  /* 0x0009500c01007387 */ /* 0x000fe80000100a00 */
[----:B------:R-:W-:Y:S04]  /*70500*/  STL.64 [R1+0x958], R14 ;  /* 0x0009580e01007387 */ /* 0x000fe80000100a00 */
[----:B------:R-:W3:Y:S04]  /*70510*/  LDL.LU R48, [R1+0x280] ;  /* 0x0002800001307983 */ /* 0x000ee80000300800 */
[----:B------:R-:W3:Y:S04]  /*70520*/  LDL.LU R49, [R1+0x284] ;  /* 0x0002840001317983 */ /* 0x000ee80000300800 */
[----:B------:R-:W3:Y:S04]  /*70530*/  LDL.LU R50, [R1+0x288] ;  /* 0x0002880001327983 */ /* 0x000ee80000300800 */
[----:B------:R-:W3:Y:S04]  /*70540*/  LDL.LU R51, [R1+0x28c] ;  /* 0x00028c0001337983 */ /* 0x000ee80000300800 */
[----:B------:R-:W-:Y:S04]  /*70550*/  STL.64 [R1+0x3cc8], R46 ;  /* 0x003cc82e01007387 */ /* 0x000fe80000100a00 */
[----:B--2---:R0:W-:Y:S04]  /*70560*/  STL.64 [R1+0x3cc0], R44 ;  /* 0x003cc02c01007387 */ /* 0x0041e80000100a00 */
        /* <DEDUP_REMOVED lines=12> */
[----:B------:R-:W4:Y:S04]  /*70630*/  LDL.LU.64 R38, [R1+0x118] ;  /* 0x0001180001267983 */ /* 0x000f280000300a00 */
[----:B------:R-:W4:Y:S04]  /*70640*/  LDL.LU R32, [R1+0x250] ;  /* 0x0002500001207983 */ /* 0x000f280000300800 */
[----:B------:R-:W4:Y:S04]  /*70650*/  LDL.LU R33, [R1+0x254] ;  /* 0x0002540001217983 */ /* 0x000f280000300800 */
[----:B------:R-:W4:Y:S04]  /*70660*/  LDL.LU R34, [R1+0x258] ;  /* 0x0002580001227983 */ /* 0x000f280000300800 */
[----:B------:R-:W4:Y:S04]  /*70670*/  LDL.LU R35, [R1+0x25c] ;  /* 0x00025c0001237983 */ /* 0x000f280000300800 */
[----:B------:R-:W4:Y:S04]  /*70680*/  LDL.LU.64 R30, [R1+0x108] ;  /* 0x00010800011e7983 */ /* 0x000f280000300a00 */
[----:B------:R-:W4:Y:S01]  /*70690*/  LDL.LU R24, [R1+0x240] ;  /* 0x0002400001187983 */ /* 0x000f220000300800 */
[----:B---3--:R-:W-:Y:S01]  /*706a0*/  HMMA.16816.F32 R48, R40, R58, R48 ;  /* 0x0000003a2830723c */ /* 0x008fe20000001830 */
[----:B------:R-:W-:-:S02]  /*706b0*/  IMAD.MOV.U32 R14, RZ, RZ, R4 ;  /* 0x000000ffff0e7224 */ /* 0x000fc400078e0004 */
[----:B------:R-:W-:Y:S01]  /*706c0*/  IMAD.MOV.U32 R15, RZ, RZ, R3 ;  /* 0x000000ffff0f7224 */ /* 0x000fe200078e0003 */
[----:B------:R-:W3:Y:S04]  /*706d0*/  LDL.LU R25, [R1+0x244] ;  /* 0x0002440001197983 */ /* 0x000ee80000300800 */
[----:B------:R-:W3:Y:S04]  /*706e0*/  LDL.LU R26, [R1+0x248] ;  /* 0x00024800011a7983 */ /* 0x000ee80000300800 */
[----:B------:R-:W3:Y:S04]  /*706f0*/  LDL.LU R27, [R1+0x24c] ;  /* 0x00024c00011b7983 */ /* 0x000ee80000300800 */
[----:B------:R-:W3:Y:S04]  /*70700*/  LDL.LU.64 R22, [R1+0xf8] ;  /* 0x0000f80001167983 */ /* 0x000ee80000300a00 */
[----:B------:R-:W3:Y:S04]  /*70710*/  LDL.LU.64 R10, [R1+0xe8] ;  /* 0x0000e800010a7983 */ /* 0x000ee80000300a00 */
[----:B------:R-:W3:Y:S04]  /*70720*/  LDL.LU R4, [R1+0x40] ;  /* 0x0000400001047983 */ /* 0x000ee80000300800 */
[----:B------:R-:W3:Y:S04]  /*70730*/  LDL.LU R5, [R1+0x44] ;  /* 0x0000440001057983 */ /* 0x000ee80000300800 */
[----:B------:R-:W3:Y:S04]  /*70740*/  LDL.LU R6, [R1+0x48] ;  /* 0x0000480001067983 */ /* 0x000ee80000300800 */
[----:B------:R-:W3:Y:S04]  /*70750*/  LDL.LU R7, [R1+0x4c] ;  /* 0x00004c0001077983 */ /* 0x000ee80000300800 */
[----:B------:R-:W-:Y:S01]  /*70760*/  STL [R1+0x3c1c], R61 ;  /* 0x003c1c3d01007387 */ /* 0x000fe20000100800 */
[----:B------:R-:W-:-:S03]  /*70770*/  IMAD.MOV.U32 R2, RZ, RZ, R58 ;  /* 0x000000ffff027224 */ /* 0x000fc600078e003a */
[----:B------:R0:W-:Y:S04]  /*70780*/  STL.64 [R1+0x940], R48 ;  /* 0x0009403001007387 */ /* 0x0001e80000100a00 */
[----:B------:R1:W-:Y:S01]  /*70790*/  STL.64 [R1+0x948], R50 ;  /* 0x0009483201007387 */ /* 0x0003e20000100a00 */
[----:B------:R-:W-:-:S03]  /*707a0*/  IMAD.MOV.U32 R60, RZ, RZ, R59 ;  /* 0x000000ffff3c7224 */ /* 0x000fc600078e003b */
        /* <DEDUP_REMOVED lines=8> */
[----:B------:R-:W-:Y:S04]  /*70830*/  STL [R1+0x3c24], R2 ;  /* 0x003c240201007387 */ /* 0x000fe80000100800 */
[----:B------:R-:W-:Y:S01]  /*70840*/  STL [R1+0x3c20], R60 ;  /* 0x003c203c01007387 */ /* 0x000fe20000100800 */
[C---:B--2---:R-:W-:Y:S08]  /*70850*/  HMMA.16816.F32 R12, R40.reuse, R14, R44 ;  /* 0x0000000e280c723c */ /* 0x044ff0000000182c */
[C---:B----4-:R-:W-:Y:S01]  /*70860*/  HMMA.16816.F32 R52, R40.reuse, R38, R52 ;  /* 0x000000262834723c */ /* 0x050fe20000001834 */
[----:B------:R-:W2:Y:S04]  /*70870*/  LDL.LU.64 R46, [R1+0x3cc8] ;  /* 0x003cc800012e7983 */ /* 0x000ea80000300a00 */
[----:B------:R-:W2:Y:S06]  /*70880*/  LDL.LU.64 R44, [R1+0x3cc0] ;  /* 0x003cc000012c7983 */ /* 0x000eac0000300a00 */
[----:B------:R-:W-:Y:S04]  /*70890*/  STL.64 [R1+0x930], R12 ;  /* 0x0009300c01007387 */ /* 0x000fe80000100a00 */
[----:B------:R0:W-:Y:S04]  /*708a0*/  STL.64 [R1+0x938], R14 ;  /* 0x0009380e01007387 */ /* 0x0001e80000100a00 */
[----:B0-----:R-:W4:Y:S04]  /*708b0*/  LDL.LU.64 R14, [R1+0x3cb8] ;  /* 0x003cb800010e7983 */ /* 0x001f280000300a00 */
[----:B------:R-:W2:Y:S04]  /*708c0*/  LDL.LU.64 R12, [R1+0x3cb0] ;  /* 0x003cb000010c7983 */ /* 0x000ea80000300a00 */
[----:B------:R-:W-:Y:S04]  /*708d0*/  STL.64 [R1+0x920], R52 ;  /* 0x0009203401007387 */ /* 0x000fe80000100a00 */
[----:B------:R0:W-:Y:S04]  /*708e0*/  STL.64 [R1+0x928], R54 ;  /* 0x0009283601007387 */ /* 0x0001e80000100a00 */
[----:B0-----:R-:W2:Y:S01]  /*708f0*/  LDL.LU.64 R54, [R1+0x3ca8] ;  /* 0x003ca80001367983 */ /* 0x001ea20000300a00 */
[C---:B------:R-:W-:Y:S08]  /*70900*/  HMMA.16816.F32 R32, R40.reuse, R30, R32 ;  /* 0x0000001e2820723c */ /* 0x040ff00000001820 */
[C---:B---3--:R-:W-:Y:S08]  /*70910*/  HMMA.16816.F32 R24, R40.reuse, R22, R24 ;  /* 0x000000162818723c */ /* 0x048ff00000001818 */
[----:B------:R-:W-:Y:S01]  /*70920*/  HMMA.16816.F32 R16, R40, R10, R16 ;  /* 0x0000000a2810723c */ /* 0x000fe20000001810 */
[----:B------:R-:W-:-:S02]  /*70930*/  IMAD.MOV.U32 R53, RZ, RZ, R38 ;  /* 0x000000ffff357224 */ /* 0x000fc400078e0026 */
[----:B------:R-:W-:Y:S02]  /*70940*/  IMAD.MOV.U32 R60, RZ, RZ, R30 ;  /* 0x000000ffff3c7224 */ /* 0x000fe400078e001e */
[----:B------:R-:W-:Y:S01]  /*70950*/  IMAD.MOV.U32 R61, RZ, RZ, R31 ;  /* 0x000000ffff3d7224 */ /* 0x000fe200078e001f */
[----:B------:R0:W-:Y:S01]  /*70960*/  STL [R1+0x3c28], R53 ;  /* 0x003c283501007387 */ /* 0x0001e20000100800 */
[----:B------:R-:W-:Y:S02]  /*70970*/  IMAD.MOV.U32 R52, RZ, RZ, R39 ;  /* 0x000000ffff347224 */ /* 0x000fe400078e0027 */
[----:B------:R-:W-:Y:S02]  /*70980*/  IMAD.MOV.U32 R39, RZ, RZ, R0 ;  /* 0x000000ffff277224 */ /* 0x000fe400078e0000 */
[----:B------:R-:W-:Y:S02]  /*70990*/  IMAD.MOV.U32 R3, RZ, RZ, R22 ;  /* 0x000000ffff037224 */ /* 0x000fe400078e0016 */
[----:B------:R-:W-:Y:S01]  /*709a0*/  IMAD.MOV.U32 R0, RZ, RZ, R23 ;  /* 0x000000ffff007224 */ /* 0x000fe200078e0017 */
[----:B------:R-:W-:Y:S04]  /*709b0*/  STL.64 [R1+0x910], R32 ;  /* 0x0009102001007387 */ /* 0x000fe80000100a00 */
[----:B------:R1:W-:Y:S01]  /*709c0*/  STL.64 [R1+0x918], R34 ;  /* 0x0009182201007387 */ /* 0x0003e20000100a00 */
[----:B0-----:R-:W-:-:S02]  /*709d0*/  IMAD.MOV.U32 R53, RZ, RZ, R10 ;  /* 0x000000ffff357224 */ /* 0x001fc400078e000a */
[----:B------:R-:W-:Y:S01]  /*709e0*/  IMAD.MOV.U32 R2, RZ, RZ, R11 ;  /* 0x000000ffff027224 */ /* 0x000fe200078e000b */
[----:B-1----:R-:W3:Y:S04]  /*709f0*/  LDL.LU.64 R34, [R1+0x3ca0] ;  /* 0x003ca00001227983 */ /* 0x002ee80000300a00 */
[----:B------:R-:W3:Y:S04]  /*70a00*/  LDL.LU.64 R30, [R1+0x3c98] ;  /* 0x003c9800011e7983 */ /* 0x000ee80000300a00 */
[----:B------:R-:W-:Y:S04]  /*70a10*/  STL.64 [R1+0x900], R24 ;  /* 0x0009001801007387 */ /* 0x000fe80000100a00 */
[----:B------:R0:W-:Y:S04]  /*70a20*/  STL.64 [R1+0x908], R26 ;  /* 0x0009081a01007387 */ /* 0x0001e80000100a00 */
[----:B0-----:R-:W3:Y:S04]  /*70a30*/  LDL.LU.64 R26, [R1+0x3c90] ;  /* 0x003c9000011a7983 */ /* 0x001ee80000300a00 */
[----:B------:R-:W3:Y:S04]  /*70a40*/  LDL.LU.64 R22, [R1+0x3c88] ;  /* 0x003c880001167983 */ /* 0x000ee80000300a00 */
[----:B------:R-:W3:Y:S04]  /*70a50*/  LDL.LU R20, [R1+0x3c80] ;  /* 0x003c800001147983 */ /* 0x000ee80000300800 */
[----:B------:R-:W-:Y:S04]  /*70a60*/  STL.64 [R1+0x8f0], R16 ;  /* 0x0008f01001007387 */ /* 0x000fe80000100a00 */
[----:B------:R0:W-:Y:S04]  /*70a70*/  STL.64 [R1+0x8f8], R18 ;  /* 0x0008f81201007387 */ /* 0x0001e80000100a00 */
[----:B0-----:R-:W3:Y:S04]  /*70a80*/  LDL.LU.64 R18, [R1+0x3c78] ;  /* 0x003c780001127983 */ /* 0x001ee80000300a00 */
[----:B------:R-:W3:Y:S04]  /*70a90*/  LDL.LU.64 R16, [R1+0x3c70] ;  /* 0x003c700001107983 */ /* 0x000ee80000300a00 */
[----:B------:R-:W3:Y:S04]  /*70aa0*/  LDL.LU.64 R10, [R1+0x3c68] ;  /* 0x003c6800010a7983 */ /* 0x000ee80000300a00 */
[----:B------:R-:W3:Y:S01]  /*70ab0*/  LDL.LU R8, [R1+0x3c60] ;  /* 0x003c600001087983 */ /* 0x000ee20000300800 */
[----:B--2---:R-:W-:Y:S03]  /*70ac0*/  HMMA.16816.F32 R40, R40, R54, R4 ;  /* 0x000000362828723c */ /* 0x004fe60000001804 */
[----:B------:R-:W3:Y:S04]  /*70ad0*/  LDL.LU.64 R6, [R1+0x3c58] ;  /* 0x003c580001067983 */ /* 0x000ee80000300a00 */
[----:B------:R-:W3:-:S12]  /*70ae0*/  LDL.LU.64 R4, [R1+0x3c50] ;  /* 0x003c500001047983 */ /* 0x000ed80000300a00 */
[----:B------:R-:W-:Y:S04]  /*70af0*/  STL.64 [R1+0x8c0], R40 ;  /* 0x0008c02801007387 */ /* 0x000fe80000100a00 */
[----:B------:R-:W-:Y:S04]  /*70b00*/  STL.64 [R1+0x8c8], R42 ;  /* 0x0008c82a01007387 */ /* 0x000fe80000100a00 */
[----:B------:R-:W-:Y:S01]  /*70b10*/  STL.64 [R1+0x3b98], R54 ;  /* 0x003b983601007387 */ /* 0x000fe20000100a00 */
[----:B------:R-:W-:Y:S02]  /*70b20*/  IMAD.MOV.U32 R38, RZ, RZ, R9 ;  /* 0x000000ffff267224 */ /* 0x000fe400078e0009 */
[----:B------:R-:W0:Y:S01]  /*70b30*/  S2R R9, SR_TID.X ;  /* 0x0000000000097919 */ /* 0x000e220000002100 */
[C---:B---3--:R-:W-:Y:S08]  /*70b40*/  HMMA.16816.F32 R48, R4.reuse, R10, R48 ;  /* 0x0000000a0430723c */ /* 0x048ff00000001830 */
[----:B------:R-:W-:Y:S11]  /*70b50*/  HMMA.16816.F32 R56, R4, R18, R56 ;  /* 0x000000120438723c */ /* 0x000ff60000001838 */
[----:B------:R-:W-:Y:S04]  /*70b60*/  STL.64 [R1+0x8b0], R48 ;  /* 0x0008b03001007387 */ /* 0x000fe80000100a00 */
[----:B------:R1:W-:Y:S04]  /*70b70*/  STL.64 [R1+0x8b8], R50 ;  /* 0x0008b83201007387 */ /* 0x0003e80000100a00 */
[----:B-1----:R-:W2:Y:S04]  /*70b80*/  LDL.LU.64 R50, [R1+0x3c48] ;  /* 0x003c480001327983 */ /* 0x002ea80000300a00 */
[----:B------:R-:W2:Y:S04]  /*70b90*/  LDL.LU.64 R48, [R1+0x3c40] ;  /* 0x003c400001307983 */ /* 0x000ea80000300a00 */
[----:B------:R-:W-:Y:S04]  /*70ba0*/  STL.64 [R1+0x8a0], R56 ;  /* 0x0008a03801007387 */ /* 0x000fe80000100a00 */
[----:B------:R1:W-:Y:S04]  /*70bb0*/  STL.64 [R1+0x8a8], R58 ;  /* 0x0008a83a01007387 */ /* 0x0003e80000100a00 */
[----:B-1----:R-:W3:Y:S04]  /*70bc0*/  LDL.LU.64 R58, [R1+0x3c38] ;  /* 0x003c3800013a7983 */ /* 0x002ee80000300a00 */
[----:B------:R-:W3:Y:S01]  /*70bd0*/  LDL.LU.64 R56, [R1+0x3c30] ;  /* 0x003c300001387983 */ /* 0x000ee20000300a00 */
[----:B------:R-:W-:-:S02]  /*70be0*/  IMAD.MOV.U32 R41, RZ, RZ, R17 ;  /* 0x000000ffff297224 */ /* 0x000fc400078e0011 */
[----:B------:R-:W1:Y:S01]  /*70bf0*/  S2R R17, SR_TID.X ;  /* 0x0000000000117919 */ /* 0x000e620000002100 */
[----:B0-----:R-:W-:Y:S01]  /*70c00*/  LOP3.LUT R9, R9, 0x7, RZ, 0xc0, !PT ;  /* 0x0000000709097812 */ /* 0x001fe200078ec0ff */
[----:B------:R-:W-:Y:S02]  /*70c10*/  IMAD.MOV.U32 R43, RZ, RZ, R8 ;  /* 0x000000ffff2b7224 */ /* 0x000fe400078e0008 */
[----:B------:R-:W-:Y:S02]  /*70c20*/  IMAD.MOV.U32 R40, RZ, RZ, R20 ;  /* 0x000000ffff287224 */ /* 0x000fe400078e0014 */
[----:B------:R-:W-:Y:S02]  /*70c30*/  IMAD R9, R9, 0x110, RZ ;  /* 0x0000011009097824 */ /* 0x000fe400078e02ff */
[----:B------:R-:W-:Y:S01]  /*70c40*/  IMAD.MOV.U32 R42, RZ, RZ, R16 ;  /* 0x000000ffff2a7224 */ /* 0x000fe200078e0010 */
[C---:B------:R-:W-:Y:S08]  /*70c50*/  HMMA.16816.F32 R24, R4.reuse, R26, R44 ;  /* 0x0000001a0418723c */ /* 0x040ff0000000182c */
[----:B------:R-:W-:Y:S01]  /*70c60*/  HMMA.16816.F32 R20, R4, R22, R40 ;  /* 0x000000160414723c */ /* 0x000fe20000001828 */
[----:B-1----:R-:W-:-:S02]  /*70c70*/  IMAD.SHL.U32 R8, R17, 0x2, RZ ;  /* 0x0000000211087824 */ /* 0x002fc400078e00ff */
[----:B------:R-:W-:-:S03]  /*70c80*/  IMAD.SHL.U32 R17, R17, 0x80, RZ ;  /* 0x0000008011117824 */ /* 0x000fc600078e00ff */
[----:B------:R-:W-:-:S04]  /*70c90*/  LOP3.LUT R55, R9, 0x10, R8, 0x78, !PT ;  /* 0x0000001009377812 */ /* 0x000fc800078e7808 */
[----:B------:R-:W-:Y:S02]  /*70ca0*/  LOP3.LUT R55, R55, 0x800, R17, 0xf8, !PT ;  /* 0x0000080037377812 */ /* 0x000fe400078ef811 */
[----:B------:R-:W-:-:S03]  /*70cb0*/  LOP3.LUT R47, R9, 0x30, R8, 0x78, !PT ;  /* 0x00000030092f7812 */ /* 0x000fc600078e7808 */
[----:B------:R-:W0:Y:S04]  /*70cc0*/  LDSM.16.MT88.4 R8, [R55+UR5+0x6000] ;  /* 0x006000053708783b */ /* 0x000e280008004200 */
[----:B------:R-:W-:Y:S04]  /*70cd0*/  STL.64 [R1+0x890], R20 ;  /* 0x0008901401007387 */ /* 0x000fe80000100a00 */
[----:B------:R3:W-:Y:S04]  /*70ce0*/  STL.64 [R1+0x898], R22 ;  /* 0x0008981601007387 */ /* 0x0007e80000100a00 */
[----:B------:R-:W-:Y:S04]  /*70cf0*/  STL.64 [R1+0x880], R24 ;  /* 0x0008801801007387 */ /* 0x000fe80000100a00 */
[----:B------:R-:W-:Y:S01]  /*70d00*/  STL.64 [R1+0x888], R26 ;  /* 0x0008881a01007387 */ /* 0x000fe20000100a00 */
[----:B------:R-:W-:Y:S01]  /*70d10*/  LOP3.LUT R47, R47, 0x40, RZ, 0x3c, !PT ;  /* 0x000000402f2f7812 */ /* 0x000fe200078e3cff */
[----:B------:R-:W-:-:S02]  /*70d20*/  IMAD.MOV.U32 R36, RZ, RZ, R13 ;  /* 0x000000ffff247224 */ /* 0x000fc400078e000d */
[----:B------:R-:W-:Y:S02]  /*70d30*/  IMAD.MOV.U32 R37, RZ, RZ, R12 ;  /* 0x000000ffff257224 */ /* 0x000fe400078e000c */
[----:B------:R-:W-:Y:S04]  /*70d40*/  LDSM.16.M88.4 R24, [R47+UR5+0xd080] ;  /* 0x00d080052f18783b */ /* 0x000fe80008000200 */
[----:B------:R-:W-:Y:S01]  /*70d50*/  LDSM.16.M88.4 R40, [R47+UR5+0xf080] ;  /* 0x00f080052f28783b */ /* 0x000fe20008000200 */
[C---:B--2---:R-:W-:Y:S03]  /*70d60*/  HMMA.16816.F32 R16, R4.reuse, R34, R48 ;  /* 0x000000220410723c */ /* 0x044fe60000001830 */
[----:B------:R-:W-:Y:S04]  /*70d70*/  LDSM.16.M88.4 R32, [R47+UR5+0xe080] ;  /* 0x00e080052f20783b */ /* 0x000fe80008000200 */
[----:B------:R-:W-:Y:S01]  /*70d80*/  LDSM.16.MT88.4 R48, [R55+UR5+0x6080] ;  /* 0x006080053730783b */ /* 0x000fe20008004200 */
[----:B---3--:R-:W-:Y:S03]  /*70d90*/  HMMA.16816.F32 R20, R4, R30, R56 ;  /* 0x0000001e0414723c */ /* 0x008fe60000001838 */
[----:B------:R-:W-:Y:S04]  /*70da0*/  LDSM.16.M88.4 R56, [R47+UR5+0xb080] ;  /* 0x00b080052f38783b */ /* 0x000fe80008000200 */
[----:B------:R-:W-:-:S12]  /*70db0*/  LDSM.16.M88.4 R28, [R47+UR5+0xd880] ;  /* 0x00d880052f1c783b */ /* 0x000fd80008000200 */
[----:B------:R-:W-:Y:S04]  /*70dc0*/  STL.64 [R1+0x870], R20 ;  /* 0x0008701401007387 */ /* 0x000fe80000100a00 */
[----:B------:R-:W-:Y:S04]  /*70dd0*/  STL.64 [R1+0x878], R22 ;  /* 0x0008781601007387 */ /* 0x000fe80000100a00 */
[----:B------:R-:W-:Y:S04]  /*70de0*/  STL.64 [R1+0x70], R16 ;  /* 0x0000701001007387 */ /* 0x000fe80000100a00 */
[----:B------:R-:W-:Y:S04]  /*70df0*/  STL.64 [R1+0x78], R18 ;  /* 0x0000781201007387 */ /* 0x000fe80000100a00 */
[----:B0-----:R-:W-:Y:S04]  /*70e00*/  STL.64 [R1+0x3ba8], R10 ;  /* 0x003ba80a01007387 */ /* 0x001fe80000100a00 */
[----:B------:R-:W-:Y:S04]  /*70e10*/  STL.64 [R1+0x3ba0], R8 ;  /* 0x003ba00801007387 */ /* 0x000fe80000100a00 */
[----:B------:R-:W0:Y:S04]  /*70e20*/  LDSM.16.M88.4 R8, [R47+UR5+0x8080] ;  /* 0x008080052f08783b */ /* 0x000e280008000200 */
[----:B------:R-:W1:Y:S04]  /*70e30*/  LDSM.16.M88.4 R20, [R47+UR5+0x8880] ;  /* 0x008880052f14783b */ /* 0x000e680008000200 */
[----:B------:R-:W2:Y:S04]  /*70e40*/  LDSM.16.M88.4 R16, [R47+UR5+0x9080] ;  /* 0x009080052f10783b */ /* 0x000ea80008000200 */
[----:B0-----:R-:W-:Y:S04]  /*70e50*/  STL.64 [R1+0x50], R8 ;  /* 0x0000500801007387 */ /* 0x001fe80000100a00 */
[----:B------:R-:W-:Y:S04]  /*70e60*/  STL.64 [R1+0x58], R10 ;  /* 0x0000580a01007387 */ /* 0x000fe80000100a00 */
[----:B------:R-:W0:Y:S04]  /*70e70*/  LDSM.16.M88.4 R8, [R47+UR5+0x9880] ;  /* 0x009880052f08783b */ /* 0x000e280008000200 */
[----:B-1----:R-:W-:Y:S04]  /*70e80*/  STL.64 [R1+0x40], R20 ;  /* 0x0000401401007387 */ /* 0x002fe80000100a00 */
[----:B------:R-:W-:Y:S04]  /*70e90*/  STL.64 [R1+0x48], R22 ;  /* 0x0000481601007387 */ /* 0x000fe80000100a00 */
[----:B------:R-:W1:Y:S04]  /*70ea0*/  LDSM.16.M88.4 R20, [R47+UR5+0xa080] ;  /* 0x00a080052f14783b */ /* 0x000e680008000200 */
[----:B--2---:R-:W-:Y:S04]  /*70eb0*/  STL.64 [R1+0x30], R16 ;  /* 0x0000301001007387 */ /* 0x004fe80000100a00 */
[----:B------:R-:W-:Y:S04]  /*70ec0*/  STL.64 [R1+0x38], R18 ;  /* 0x0000381201007387 */ /* 0x000fe80000100a00 */
[----:B------:R-:W2:Y:S04]  /*70ed0*/  LDSM.16.M88.4 R16, [R47+UR5+0xa880] ;  /* 0x00a880052f10783b */ /* 0x000ea80008000200 */
[----:B0-----:R-:W-:Y:S04]  /*70ee0*/  STL.64 [R1+0x20], R8 ;  /* 0x0000200801007387 */ /* 0x001fe80000100a00 */
[----:B------:R4:W-:Y:S04]  /*70ef0*/  STL.64 [R1+0x28], R10 ;  /* 0x0000280a01007387 */ /* 0x0009e80000100a00 */
[----:B-1----:R-:W-:Y:S04]  /*70f00*/  STL.64 [R1+0x10], R20 ;  /* 0x0000101401007387 */ /* 0x002fe80000100a00 */
[----:B------:R-:W-:Y:S04]  /*70f10*/  STL.64 [R1+0x18], R22 ;  /* 0x0000181601007387 */ /* 0x000fe80000100a00 */
[----:B------:R-:W-:Y:S04]  /*70f20*/  LDSM.16.M88.4 R20, [R47+UR5+0xc880] ;  /* 0x00c880052f14783b */ /* 0x000fe80008000200 */
[----:B--2---:R-:W-:Y:S04]  /*70f30*/  STL.64 [R1], R16 ;  /* 0x0000001001007387 */ /* 0x004fe80000100a00 */
[----:B------:R-:W-:Y:S04]  /*70f40*/  STL.64 [R1+0x8], R18 ;  /* 0x0000081201007387 */ /* 0x000fe80000100a00 */
[----:B------:R-:W-:Y:S01]  /*70f50*/  LDSM.16.M88.4 R16, [R47+UR5+0xc080] ;  /* 0x00c080052f10783b */ /* 0x000fe20008000200 */
[----:B----4-:R-:W-:Y:S03]  /*70f60*/  HMMA.16816.F32 R8, R4, R14, R36 ;  /* 0x0000000e0408723c */ /* 0x010fe60000001824 */
[----:B------:R-:W0:Y:S04]  /*70f70*/  LDSM.16.M88.4 R12, [R47+UR5+0xb880] ;  /* 0x00b880052f0c783b */ /* 0x000e280008000200 */
[----:B------:R-:W1:Y:S04]  /*70f80*/  LDSM.16.M88.4 R36, [R47+UR5+0xe880] ;  /* 0x00e880052f24783b */ /* 0x000e680008000200 */
[----:B------:R-:W2:Y:S04]  /*70f90*/  LDSM.16.M88.4 R44, [R47+UR5+0xf880] ;  /* 0x00f880052f2c783b */ /* 0x000ea80008000200 */
[----:B------:R-:W-:Y:S04]  /*70fa0*/  STL [R1+0x3594], R58 ;  /* 0x0035943a01007387 */ /* 0x000fe80000100800 */
[----:B------:R-:W-:Y:S04]  /*70fb0*/  STL.64 [R1+0x60], R8 ;  /* 0x0000600801007387 */ /* 0x000fe80000100a00 */
[----:B------:R3:W-:Y:S04]  /*70fc0*/  STL.64 [R1+0x68], R10 ;  /* 0x0000680a01007387 */ /* 0x0007e80000100a00 */
[----:B------:R-:W-:Y:S04]  /*70fd0*/  STL [R1+0x3590], R59 ;  /* 0x0035903b01007387 */ /* 0x000fe80000100800 */
[----:B------:R-:W-:Y:S04]  /*70fe0*/  STL.64 [R1+0x3b40], R56 ;  /* 0x003b403801007387 */ /* 0x000fe80000100a00 */
[----:B0-----:R-:W-:Y:S04]  /*70ff0*/  STL [R1+0x3584], R14 ;  /* 0x0035840e01007387 */ /* 0x001fe80000100800 */
        /* <DEDUP_REMOVED lines=17> */
[----:B-1----:R-:W-:Y:S04]  /*71110*/  STL [R1+0x3570], R38 ;  /* 0x0035702601007387 */ /* 0x002fe80000100800 */
[----:B------:R-:W-:Y:S04]  /*71120*/  STL [R1+0x3548], R39 ;  /* 0x0035482701007387 */ /* 0x000fe80000100800 */
[----:B------:R-:W-:Y:S04]  /*71130*/  STL.64 [R1+0x3b68], R36 ;  /* 0x003b682401007387 */ /* 0x000fe80000100a00 */
[----:B------:R0:W-:Y:S04]  /*71140*/  STL [R1+0x3544], R42 ;  /* 0x0035442a01007387 */ /* 0x0001e80000100800 */
[----:B------:R1:W-:Y:S04]  /*71150*/  STL [R1+0x3540], R43 ;  /* 0x0035402b01007387 */ /* 0x0003e80000100800 */
[----:B------:R-:W-:Y:S04]  /*71160*/  STL.64 [R1+0x3b18], R40 ;  /* 0x003b182801007387 */ /* 0x000fe80000100a00 */
[----:B--2---:R2:W-:Y:S04]  /*71170*/  STL [R1+0x352c], R46 ;  /* 0x00352c2e01007387 */ /* 0x0045e80000100800 */
[----:B------:R4:W-:Y:S04]  /*71180*/  STL [R1+0x3528], R47 ;  /* 0x0035282f01007387 */ /* 0x0009e80000100800 */
[----:B------:R-:W-:Y:S01]  /*71190*/  STL.64 [R1+0x3be8], R44 ;  /* 0x003be82c01007387 */ /* 0x000fe20000100a00 */
[----:B---3--:R-:W-:-:S02]  /*711a0*/  IMAD.MOV.U32 R10, RZ, RZ, R60 ;  /* 0x000000ffff0a7224 */ /* 0x008fc400078e003c */
[----:B------:R-:W-:Y:S02]  /*711b0*/  IMAD.MOV.U32 R11, RZ, RZ, R61 ;  /* 0x000000ffff0b7224 */ /* 0x000fe400078e003d */
[----:B0-----:R-:W-:Y:S02]  /*711c0*/  IMAD.MOV.U32 R42, RZ, RZ, R53 ;  /* 0x000000ffff2a7224 */ /* 0x001fe400078e0035 */
[----:B-1----:R-:W-:Y:S01]  /*711d0*/  IMAD.MOV.U32 R43, RZ, RZ, R2 ;  /* 0x000000ffff2b7224 */ /* 0x002fe200078e0002 */
[----:B------:R-:W3:Y:S04]  /*711e0*/  LDL.LU R53, [R1+0x3c28] ;  /* 0x003c280001357983 */ /* 0x000ee80000300800 */
[----:B------:R-:W2:Y:S04]  /*711f0*/  LDL.LU R2, [R1+0x3c24] ;  /* 0x003c240001027983 */ /* 0x000ea80000300800 */
[----:B------:R0:W-:Y:S04]  /*71200*/  STL.64 [R1+0x3bf0], R42 ;  /* 0x003bf02a01007387 */ /* 0x0001e80000100a00 */
[----:B------:R-:W3:Y:S04]  /*71210*/  LDL.LU R60, [R1+0x3c20] ;  /* 0x003c2000013c7983 */ /* 0x000ee80000300800 */
[----:B------:R-:W4:Y:S04]  /*71220*/  LDL.LU R61, [R1+0x3c1c] ;  /* 0x003c1c00013d7983 */ /* 0x000f280000300800 */
[----:B------:R1:W-:Y:S04]  /*71230*/  STL.64 [R1+0x3bf8], R10 ;  /* 0x003bf80a01007387 */ /* 0x0003e80000100a00 */
[----:B------:R-:W4:Y:S04]  /*71240*/  LDL.LU R26, [R1+0x128] ;  /* 0x00012800011a7983 */ /* 0x000f280000300800 */
[----:B------:R-:W4:Y:S01]  /*71250*/  LDL.LU R27, [R1+0x12c] ;  /* 0x00012c00011b7983 */ /* 0x000f220000300800 */
[----:B--2---:R-:W-:-:S02]  /*71260*/  IMAD.MOV.U32 R58, RZ, RZ, R2 ;  /* 0x000000ffff3a7224 */ /* 0x004fc400078e0002 */
[----:B---3--:R-:W-:Y:S01]  /*71270*/  IMAD.MOV.U32 R59, RZ, RZ, R60 ;  /* 0x000000ffff3b7224 */ /* 0x008fe200078e003c */
[----:B----4-:R2:W-:Y:S04]  /*71280*/  STL.64 [R1+0x3c00], R26 ;  /* 0x003c001a01007387 */ /* 0x0105e80000100a00 */
[----:B------:R-:W1:Y:S04]  /*71290*/  LDL.LU R2, [R1+0x3c18] ;  /* 0x003c180001027983 */ /* 0x000e680000300800 */
[----:B------:R-:W3:Y:S04]  /*712a0*/  LDL.LU R60, [R1+0x3c14] ;  /* 0x003c1400013c7983 */ /* 0x000ee80000300800 */
[----:B------:R-:W4:Y:S01]  /*712b0*/  LDL.LU R46, [R1+0x148] ;  /* 0x00014800012e7983 */ /* 0x000f220000300800 */
[----:B------:R-:W-:-:S03]  /*712c0*/  IMAD.MOV.U32 R47, RZ, RZ, R61 ;  /* 0x000000ffff2f7224 */ /* 0x000fc600078e003d */
[----:B------:R-:W2:Y:S04]  /*712d0*/  LDL.LU R61, [R1+0x3c10] ;  /* 0x003c1000013d7983 */ /* 0x000ea80000300800 */
[----:B------:R-:W4:Y:S04]  /*712e0*/  LDL.LU R40, [R1+0xb20] ;  /* 0x000b200001287983 */ /* 0x000f280000300800 */
[----:B------:R-:W4:Y:S04]  /*712f0*/  LDL.LU R41, [R1+0xb24] ;  /* 0x000b240001297983 */ /* 0x000f280000300800 */
[----:B0-----:R-:W4:Y:S04]  /*71300*/  LDL.LU R42, [R1+0xb28] ;  /* 0x000b2800012a7983 */ /* 0x001f280000300800 */
[----:B------:R-:W4:Y:S01]  /*71310*/  LDL.LU R43, [R1+0xb2c] ;  /* 0x000b2c00012b7983 */ /* 0x000f220000300800 */
[----:B-1----:R-:W-:-:S02]  /*71320*/  IMAD.MOV.U32 R11, RZ, RZ, R2 ;  /* 0x000000ffff0b7224 */ /* 0x002fc400078e0002 */
[----:B---3--:R-:W-:Y:S02]  /*71330*/  IMAD.MOV.U32 R10, RZ, RZ, R60 ;  /* 0x000000ffff0a7224 */ /* 0x008fe400078e003c */
[----:B------:R-:W3:Y:S04]  /*71340*/  LDL.LU R60, [R1+0x3c0c] ;  /* 0x003c0c00013c7983 */ /* 0x000ee80000300800 */
[----:B------:R-:W3:Y:S04]  /*71350*/  LDL.LU R2, [R1+0x3c08] ;  /* 0x003c080001027983 */ /* 0x000ee80000300800 */
[----:B------:R-:W3:Y:S04]  /*71360*/  LDL.LU R24, [R1+0xb30] ;  /* 0x000b300001187983 */ /* 0x000ee80000300800 */
[----:B------:R-:W3:Y:S04]  /*71370*/  LDL.LU R25, [R1+0xb34] ;  /* 0x000b340001197983 */ /* 0x000ee80000300800 */
[----:B--2---:R-:W3:Y:S04]  /*71380*/  LDL.LU R26, [R1+0xb38] ;  /* 0x000b3800011a7983 */ /* 0x004ee80000300800 */
[----:B------:R-:W3:Y:S04]  /*71390*/  LDL.LU R27, [R1+0xb3c] ;  /* 0x000b3c00011b7983 */ /* 0x000ee80000300800 */
        /* <DEDUP_REMOVED lines=32> */
[C---:B---3--:R-:W-:Y:S03]  /*715a0*/  HMMA.16816.F32 R8, R4.reuse, R10, R24 ;  /* 0x0000000a0408723c */ /* 0x048fe60000001818 */
[----:B------:R-:W3:Y:S05]  /*715b0*/  LDL.LU.64 R26, [R1+0x3c00] ;  /* 0x003c0000011a7983 */ /* 0x000eea0000300a00 */
[C---:B----4-:R-:W-:Y:S08]  /*715c0*/  HMMA.16816.F32 R44, R4.reuse, R46, R40 ;  /* 0x0000002e042c723c */ /* 0x050ff00000001828 */
[C---:B--2---:R-:W-:Y:S03]  /*715d0*/  HMMA.16816.F32 R56, R4.reuse, R58, R32 ;  /* 0x0000003a0438723c */ /* 0x044fe60000001820 */
[----:B------:R-:W-:Y:S04]  /*715e0*/  STL.64 [R1+0xd0], R8 ;  /* 0x0000d00801007387 */ /* 0x000fe80000100a00 */
[----:B------:R0:W-:Y:S04]  /*715f0*/  STL.64 [R1+0xd8], R10 ;  /* 0x0000d80a01007387 */ /* 0x0001e80000100a00 */
[----:B0-----:R-:W2:Y:S04]  /*71600*/  LDL.LU.64 R10, [R1+0x3bf8] ;  /* 0x003bf800010a7983 */ /* 0x001ea80000300a00 */
[----:B------:R-:W4:Y:S04]  /*71610*/  LDL.LU.64 R42, [R1+0x3bf0] ;  /* 0x003bf000012a7983 */ /* 0x000f280000300a00 */
[----:B------:R0:W-:Y:S04]  /*71620*/  STL.64 [R1+0xc0], R44 ;  /* 0x0000c02c01007387 */ /* 0x0001e80000100a00 */
[----:B------:R-:W-:Y:S04]  /*71630*/  STL.64 [R1+0xc8], R46 ;  /* 0x0000c82e01007387 */ /* 0x000fe80000100a00 */
[----:B0-----:R-:W4:Y:S04]  /*71640*/  LDL.LU.64 R44, [R1+0x3be8] ;  /* 0x003be800012c7983 */ /* 0x001f280000300a00 */
[----:B------:R-:W4:Y:S04]  /*71650*/  LDL.LU.64 R32, [R1+0x3be0] ;  /* 0x003be00001207983 */ /* 0x000f280000300a00 */
[----:B------:R0:W-:Y:S04]  /*71660*/  STL.64 [R1+0xb0], R56 ;  /* 0x0000b03801007387 */ /* 0x0001e80000100a00 */
[----:B------:R1:W-:Y:S04]  /*71670*/  STL.64 [R1+0xb8], R58 ;  /* 0x0000b83a01007387 */ /* 0x0003e80000100a00 */
[----:B0-----:R-:W4:Y:S04]  /*71680*/  LDL.LU R56, [R1+0x820] ;  /* 0x0008200001387983 */ /* 0x001f280000300800 */
[----:B------:R-:W4:Y:S04]  /*71690*/  LDL.LU R57, [R1+0x824] ;  /* 0x0008240001397983 */ /* 0x000f280000300800 */
[----:B-1----:R-:W4:Y:S04]  /*716a0*/  LDL.LU R58, [R1+0x828] ;  /* 0x00082800013a7983 */ /* 0x002f280000300800 */
[----:B------:R-:W4:Y:S01]  /*716b0*/  LDL.LU R59, [R1+0x82c] ;  /* 0x00082c00013b7983 */ /* 0x000f220000300800 */
[C---:B---3--:R-:W-:Y:S03]  /*716c0*/  HMMA.16816.F32 R24, R4.reuse, R26, R20 ;  /* 0x0000001a0418723c */ /* 0x048fe60000001814 */
[----:B------:R-:W3:Y:S05]  /*716d0*/  LDL.LU.64 R20, [R1+0x3bd8] ;  /* 0x003bd80001147983 */ /* 0x000eea0000300a00 */
[----:B------:R-:W-:Y:S11]  /*716e0*/  HMMA.16816.F32 R16, R4, R18, R28 ;  /* 0x000000120410723c */ /* 0x000ff6000000181c */
[----:B------:R-:W-:-:S02]  /*716f0*/  IMAD.MOV.U32 R22, RZ, RZ, R24 ;  /* 0x000000ffff167224 */ /* 0x000fc400078e0018 */
[----:B------:R-:W-:Y:S01]  /*71700*/  IMAD.MOV.U32 R23, RZ, RZ, R25 ;  /* 0x000000ffff177224 */ /* 0x000fe200078e0019 */
[----:B------:R0:W-:Y:S04]  /*71710*/  STL [R1+0xa8], R26 ;  /* 0x0000a81a01007387 */ /* 0x0001e80000100800 */
[----:B------:R-:W4:Y:S01]  /*71720*/  LDL.LU.64 R24, [R1+0x3bd0] ;  /* 0x003bd00001187983 */ /* 0x000f220000300a00 */
[----:B--2---:R-:W-:Y:S01]  /*71730*/  HMMA.16816.F32 R8, R4, R10, R12 ;  /* 0x0000000a0408723c */ /* 0x004fe2000000180c */
[----:B0-----:R-:W-:Y:S02]  /*71740*/  IMAD.MOV.U32 R26, RZ, RZ, R27 ;  /* 0x000000ffff1a7224 */ /* 0x001fe400078e001b */
[----:B------:R0:W-:Y:S02]  /*71750*/  STL.64 [R1+0x3b28], R22 ;  /* 0x003b281601007387 */ /* 0x0001e40000100a00 */
[----:B0-----:R-:W-:-:S02]  /*71760*/  IMAD.MOV.U32 R22, RZ, RZ, R3 ;  /* 0x000000ffff167224 */ /* 0x001fc400078e0003 */
[----:B------:R-:W-:Y:S02]  /*71770*/  IMAD.MOV.U32 R23, RZ, RZ, R0 ;  /* 0x000000ffff177224 */ /* 0x000fe400078e0000 */
[----:B------:R-:W-:Y:S01]  /*71780*/  IMAD.MOV.U32 R0, RZ, RZ, R19 ;  /* 0x000000ffff007224 */ /* 0x000fe200078e0013 */
[----:B---3--:R-:W-:Y:S04]  /*71790*/  STL.64 [R1+0x3b20], R20 ;  /* 0x003b201401007387 */ /* 0x008fe80000100a00 */
[----:B------:R-:W2:Y:S04]  /*717a0*/  LDL.LU R3, [R1+0x3bc8] ;  /* 0x003bc80001037983 */ /* 0x000ea80000300800 */
[----:B------:R0:W-:Y:S04]  /*717b0*/  STL [R1+0x3628], R26 ;  /* 0x0036281a01007387 */ /* 0x0001e80000100800 */
[----:B------:R-:W3:Y:S04]  /*717c0*/  LDL.LU.64 R28, [R1+0x3bc0] ;  /* 0x003bc000011c7983 */ /* 0x000ee80000300a00 */
[----:B------:R1:W-:Y:S04]  /*717d0*/  STL.64 [R1+0x90], R16 ;  /* 0x0000901001007387 */ /* 0x0003e80000100a00 */
[----:B------:R-:W-:Y:S01]  /*717e0*/  STL [R1+0x98], R18 ;  /* 0x0000981201007387 */ /* 0x000fe20000100800 */
[----:B0-----:R-:W-:-:S03]  /*717f0*/  IMAD.MOV.U32 R26, RZ, RZ, R11 ;  /* 0x000000ffff1a7224 */ /* 0x001fc600078e000b */
[----:B-1----:R-:W2:Y:S04]  /*71800*/  LDL.LU.64 R16, [R1+0x3bb8] ;  /* 0x003bb80001107983 */ /* 0x002ea80000300a00 */
[----:B------:R-:W-:Y:S04]  /*71810*/  STL [R1+0x3870], R0 ;  /* 0x0038700001007387 */ /* 0x000fe80000100800 */
[----:B------:R-:W2:Y:S04]  /*71820*/  LDL.LU.64 R12, [R1+0x3bb0] ;  /* 0x003bb000010c7983 */ /* 0x000ea80000300a00 */
[----:B------:R-:W-:Y:S04]  /*71830*/  STL.64 [R1+0x80], R8 ;  /* 0x0000800801007387 */ /* 0x000fe80000100a00 */
[----:B------:R0:W-:Y:S01]  /*71840*/  STL [R1+0x88], R10 ;  /* 0x0000880a01007387 */ /* 0x0001e20000100800 */
[----:B------:R-:W-:Y:S03]  /*71850*/  HMMA.16816.F32 R20, R4, R22, R52 ;  /* 0x000000160414723c */ /* 0x000fe60000001834 */
[----:B0-----:R-:W2:Y:S04]  /*71860*/  LDL.LU.64 R10, [R1+0x3ba8] ;  /* 0x003ba800010a7983 */ /* 0x001ea80000300a00 */
[----:B------:R-:W2:Y:S04]  /*71870*/  LDL.LU.64 R8, [R1+0x3ba0] ;  /* 0x003ba00001087983 */ /* 0x000ea80000300a00 */
[----:B------:R-:W2:Y:S08]  /*71880*/  LDL.LU.64 R54, [R1+0x3b98] ;  /* 0x003b980001367983 */ /* 0x000eb00000300a00 */
[----:B------:R-:W-:Y:S01]  /*71890*/  IMAD.MOV.U32 R30, RZ, RZ, R22 ;  /* 0x000000ffff1e7224 */ /* 0x000fe200078e0016 */
[----:B------:R4:W-:Y:S01]  /*718a0*/  STL.64 [R1+0x530], R20 ;  /* 0x0005301401007387 */ /* 0x0009e20000100a00 */
[----:B------:R-:W-:-:S02]  /*718b0*/  IMAD.MOV.U32 R31, RZ, RZ, R23 ;  /* 0x000000ffff1f7224 */ /* 0x000fc400078e0017 */
[----:B----4-:R-:W-:Y:S03]  /*718c0*/  HMMA.16816.F32 R20, R4, R42, R48 ;  /* 0x0000002a0414723c */ /* 0x010fe60000001830 */
[----:B------:R-:W-:-:S15]  /*718d0*/  STL.64 [R1+0x3b38], R30 ;  /* 0x003b381e01007387 */ /* 0x000fde0000100a00 */
[----:B------:R-:W-:Y:S01]  /*718e0*/  NOP ;  /* 0x0000000000007918 */ /* 0x000fe20000000000 */
[----:B------:R-:W-:Y:S01]  /*718f0*/  IMAD.MOV.U32 R27, RZ, RZ, R20 ;  /* 0x000000ffff1b7224 */ /* 0x000fe200078e0014 */
[----:B---3--:R-:W-:Y:S04]  /*71900*/  STL.64 [R1+0x3b30], R28 ;  /* 0x003b301c01007387 */ /* 0x008fe80000100a00 */
[----:B------:R0:W-:Y:S04]  /*71910*/  STL [R1+0x524], R21 ;  /* 0x0005241501007387 */ /* 0x0001e80000100800 */
[----:B------:R-:W-:Y:S04]  /*71920*/  STL.64 [R1+0x528], R22 ;  /* 0x0005281601007387 */ /* 0x000fe80000100a00 */
[----:B------:R-:W-:Y:S04]  /*71930*/  STL.64 [R1+0x3b50], R26 ;  /* 0x003b501a01007387 */ /* 0x000fe80000100a00 */
[----:B------:R-:W-:Y:S04]  /*71940*/  STL.64 [R1+0x3b48], R24 ;  /* 0x003b481801007387 */ /* 0x000fe80000100a00 */
[----:B------:R-:W3:Y:S04]  /*71950*/  LDL.LU R20, [R1+0x800] ;  /* 0x0008000001147983 */ /* 0x000ee80000300800 */
[----:B0-----:R-:W3:Y:S04]  /*71960*/  LDL.LU R21, [R1+0x804] ;  /* 0x0008040001157983 */ /* 0x001ee80000300800 */
[----:B------:R-:W3:Y:S01]  /*71970*/  LDL.64 R40, [R1+0x40] ;  /* 0x0000400001287983 */ /* 0x000ee20000100a00 */
[----:B--2---:R-:W-:-:S15]  /*71980*/  HMMA.16816.F32 R52, R4, R54, R36 ;  /* 0x000000360434723c */ /* 0x004fde0000001824 */
[----:B------:R-:W-:-:S04]  /*71990*/  NOP ;  /* 0x0000000000007918 */ /* 0x000fc80000000000 */
[----:B------:R-:W-:Y:S04]  /*719a0*/  STL.64 [R1+0x35c8], R54 ;  /* 0x0035c83601007387 */ /* 0x000fe80000100a00 */
[----:B------:R0:W-:Y:S04]  /*719b0*/  STL.64 [R1+0x35c0], R52 ;  /* 0x0035c03401007387 */ /* 0x0001e80000100a00 */
[----:B0-----:R-:W2:Y:S02]  /*719c0*/  LDL.LU.64 R52, [R1+0x50] ;  /* 0x0000500001347983 */ /* 0x001ea40000300a00 */
[----:B--2---:R-:W-:-:S15]  /*719d0*/  HMMA.16816.F32 R4, R8, R52, R56 ;  /* 0x000000340804723c */ /* 0x004fde0000001838 */
[----:B------:R-:W-:-:S04]  /*719e0*/  NOP ;  /* 0x0000000000007918 */ /* 0x000fc80000000000 */
[----:B------:R-:W-:Y:S04]  /*719f0*/  STL [R1+0x514], R5 ;  /* 0x0005140501007387 */ /* 0x000fe80000100800 */
[----:B------:R-:W2:Y:S04]  /*71a00*/  LDL.LU R56, [R1+0x7c0] ;  /* 0x0007c00001387983 */ /* 0x000ea80000300800 */
[----:B------:R-:W2:Y:S04]  /*71a10*/  LDL.LU R57, [R1+0x7c4] ;  /* 0x0007c40001397983 */ /* 0x000ea80000300800 */
[----:B------:R-:W4:Y:S04]  /*71a20*/  LDL.LU R58, [R1+0x7c8] ;  /* 0x0007c800013a7983 */ /* 0x000f280000300800 */
[----:B------:R-:W4:Y:S04]  /*71a30*/  LDL.LU R59, [R1+0x7cc] ;  /* 0x0007cc00013b7983 */ /* 0x000f280000300800 */
[----:B----4-:R-:W-:Y:S04]  /*71a40*/  STL.64 [R1+0x3b60], R58 ;  /* 0x003b603a01007387 */ /* 0x010fe80000100a00 */
[----:B--2---:R0:W-:Y:S04]  /*71a50*/  STL.64 [R1+0x3b58], R56 ;  /* 0x003b583801007387 */ /* 0x0041e80000100a00 */
[----:B0-----:R-:W2:Y:S04]  /*71a60*/  LDL.LU R56, [R1+0x7d0] ;  /* 0x0007d00001387983 */ /* 0x001ea80000300800 */
[----:B------:R-:W2:Y:S04]  /*71a70*/  LDL.LU R57, [R1+0x7d4] ;  /* 0x0007d40001397983 */ /* 0x000ea80000300800 */
[----:B------:R-:W4:Y:S04]  /*71a80*/  LDL.LU R58, [R1+0x7d8] ;  /* 0x0007d800013a7983 */ /* 0x000f280000300800 */
[----:B------:R-:W4:Y:S01]  /*71a90*/  LDL.LU R59, [R1+0x7dc] ;  /* 0x0007dc00013b7983 */ /* 0x000f220000300800 */
[----:B------:R-:W-:-:S02]  /*71aa0*/  IMAD.MOV.U32 R22, RZ, RZ, R3 ;  /* 0x000000ffff167224 */ /* 0x000fc400078e0003 */
[----:B------:R-:W-:-:S07]  /*71ab0*/  IMAD.MOV.U32 R23, RZ, RZ, R2 ;  /* 0x000000ffff177224 */ /* 0x000fce00078e0002 */
[----:B---3--:R-:W-:Y:S01]  /*71ac0*/  HMMA.16816.F32 R20, R8, R40, R20 ;  /* 0x000000280814723c */ /* 0x008fe20000001814 */
[----:B----4-:R-:W-:Y:S04]  /*71ad0*/  STL.64 [R1+0x3b78], R58 ;  /* 0x003b783a01007387 */ /* 0x010fe80000100a00 */
[----:B--2---:R0:W-:Y:S04]  /*71ae0*/  STL.64 [R1+0x3b70], R56 ;  /* 0x003b703801007387 */ /* 0x0041e80000100a00 */
[----:B------:R-:W2:Y:S04]  /*71af0*/  LDL.LU R48, [R1+0x7e0] ;  /* 0x0007e00001307983 */ /* 0x000ea80000300800 */
[----:B------:R-:W2:Y:S04]  /*71b00*/  LDL.LU R49, [R1+0x7e4] ;  /* 0x0007e40001317983 */ /* 0x000ea80000300800 */
[----:B------:R-:W3:Y:S04]  /*71b10*/  LDL.LU R50, [R1+0x7e8] ;  /* 0x0007e80001327983 */ /* 0x000ee80000300800 */
[----:B------:R-:W3:Y:S01]  /*71b20*/  LDL.LU R51, [R1+0x7ec] ;  /* 0x0007ec0001337983 */ /* 0x000ee20000300800 */
[----:B------:R-:W-:-:S03]  /*71b30*/  IMAD.MOV.U32 R35, RZ, RZ, R4 ;  /* 0x000000ffff237224 */ /* 0x000fc600078e0004 */
[----:B0-----:R-:W4:Y:S04]  /*71b40*/  LDL.LU R56, [R1+0x7f0] ;  /* 0x0007f00001387983 */ /* 0x001f280000300800 */
[----:B------:R-:W4:Y:S04]  /*71b50*/  LDL.LU R57, [R1+0x7f4] ;  /* 0x0007f40001397983 */ /* 0x000f280000300800 */
[----:B------:R-:W4:Y:S04]  /*71b60*/  LDL.LU R58, [R1+0x7f8] ;  /* 0x0007f800013a7983 */ /* 0x000f280000300800 */
[----:B------:R-:W4:Y:S01]  /*71b70*/  LDL.LU R59, [R1+0x7fc] ;  /* 0x0007fc00013b7983 */ /* 0x000f220000300800 */
[----:B------:R-:W-:-:S03]  /*71b80*/  IMAD.MOV.U32 R55, RZ, RZ, R60 ;  /* 0x000000ffff377224 */ /* 0x000fc600078e003c */
[----:B---3--:R-:W-:Y:S04]  /*71b90*/  STL.64 [R1+0x3b88], R50 ;  /* 0x003b883201007387 */ /* 0x008fe80000100a00 */
[----:B--2---:R0:W-:Y:S04]  /*71ba0*/  STL.64 [R1+0x3b80], R48 ;  /* 0x003b803001007387 */ /* 0x0041e80000100a00 */
[----:B------:R-:W2:Y:S04]  /*71bb0*/  LDL.64 R36, [R1+0x20] ;  /* 0x0000200001247983 */ /* 0x000ea80000100a00 */
[----:B------:R-:W3:Y:S04]  /*71bc0*/  LDL.64 R24, [R1+0x10] ;  /* 0x0000100001187983 */ /* 0x000ee80000100a00 */
[----:B------:R-:W2:Y:S04]  /*71bd0*/  LDL.64 R4, [R1] ;  /* 0x0000000001047983 */ /* 0x000ea80000100a00 */
[----:B0-----:R-:W4:Y:S04]  /*71be0*/  LDL.64 R48, [R1+0x30] ;  /* 0x0000300001307983 */ /* 0x001f280000100a00 */
[----:B------:R0:W-:Y:S04]  /*71bf0*/  STL.64 [R1+0x3b00], R52 ;  /* 0x003b003401007387 */ /* 0x0001e80000100a00 */
[----:B------:R1:W-:Y:S04]  /*71c00*/  STL.64 [R1+0x500], R20 ;  /* 0x0005001401007387 */ /* 0x0003e80000100a00 */
[----:B------:R1:W-:Y:S04]  /*71c10*/  STL [R1+0x508], R22 ;  /* 0x0005081601007387 */ /* 0x0003e80000100800 */
[----:B0-----:R-:W2:Y:S04]  /*71c20*/  LDL.LU R52, [R1+0xa90] ;  /* 0x000a900001347983 */ /* 0x001ea80000300800 */
[----:B------:R-:W2:Y:S04]  /*71c30*/  LDL.LU R53, [R1+0xa94] ;  /* 0x000a940001357983 */ /* 0x000ea80000300800 */
[----:B------:R-:W2:Y:S04]  /*71c40*/  LDL.LU R54, [R1+0xa98] ;  /* 0x000a980001367983 */ /* 0x000ea80000300800 */
[----:B------:R-:W2:Y:S01]  /*71c50*/  LDL.LU R60, [R1+0x3b90] ;  /* 0x003b9000013c7983 */ /* 0x000ea20000300800 */
[----:B------:R-:W0:Y:S01]  /*71c60*/  S2R R18, SR_TID.X ;  /* 0x0000000000127919 */ /* 0x000e220000002100 */
[----:B------:R-:W-:-:S02]  /*71c70*/  IMAD.MOV.U32 R15, RZ, RZ, R40 ;  /* 0x000000ffff0f7224 */ /* 0x000fc400078e0028 */
[----:B------:R-:W-:Y:S01]  /*71c80*/  IMAD.MOV.U32 R14, RZ, RZ, R41 ;  /* 0x000000ffff0e7224 */ /* 0x000fe200078e0029 */
        /* <DEDUP_REMOVED lines=8> */
[----:B-1----:R-:W3:Y:S01]  /*71d10*/  LDL.LU R21, [R1+0x854] ;  /* 0x0008540001157983 */ /* 0x002ee20000300800 */
[----:B------:R-:W-:-:S03]  /*71d20*/  IMAD.MOV.U32 R34, RZ, RZ, R23 ;  /* 0x000000ffff227224 */ /* 0x000fc600078e0017 */
[----:B------:R-:W3:Y:S04]  /*71d30*/  LDL.LU R22, [R1+0x858] ;  /* 0x0008580001167983 */ /* 0x000ee80000300800 */
[----:B------:R-:W3:Y:S04]  /*71d40*/  LDL.LU R23, [R1+0x85c] ;  /* 0x00085c0001177983 */ /* 0x000ee80000300800 */
[----:B------:R-:W3:Y:S01]  /*71d50*/  LDL.LU.64 R50, [R1+0x3b88] ;  /* 0x003b880001327983 */ /* 0x000ee20000300a00 */
[----:B0-----:R-:W-:-:S05]  /*71d60*/  LOP3.LUT R18, R18, 0x7, RZ, 0xc0, !PT ;  /* 0x0000000712127812 */ /* 0x001fca00078ec0ff */
[----:B------:R-:W-:Y:S01]  /*71d70*/  IMAD R39, R18, 0x110, RZ ;  /* 0x0000011012277824 */ /* 0x000fe200078e02ff */
[----:B----4-:R-:W-:Y:S01]  /*71d80*/  HMMA.16816.F32 R56, R8, R48, R56 ;  /* 0x000000300838723c */ /* 0x010fe20000001838 */
[----:B--2---:R-:W-:Y:S02]  /*71d90*/  IMAD.MOV.U32 R20, RZ, RZ, R60 ;  /* 0x000000ffff147224 */ /* 0x004fe400078e003c */
[----:B------:R-:W0:Y:S01]  /*71da0*/  S2R R60, SR_TID.X ;  /* 0x00000000003c7919 */ /* 0x000e220000002100 */
[----:B------:R-:W-:Y:S02]  /*71db0*/  IMAD.MOV.U32 R19, RZ, RZ, R48 ;  /* 0x000000ffff137224 */ /* 0x000fe400078e0030 */
[----:B------:R-:W-:Y:S02]  /*71dc0*/  IMAD.MOV.U32 R18, RZ, RZ, R49 ;  /* 0x000000ffff127224 */ /* 0x000fe400078e0031 */
[----:B------:R-:W3:Y:S11]  /*71dd0*/  LDL.LU.64 R48, [R1+0x3b80] ;  /* 0x003b800001307983 */ /* 0x000ef60000300a00 */
[----:B------:R-:W-:Y:S04]  /*71de0*/  STL.64 [R1+0x4f0], R56 ;  /* 0x0004f03801007387 */ /* 0x000fe80000100a00 */
[----:B------:R1:W-:Y:S01]  /*71df0*/  STL [R1+0x4f8], R58 ;  /* 0x0004f83a01007387 */ /* 0x0003e20000100800 */
[----:B0-----:R-:W-:-:S02]  /*71e00*/  IMAD.SHL.U32 R38, R60, 0x80, RZ ;  /* 0x000000803c267824 */ /* 0x001fc400078e00ff */
[----:B------:R-:W-:Y:S02]  /*71e10*/  IMAD.SHL.U32 R46, R60, 0x2, RZ ;  /* 0x000000023c2e7824 */ /* 0x000fe400078e00ff */
[----:B------:R-:W-:Y:S02]  /*71e20*/  IMAD.MOV.U32 R60, RZ, RZ, R59 ;  /* 0x000000ffff3c7224 */ /* 0x000fe400078e003b */
[----:B-1----:R-:W2:Y:S04]  /*71e30*/  LDL.LU.64 R58, [R1+0x3b78] ;  /* 0x003b7800013a7983 */ /* 0x002ea80000300a00 */
[----:B------:R-:W2:Y:S01]  /*71e40*/  LDL.LU.64 R56, [R1+0x3b70] ;  /* 0x003b700001387983 */ /* 0x000ea20000300a00 */
[----:B------:R-:W-:-:S04]  /*71e50*/  LOP3.LUT R46, R39, 0x10, R46, 0x78, !PT ;  /* 0x00000010272e7812 */ /* 0x000fc800078e782e */
[----:B------:R-:W-:Y:S01]  /*71e60*/  LOP3.LUT R46, R46, 0x800, R38, 0xf8, !PT ;  /* 0x000008002e2e7812 */ /* 0x000fe200078ef826 */
[----:B------:R-:W-:Y:S01]  /*71e70*/  IMAD.MOV.U32 R38, RZ, RZ, R37 ;  /* 0x000000ffff267224 */ /* 0x000fe200078e0025 */
[C---:B---3--:R-:W-:Y:S08]  /*71e80*/  HMMA.16816.F32 R48, R8.reuse, R36, R48 ;  /* 0x000000240830723c */ /* 0x048ff00000001830 */
[----:B--2---:R-:W-:Y:S11]  /*71e90*/  HMMA.16816.F32 R56, R8, R24, R56 ;  /* 0x000000180838723c */ /* 0x004ff60000001838 */
[----:B------:R0:W-:Y:S04]  /*71ea0*/  STL.64 [R1+0x4e0], R48 ;  /* 0x0004e03001007387 */ /* 0x0001e80000100a00 */
[----:B------:R-:W-:Y:S01]  /*71eb0*/  STL.64 [R1+0x4e8], R50 ;  /* 0x0004e83201007387 */ /* 0x000fe20000100a00 */
[----:B0-----:R-:W-:-:S03]  /*71ec0*/  IMAD.MOV.U32 R48, RZ, RZ, R36 ;  /* 0x000000ffff307224 */ /* 0x001fc600078e0024 */
[----:B------:R-:W2:Y:S04]  /*71ed0*/  LDL.LU.64 R36, [R1+0x3b68] ;  /* 0x003b680001247983 */ /* 0x000ea80000300a00 */
[----:B------:R-:W-:Y:S04]  /*71ee0*/  STL.64 [R1+0x4d0], R56 ;  /* 0x0004d03801007387 */ /* 0x000fe80000100a00 */
[----:B------:R0:W-:Y:S04]  /*71ef0*/  STL.64 [R1+0x4d8], R58 ;  /* 0x0004d83a01007387 */ /* 0x0001e80000100a00 */
[----:B0-----:R-:W3:Y:S04]  /*71f00*/  LDL.LU.64 R58, [R1+0x3b60] ;  /* 0x003b6000013a7983 */ /* 0x001ee80000300a00 */
[----:B------:R-:W3:Y:S01]  /*71f10*/  LDL.LU.64 R56, [R1+0x3b58] ;  /* 0x003b580001387983 */ /* 0x000ee20000300a00 */
[----:B------:R-:W-:-:S02]  /*71f20*/  IMAD.MOV.U32 R50, RZ, RZ, R24 ;  /* 0x000000ffff327224 */ /* 0x000fc400078e0018 */
[----:B------:R-:W-:Y:S01]  /*71f30*/  IMAD.MOV.U32 R49, RZ, RZ, R25 ;  /* 0x000000ffff317224 */ /* 0x000fe200078e0019 */
[----:B------:R-:W4:Y:S04]  /*71f40*/  LDL.LU.64 R26, [R1+0x3b50] ;  /* 0x003b5000011a7983 */ /* 0x000f280000300a00 */
[----:B------:R-:W2:Y:S01]  /*71f50*/  LDL.LU.64 R24, [R1+0x3b48] ;  /* 0x003b480001187983 */ /* 0x000ea20000300a00 */
[----:B------:R-:W-:Y:S01]  /*71f60*/  LOP3.LUT R46, R46, 0x20, RZ, 0x3c, !PT ;  /* 0x000000202e2e7812 */ /* 0x000fe200078e3cff */
[----:B------:R-:W-:Y:S02]  /*71f70*/  IMAD.MOV.U32 R3, RZ, RZ, R6 ;  /* 0x000000ffff037224 */ /* 0x000fe400078e0006 */
[----:B------:R-:W-:Y:S01]  /*71f80*/  IMAD.MOV.U32 R2, RZ, RZ, R7 ;  /* 0x000000ffff027224 */ /* 0x000fe200078e0007 */
[----:B---3--:R-:W-:-:S15]  /*71f90*/  HMMA.16816.F32 R56, R8, R4, R56 ;  /* 0x000000040838723c */ /* 0x008fde0000001838 */
[----:B------:R-:W-:-:S04]  /*71fa0*/  NOP ;  /* 0x0000000000007918 */ /* 0x000fc80000000000 */
[----:B------:R0:W-:Y:S04]  /*71fb0*/  STL.64 [R1+0x4c0], R56 ;  /* 0x0004c03801007387 */ /* 0x0001e80000100a00 */
[----:B------:R-:W-:Y:S04]  /*71fc0*/  STL.64 [R1+0x4c8], R58 ;  /* 0x0004c83a01007387 */ /* 0x000fe80000100a00 */
[----:B0-----:R-:W3:Y:S01]  /*71fd0*/  LDL.LU.64 R56, [R1+0x3b40] ;  /* 0x003b400001387983 */ /* 0x001ee20000300a00 */
[----:B------:R-:W-:Y:S02]  /*71fe0*/  IMAD.MOV.U32 R47, RZ, RZ, R4 ;  /* 0x000000ffff2f7224 */ /* 0x000fe400078e0004 */
[----:B------:R-:W-:-:S02]  /*71ff0*/  IMAD.MOV.U32 R0, RZ, RZ, R5 ;  /* 0x000000ffff007224 */ /* 0x000fc400078e0005 */
[----:B------:R-:W0:Y:S01]  /*72000*/  LDSM.16.MT88.4 R4, [R46+UR5+0x6000] ;  /* 0x006000052e04783b */ /* 0x000e220008004200 */
[C---:B------:R-:W-:Y:S03]  /*72010*/  HMMA.16816.F32 R20, R8.reuse, R12, R20 ;  /* 0x0000000c0814723c */ /* 0x040fe60000001814 */
        /* <DEDUP_REMOVED lines=20> */
[----:B0-----:R-:W2:Y:S04]  /*72160*/  LDL.LU.64 R22, [R1+0x3b28] ;  /* 0x003b280001167983 */ /* 0x001ea80000300a00 */
[----:B------:R-:W2:Y:S01]  /*72170*/  LDL.LU.64 R20, [R1+0x3b20] ;  /* 0x003b200001147983 */ /* 0x000ea20000300a00 */
[----:B------:R-:W-:-:S15]  /*72180*/  HMMA.16816.F32 R40, R8, R16, R40 ;  /* 0x000000100828723c */ /* 0x000fde0000001828 */
[----:B------:R-:W-:-:S04]  /*72190*/  NOP ;  /* 0x0000000000007918 */ /* 0x000fc80000000000 */
[----:B------:R0:W-:Y:S04]  /*721a0*/  STL.64 [R1+0x840], R40 ;  /* 0x0008402801007387 */ /* 0x0001e80000100a00 */
[----:B------:R-:W-:Y:S04]  /*721b0*/  STL.64 [R1+0x848], R42 ;  /* 0x0008482a01007387 */ /* 0x000fe80000100a00 */
[----:B0-----:R-:W3:Y:S01]  /*721c0*/  LDL.LU.64 R40, [R1+0x3b18] ;  /* 0x003b180001287983 */ /* 0x001ee20000300a00 */
[----:B--2---:R-:W-:Y:S03]  /*721d0*/  HMMA.16816.F32 R4, R8, R20, R4 ;  /* 0x000000140804723c */ /* 0x004fe60000001804 */
[----:B------:R-:W-:Y:S04]  /*721e0*/  STL.64 [R1+0x3a78], R22 ;  /* 0x003a781601007387 */ /* 0x000fe80000100a00 */
[----:B------:R-:W-:-:S12]  /*721f0*/  STL.64 [R1+0x3a70], R20 ;  /* 0x003a701401007387 */ /* 0x000fd80000100a00 */
[----:B------:R-:W-:Y:S04]  /*72200*/  STL.64 [R1+0x830], R4 ;  /* 0x0008300401007387 */ /* 0x000fe80000100a00 */
[----:B------:R0:W-:Y:S02]  /*72210*/  STL.64 [R1+0x838], R6 ;  /* 0x0008380601007387 */ /* 0x0001e40000100a00 */
[----:B0-----:R-:W-:Y:S02]  /*72220*/  HMMA.16816.F32 R4, R8, R24, R44 ;  /* 0x000000180804723c */ /* 0x001fe4000000182c */
[----:B----4-:R-:W-:Y:S04]  /*72230*/  STL.64 [R1+0x3a68], R26 ;  /* 0x003a681a01007387 */ /* 0x010fe80000100a00 */
[----:B------:R-:W-:-:S13]  /*72240*/  STL.64 [R1+0x3a60], R24 ;  /* 0x003a601801007387 */ /* 0x000fda0000100a00 */
[----:B------:R-:W-:Y:S04]  /*72250*/  STL.64 [R1+0x820], R4 ;  /* 0x0008200401007387 */ /* 0x000fe80000100a00 */
[----:B------:R0:W-:Y:S02]  /*72260*/  STL.64 [R1+0x828], R6 ;  /* 0x0008280601007387 */ /* 0x0001e40000100a00 */
[----:B0-----:R-:W-:-:S15]  /*72270*/  HMMA.16816.F32 R4, R8, R28, R52 ;  /* 0x0000001c0804723c */ /* 0x001fde0000001834 */
[----:B------:R-:W-:-:S04]  /*72280*/  NOP ;  /* 0x0000000000007918 */ /* 0x000fc80000000000 */
[----:B------:R-:W-:Y:S04]  /*72290*/  STL [R1+0x814], R5 ;  /* 0x0008140501007387 */ /* 0x000fe80000100800 */
[----:B---3--:R-:W-:Y:S04]  /*722a0*/  STL.64 [R1+0x3a88], R30 ;  /* 0x003a881e01007387 */ /* 0x008fe80000100a00 */
        /* <DEDUP_REMOVED lines=13> */
[----:B------:R-:W3:Y:S01]  /*72380*/  LDL.LU R23, [R1+0x20c] ;  /* 0x00020c0001177983 */ /* 0x000ee20000300800 */
[----:B-1----:R-:W-:-:S02]  /*72390*/  IMAD.MOV.U32 R28, RZ, RZ, R48 ;  /* 0x000000ffff1c7224 */ /* 0x002fc400078e0030 */
[----:B------:R-:W-:Y:S01]  /*723a0*/  IMAD.MOV.U32 R29, RZ, RZ, R38 ;  /* 0x000000ffff1d7224 */ /* 0x000fe200078e0026 */
[----:B---3--:R-:W-:Y:S04]  /*723b0*/  STL.64 [R1+0x3ab0], R22 ;  /* 0x003ab01601007387 */ /* 0x008fe80000100a00 */
[----:B--2---:R-:W-:Y:S04]  /*723c0*/  STL.64 [R1+0x3aa8], R20 ;  /* 0x003aa81401007387 */ /* 0x004fe80000100a00 */
[----:B------:R0:W-:Y:S02]  /*723d0*/  STL.64 [R1+0x3ab8], R28 ;  /* 0x003ab81c01007387 */ /* 0x0001e40000100a00 */
[----:B0-----:R-:W-:-:S02]  /*723e0*/  IMAD.MOV.U32 R28, RZ, RZ, R19 ;  /* 0x000000ffff1c7224 */ /* 0x001fc400078e0013 */
[----:B------:R-:W-:-:S05]  /*723f0*/  IMAD.MOV.U32 R29, RZ, RZ, R18 ;  /* 0x000000ffff1d7224 */ /* 0x000fca00078e0012 */
[----:B------:R0:W-:Y:S04]  /*72400*/  STL.64 [R1+0x3ad0], R28 ;  /* 0x003ad01c01007387 */ /* 0x0001e80000100a00 */
[----:B------:R-:W2:Y:S04]  /*72410*/  LDL.LU R20, [R1+0x210] ;  /* 0x0002100001147983 */ /* 0x000ea80000300800 */
[----:B------:R-:W2:Y:S04]  /*72420*/  LDL.LU R21, [R1+0x214] ;  /* 0x0002140001157983 */ /* 0x000ea80000300800 */
[----:B------:R-:W3:Y:S04]  /*72430*/  LDL.LU R22, [R1+0x218] ;  /* 0x0002180001167983 */ /* 0x000ee80000300800 */
[----:B------:R-:W3:Y:S01]  /*72440*/  LDL.LU R23, [R1+0x21c] ;  /* 0x00021c0001177983 */ /* 0x000ee20000300800 */
[----:B------:R-:W-:-:S03]  /*72450*/  IMAD.MOV.U32 R39, RZ, RZ, R4 ;  /* 0x000000ffff277224 */ /* 0x000fc600078e0004 */
[----:B------:R-:W4:Y:S01]  /*72460*/  LDL.LU R4, [R1+0xa70] ;  /* 0x000a700001047983 */ /* 0x000f220000300800 */
[----:B------:R-:W-:-:S03]  /*72470*/  IMAD.MOV.U32 R42, RZ, RZ, R6 ;  /* 0x000000ffff2a7224 */ /* 0x000fc600078e0006 */
[----:B------:R-:W4:Y:S01]  /*72480*/  LDL.LU R5, [R1+0xa74] ;  /* 0x000a740001057983 */ /* 0x000f220000300800 */
[----:B------:R-:W-:-:S03]  /*72490*/  IMAD.MOV.U32 R43, RZ, RZ, R7 ;  /* 0x000000ffff2b7224 */ /* 0x000fc600078e0007 */
[----:B------:R-:W4:Y:S01]  /*724a0*/  LDL.LU R6, [R1+0xa78] ;  /* 0x000a780001067983 */ /* 0x000f220000300800 */
[----:B0-----:R-:W-:Y:S02]  /*724b0*/  IMAD.MOV.U32 R28, RZ, RZ, R15 ;  /* 0x000000ffff1c7224 */ /* 0x001fe400078e000f */
        /* <DEDUP_REMOVED lines=13> */
[----:B------:R-:W2:Y:S04]  /*72590*/  LDL.LU R52, [R1+0xa60] ;  /* 0x000a600001347983 */ /* 0x000ea80000300800 */
[----:B------:R-:W2:Y:S04]  /*725a0*/  LDL.LU R53, [R1+0xa64] ;  /* 0x000a640001357983 */ /* 0x000ea80000300800 */
[----:B------:R-:W2:Y:S04]  /*725b0*/  LDL.LU R54, [R1+0xa68] ;  /* 0x000a680001367983 */ /* 0x000ea80000300800 */
[----:B------:R-:W2:Y:S04]  /*725c0*/  LDL.LU R55, [R1+0xa6c] ;  /* 0x000a6c0001377983 */ /* 0x000ea80000300800 */
[----:B------:R-:W2:Y:S04]  /*725d0*/  LDL.LU R28, [R1+0x420] ;  /* 0x00042000011c7983 */ /* 0x000ea80000300800 */
[----:B------:R-:W2:Y:S01]  /*725e0*/  LDL.LU R29, [R1+0x424] ;  /* 0x00042400011d7983 */ /* 0x000ea20000300800 */
[----:B----4-:R-:W-:Y:S03]  /*725f0*/  HMMA.16816.F32 R44, R8, R32, R44 ;  /* 0x00000020082c723c */ /* 0x010fe6000000182c */
        /* <DEDUP_REMOVED lines=18> */
[----:B------:R-:W-:Y:S04]  /*72720*/  STL [R1+0x3598], R43 ;  /* 0x0035982b01007387 */ /* 0x000fe80000100800 */
[----:B------:R-:W-:Y:S04]  /*72730*/  STL [R1+0x358c], R42 ;  /* 0x00358c2a01007387 */ /* 0x000fe80000100800 */
[----:B------:R-:W-:Y:S04]  /*72740*/  STL [R1+0x804], R45 ;  /* 0x0008042d01007387 */ /* 0x000fe80000100800 */
[----:B------:R0:W-:Y:S04]  /*72750*/  STL [R1+0x808], R46 ;  /* 0x0008082e01007387 */ /* 0x0001e80000100800 */
[----:B0-----:R-:W2:Y:S04]  /*72760*/  LDL.LU.64 R46, [R1+0x3b10] ;  /* 0x003b1000012e7983 */ /* 0x001ea80000300a00 */
[----:B------:R-:W4:Y:S01]  /*72770*/  LDL.LU.64 R44, [R1+0x3b08] ;  /* 0x003b0800012c7983 */ /* 0x000f220000300a00 */
[C---:B------:R-:W-:Y:S08]  /*72780*/  HMMA.16816.F32 R4, R8.reuse, R36, R4 ;  /* 0x000000240804723c */ /* 0x040ff00000001804 */
[----:B------:R-:W-:Y:S01]  /*72790*/  HMMA.16816.F32 R52, R8, R40, R52 ;  /* 0x000000280834723c */ /* 0x000fe20000001834 */
[----:B------:R0:W-:Y:S10]  /*727a0*/  STL [R1+0x359c], R19 ;  /* 0x00359c1301007387 */ /* 0x0001f40000100800 */
[----:B------:R-:W-:-:S02]  /*727b0*/  IMAD.MOV.U32 R42, RZ, RZ, R4 ;  /* 0x000000ffff2a7224 */ /* 0x000fc400078e0004 */
[----:B------:R-:W-:Y:S01]  /*727c0*/  IMAD.MOV.U32 R18, RZ, RZ, R5 ;  /* 0x000000ffff127224 */ /* 0x000fe200078e0005 */
[----:B------:R-:W2:Y:S01]  /*727d0*/  LDL.LU R4, [R1+0x7b0] ;  /* 0x0007b00001047983 */ /* 0x000ea20000300800 */
[----:B------:R-:W-:-:S03]  /*727e0*/  IMAD.MOV.U32 R14, RZ, RZ, R6 ;  /* 0x000000ffff0e7224 */ /* 0x000fc600078e0006 */
[----:B------:R-:W2:Y:S01]  /*727f0*/  LDL.LU R5, [R1+0x7b4] ;  /* 0x0007b40001057983 */ /* 0x000ea20000300800 */
[----:B------:R-:W-:-:S03]  /*72800*/  IMAD.MOV.U32 R15, RZ, RZ, R7 ;  /* 0x000000ffff0f7224 */ /* 0x000fc600078e0007 */
[----:B------:R-:W2:Y:S04]  /*72810*/  LDL.LU R6, [R1+0x7b8] ;  /* 0x0007b80001067983 */ /* 0x000ea80000300800 */
[----:B------:R-:W2:Y:S01]  /*72820*/  LDL.LU R7, [R1+0x7bc] ;  /* 0x0007bc0001077983 */ /* 0x000ea20000300800 */
[----:B0-----:R-:W-:Y:S02]  /*72830*/  IMAD.MOV.U32 R19, RZ, RZ, R52 ;  /* 0x000000ffff137224 */ /* 0x001fe400078e0034 */
[----:B------:R-:W-:Y:S02]  /*72840*/  IMAD.MOV.U32 R43, RZ, RZ, R53 ;  /* 0x000000ffff2b7224 */ /* 0x000fe400078e0035 */
[----:B------:R-:W2:Y:S01]  /*72850*/  LDL.LU.64 R52, [R1+0x3b00] ;  /* 0x003b000001347983 */ /* 0x000ea20000300a00 */
[----:B----4-:R-:W-:Y:S03]  /*72860*/  HMMA.16816.F32 R8, R8, R44, R48 ;  /* 0x0000002c0808723c */ /* 0x010fe60000001830 */
[----:B------:R-:W2:Y:S04]  /*72870*/  LDL.LU.64 R50, [R1+0x3af8] ;  /* 0x003af80001327983 */ /* 0x000ea80000300a00 */
[----:B------:R-:W2:-:S12]  /*72880*/  LDL.LU.64 R48, [R1+0x3af0] ;  /* 0x003af00001307983 */ /* 0x000e980000300a00 */
[----:B------:R-:W-:Y:S04]  /*72890*/  STL.64 [R1+0x4b0], R8 ;  /* 0x0004b00801007387 */ /* 0x000fe80000100a00 */
[----:B------:R-:W-:Y:S01]  /*728a0*/  STL.64 [R1+0x4b8], R10 ;  /* 0x0004b80a01007387 */ /* 0x000fe20000100a00 */
[----:B--2---:R-:W-:-:S15]  /*728b0*/  HMMA.16816.F32 R28, R48, R52, R28 ;  /* 0x00000034301c723c */ /* 0x004fde000000181c */
[----:B------:R-:W-:-:S04]  /*728c0*/  NOP ;  /* 0x0000000000007918 */ /* 0x000fc80000000000 */
        /* <DEDUP_REMOVED lines=20> */
[----:B0-----:R-:W2:Y:S01]  /*72a10*/  LDL.LU.64 R28, [R1+0x3aa0] ;  /* 0x003aa000011c7983 */ /* 0x001ea20000300a00 */
[----:B------:R-:W-:Y:S02]  /*72a20*/  IMAD.MOV.U32 R8, RZ, RZ, R47 ;  /* 0x000000ffff087224 */ /* 0x000fe400078e002f */
[----:B------:R-:W-:Y:S01]  /*72a30*/  IMAD.MOV.U32 R9, RZ, RZ, R0 ;  /* 0x000000ffff097224 */ /* 0x000fe200078e0000 */
[----:B--2---:R-:W-:Y:S01]  /*72a40*/  HMMA.16816.F32 R28, R48, R28, R20 ;  /* 0x0000001c301c723c */ /* 0x004fe20000001814 */
[----:B------:R-:W2:Y:S04]  /*72a50*/  LDL.LU.64 R22, [R1+0x3a98] ;  /* 0x003a980001167983 */ /* 0x000ea80000300a00 */
[----:B------:R-:W2:-:S14]  /*72a60*/  LDL.LU.64 R20, [R1+0x3a90] ;  /* 0x003a900001147983 */ /* 0x000e9c0000300a00 */
[----:B------:R-:W-:Y:S04]  /*72a70*/  STL.64 [R1+0x280], R28 ;  /* 0x0002801c01007387 */ /* 0x000fe80000100a00 */
[----:B------:R0:W-:Y:S04]  /*72a80*/  STL.64 [R1+0x288], R30 ;  /* 0x0002881e01007387 */ /* 0x0001e80000100a00 */
[----:B0-----:R-:W4:Y:S04]  /*72a90*/  LDL.LU.64 R30, [R1+0x3a88] ;  /* 0x003a8800011e7983 */ /* 0x001f280000300a00 */
[----:B------:R-:W4:Y:S01]  /*72aa0*/  LDL.LU.64 R28, [R1+0x3a80] ;  /* 0x003a8000011c7983 */ /* 0x000f220000300a00 */
[----:B---3--:R-:W-:-:S15]  /*72ab0*/  HMMA.16816.F32 R24, R48, R56, R24 ;  /* 0x000000383018723c */ /* 0x008fde0000001818 */
[----:B------:R-:W-:-:S04]  /*72ac0*/  NOP ;  /* 0x0000000000007918 */ /* 0x000fc80000000000 */
[----:B------:R-:W-:Y:S01]  /*72ad0*/  IMAD.MOV.U32 R47, RZ, RZ, R26 ;  /* 0x000000ffff2f7224 */ /* 0x000fe200078e001a */
[----:B--2---:R-:W-:Y:S01]  /*72ae0*/  HMMA.16816.F32 R8, R48, R8, R20 ;  /* 0x000000083008723c */ /* 0x004fe20000001814 */
[----:B------:R-:W2:Y:S04]  /*72af0*/  LDL.LU.64 R22, [R1+0x3a78] ;  /* 0x003a780001167983 */ /* 0x000ea80000300a00 */
[----:B------:R-:W3:-:S14]  /*72b00*/  LDL.LU.64 R20, [R1+0x3a70] ;  /* 0x003a700001147983 */ /* 0x000edc0000300a00 */
[----:B------:R-:W-:Y:S04]  /*72b10*/  STL.64 [R1+0x270], R8 ;  /* 0x0002700801007387 */ /* 0x000fe80000100a00 */
[----:B------:R-:W-:Y:S04]  /*72b20*/  STL.64 [R1+0x278], R10 ;  /* 0x0002780a01007387 */ /* 0x000fe80000100a00 */
[----:B------:R0:W1:Y:S02]  /*72b30*/  LDSM.16.MT88.4 R8, [R46+UR5+0x6080] ;  /* 0x006080052e08783b */ /* 0x0000640008004200 */
[----:B0-----:R-:W-:-:S02]  /*72b40*/  IMAD.MOV.U32 R46, RZ, RZ, R25 ;  /* 0x000000ffff2e7224 */ /* 0x001fc400078e0019 */
[----:B-1----:R-:W-:Y:S04]  /*72b50*/  STL.64 [R1+0x3998], R10 ;  /* 0x0039980a01007387 */ /* 0x002fe80000100a00 */
[----:B------:R0:W-:Y:S04]  /*72b60*/  STL.64 [R1+0x3990], R8 ;  /* 0x0039900801007387 */ /* 0x0001e80000100a00 */
[----:B0-----:R-:W2:Y:S04]  /*72b70*/  LDL.LU R8, [R1+0x7a0] ;  /* 0x0007a00001087983 */ /* 0x001ea80000300800 */
[----:B------:R-:W2:Y:S04]  /*72b80*/  LDL.LU R9, [R1+0x7a4] ;  /* 0x0007a40001097983 */ /* 0x000ea80000300800 */
[----:B------:R-:W2:Y:S04]  /*72b90*/  LDL.LU R10, [R1+0x7a8] ;  /* 0x0007a800010a7983 */ /* 0x000ea80000300800 */
[----:B------:R-:W2:Y:S04]  /*72ba0*/  LDL.LU R11, [R1+0x7ac] ;  /* 0x0007ac00010b7983 */ /* 0x000ea80000300800 */
[----:B------:R0:W-:Y:S04]  /*72bb0*/  STL [R1+0x6c0], R24 ;  /* 0x0006c01801007387 */ /* 0x0001e80000100800 */
[----:B------:R1:W-:Y:S04]  /*72bc0*/  STL [R1+0x6cc], R27 ;  /* 0x0006cc1b01007387 */ /* 0x0003e80000100800 */
[----:B0-----:R-:W3:Y:S04]  /*72bd0*/  LDL.LU R24, [R1+0x790] ;  /* 0x0007900001187983 */ /* 0x001ee80000300800 */
[----:B------:R-:W3:Y:S04]  /*72be0*/  LDL.LU R25, [R1+0x794] ;  /* 0x0007940001197983 */ /* 0x000ee80000300800 */
[----:B------:R-:W3:Y:S04]  /*72bf0*/  LDL.LU R26, [R1+0x798] ;  /* 0x00079800011a7983 */ /* 0x000ee80000300800 */
[----:B-1----:R-:W3:Y:S01]  /*72c00*/  LDL.LU R27, [R1+0x79c] ;  /* 0x00079c00011b7983 */ /* 0x002ee20000300800 */
[----:B------:R-:W-:-:S02]  /*72c10*/  IMAD.MOV.U32 R58, RZ, RZ, R54 ;  /* 0x000000ffff3a7224 */ /* 0x000fc400078e0036 */
[----:B------:R-:W-:-:S05]  /*72c20*/  IMAD.MOV.U32 R59, RZ, RZ, R55 ;  /* 0x000000ffff3b7224 */ /* 0x000fca00078e0037 */
[----:B------:R-:W-:Y:S04]  /*72c30*/  STL.64 [R1+0x39e8], R58 ;  /* 0x0039e83a01007387 */ /* 0x000fe80000100a00 */
[----:B------:R0:W-:Y:S02]  /*72c40*/  STL.64 [R1+0x39e0], R56 ;  /* 0x0039e03801007387 */ /* 0x0001e40000100a00 */
[C---:B0-----:R-:W-:Y:S02]  /*72c50*/  HMMA.16816.F32 R56, R48.reuse, R12, R4 ;  /* 0x0000000c3038723c */ /* 0x041fe40000001804 */
[----:B------:R-:W-:Y:S04]  /*72c60*/  STL [R1+0x3534], R47 ;  /* 0x0035342f01007387 */ /* 0x000fe80000100800 */
[----:B------:R-:W-:Y:S04]  /*72c70*/  STL [R1+0x3530], R46 ;  /* 0x0035302e01007387 */ /* 0x000fe80000100800 */
[----:B------:R-:W4:Y:S09]  /*72c80*/  LDL.LU R4, [R1+0x780] ;  /* 0x0007800001047983 */ /* 0x000f320000300800 */
        /* <DEDUP_REMOVED lines=15> */
[C---:B--2---:R-:W-:Y:S08]  /*72d80*/  HMMA.16816.F32 R8, R48.reuse, R16, R8 ;  /* 0x000000103008723c */ /* 0x044ff00000001808 */
[----:B---3--:R-:W-:Y:S11]  /*72d90*/  HMMA.16816.F32 R24, R48, R20, R24 ;  /* 0x000000143018723c */ /* 0x008ff60000001818 */
[----:B------:R0:W-:Y:S04]  /*72da0*/  STL.64 [R1+0x6a0], R8 ;  /* 0x0006a00801007387 */ /* 0x0001e80000100a00 */
[----:B------:R1:W-:Y:S04]  /*72db0*/  STL.64 [R1+0x6a8], R10 ;  /* 0x0006a80a01007387 */ /* 0x0003e80000100a00 */
[----:B0-----:R-:W2:Y:S04]  /*72dc0*/  LDL.LU R8, [R1+0x1e0] ;  /* 0x0001e00001087983 */ /* 0x001ea80000300800 */
[----:B------:R-:W2:Y:S04]  /*72dd0*/  LDL.LU R9, [R1+0x1e4] ;  /* 0x0001e40001097983 */ /* 0x000ea80000300800 */
[----:B-1----:R-:W2:Y:S04]  /*72de0*/  LDL.LU R10, [R1+0x1e8] ;  /* 0x0001e800010a7983 */ /* 0x002ea80000300800 */
[----:B------:R-:W2:Y:S04]  /*72df0*/  LDL.LU R11, [R1+0x1ec] ;  /* 0x0001ec00010b7983 */ /* 0x000ea80000300800 */
[----:B------:R-:W-:Y:S04]  /*72e00*/  STL.64 [R1+0x39f8], R18 ;  /* 0x0039f81201007387 */ /* 0x000fe80000100a00 */
[----:B------:R0:W-:Y:S01]  /*72e10*/  STL.64 [R1+0x39f0], R16 ;  /* 0x0039f01001007387 */ /* 0x0001e20000100a00 */
[----:B------:R-:W-:-:S02]  /*72e20*/  IMAD.MOV.U32 R47, RZ, RZ, R26 ;  /* 0x000000ffff2f7224 */ /* 0x000fc400078e001a */
[----:B------:R-:W-:Y:S01]  /*72e30*/  IMAD.MOV.U32 R46, RZ, RZ, R27 ;  /* 0x000000ffff2e7224 */ /* 0x000fe200078e001b */
[----:B0-----:R-:W3:Y:S04]  /*72e40*/  LDL.LU R16, [R1+0x760] ;  /* 0x0007600001107983 */ /* 0x001ee80000300800 */
[----:B------:R-:W3:Y:S04]  /*72e50*/  LDL.LU R17, [R1+0x764] ;  /* 0x0007640001117983 */ /* 0x000ee80000300800 */
[----:B------:R-:W3:Y:S04]  /*72e60*/  LDL.LU R18, [R1+0x768] ;  /* 0x0007680001127983 */ /* 0x000ee80000300800 */
[----:B------:R-:W3:Y:S04]  /*72e70*/  LDL.LU R19, [R1+0x76c] ;  /* 0x00076c0001137983 */ /* 0x000ee80000300800 */
[----:B------:R0:W-:Y:S04]  /*72e80*/  STL.64 [R1+0x690], R24 ;  /* 0x0006901801007387 */ /* 0x0001e80000100a00 */
[----:B------:R-:W2:Y:S04]  /*72e90*/  LDL.LU.64 R26, [R1+0x3a68] ;  /* 0x003a6800011a7983 */ /* 0x000ea80000300a00 */
[----:B0-----:R-:W2:Y:S04]  /*72ea0*/  LDL.LU.64 R24, [R1+0x3a60] ;  /* 0x003a600001187983 */ /* 0x001ea80000300a00 */
[----:B------:R-:W-:Y:S04]  /*72eb0*/  STL.64 [R1+0x3a08], R22 ;  /* 0x003a081601007387 */ /* 0x000fe80000100a00 */
[----:B------:R0:W-:Y:S04]  /*72ec0*/  STL.64 [R1+0x3a00], R20 ;  /* 0x003a001401007387 */ /* 0x0001e80000100a00 */
[----:B0-----:R-:W2:Y:S04]  /*72ed0*/  LDL.LU R20, [R1+0x770] ;  /* 0x0007700001147983 */ /* 0x001ea80000300800 */
[----:B------:R-:W2:Y:S04]  /*72ee0*/  LDL.LU R21, [R1+0x774] ;  /* 0x0007740001157983 */ /* 0x000ea80000300800 */
[----:B------:R-:W2:Y:S04]  /*72ef0*/  LDL.LU R22, [R1+0x778] ;  /* 0x0007780001167983 */ /* 0x000ea80000300800 */
[----:B------:R-:W2:Y:S04]  /*72f00*/  LDL.LU R23, [R1+0x77c] ;  /* 0x00077c0001177983 */ /* 0x000ea80000300800 */
[----:B------:R0:W-:Y:S04]  /*72f10*/  STL [R1+0x353c], R46 ;  /* 0x00353c2e01007387 */ /* 0x0001e80000100800 */
[----:B------:R1:W-:Y:S01]  /*72f20*/  STL [R1+0x3538], R47 ;  /* 0x0035382f01007387 */ /* 0x0003e20000100800 */
[----:B----4-:R-:W-:-:S15]  /*72f30*/  HMMA.16816.F32 R12, R48, R36, R12 ;  /* 0x00000024300c723c */ /* 0x010fde000000180c */
[----:B------:R-:W-:-:S04]  /*72f40*/  NOP ;  /* 0x0000000000007918 */ /* 0x000fc80000000000 */
[----:B0-----:R-:W-:Y:S02]  /*72f50*/  IMAD.MOV.U32 R46, RZ, RZ, R14 ;  /* 0x000000ffff2e7224 */ /* 0x001fe400078e000e */
[----:B-1----:R-:W-:Y:S01]  /*72f60*/  IMAD.MOV.U32 R47, RZ, RZ, R15 ;  /* 0x000000ffff2f7224 */ /* 0x002fe200078e000f */
[C---:B---3--:R-:W-:Y:S08]  /*72f70*/  HMMA.16816.F32 R16, R48.reuse, R32, R16 ;  /* 0x000000203010723c */ /* 0x048ff00000001810 */
[C---:B--2---:R-:W-:Y:S08]  /*72f80*/  HMMA.16816.F32 R4, R48.reuse, R24, R4 ;  /* 0x000000183004723c */ /* 0x044ff00000001804 */
[C---:B------:R-:W-:Y:S11]  /*72f90*/  HMMA.16816.F32 R20, R48.reuse, R28, R20 ;  /* 0x0000001c3014723c */ /* 0x040ff60000001814 */
[----:B------:R-:W-:Y:S04]  /*72fa0*/  STL.64 [R1+0x680], R4 ;  /* 0x0006800401007387 */ /* 0x000fe80000100a00 */
[----:B------:R0:W-:Y:S04]  /*72fb0*/  STL.64 [R1+0x688], R6 ;  /* 0x0006880601007387 */ /* 0x0001e80000100a00 */
[----:B0-----:R-:W2:Y:S04]  /*72fc0*/  LDL.LU.64 R6, [R1+0x3a58] ;  /* 0x003a580001067983 */ /* 0x001ea80000300a00 */
[----:B------:R-:W2:Y:S04]  /*72fd0*/  LDL.LU.64 R4, [R1+0x3a50] ;  /* 0x003a500001047983 */ /* 0x000ea80000300a00 */
        /* <DEDUP_REMOVED lines=9> */
[----:B------:R0:W-:Y:S01]  /*73070*/  STL.64 [R1+0x668], R18 ;  /* 0x0006681201007387 */ /* 0x0001e20000100a00 */
[C---:B------:R-:W-:Y:S08]  /*73080*/  HMMA.16816.F32 R8, R48.reuse, R44, R8 ;  /* 0x0000002c3008723c */ /* 0x040ff00000001808 */
[----:B0-----:R-:W-:Y:S01]  /*73090*/  HMMA.16816.F32 R16, R48, R40, R56 ;  /* 0x000000283010723c */ /* 0x001fe20000001838 */
[----:B------:R0:W-:Y:S04]  /*730a0*/  STL.64 [R1+0x650], R12 ;  /* 0x0006500c01007387 */ /* 0x0001e80000100a00 */
[----:B------:R-:W-:Y:S04]  /*730b0*/  STL.64 [R1+0x39b8], R38 ;  /* 0x0039b82601007387 */ /* 0x000fe80000100a00 */
[----:B------:R-:W-:Y:S04]  /*730c0*/  STL.64 [R1+0x39b0], R36 ;  /* 0x0039b02401007387 */ /* 0x000fe80000100a00 */
[----:B0-----:R-:W2:Y:S06]  /*730d0*/  LDL.LU R12, [R1+0x590] ;  /* 0x00059000010c7983 */ /* 0x001eac0000300800 */
[----:B------:R-:W-:Y:S04]  /*730e0*/  STL.64 [R1+0x640], R16 ;  /* 0x0006401001007387 */ /* 0x000fe80000100a00 */
[----:B------:R-:W-:Y:S04]  /*730f0*/  STL.64 [R1+0x648], R18 ;  /* 0x0006481201007387 */ /* 0x000fe80000100a00 */
[----:B------:R-:W2:Y:S04]  /*73100*/  LDL.LU R13, [R1+0x594] ;  /* 0x00059400010d7983 */ /* 0x000ea80000300800 */
[----:B------:R-:W2:Y:S04]  /*73110*/  LDL.LU R14, [R1+0x598] ;  /* 0x00059800010e7983 */ /* 0x000ea80000300800 */
[----:B------:R-:W2:Y:S04]  /*73120*/  LDL.LU R15, [R1+0x59c] ;  /* 0x00059c00010f7983 */ /* 0x000ea80000300800 */
[----:B------:R-:W-:Y:S04]  /*73130*/  STL.64 [R1+0x3a38], R42 ;  /* 0x003a382a01007387 */ /* 0x000fe80000100a00 */
[----:B------:R-:W-:Y:S04]  /*73140*/  STL.64 [R1+0x3a30], R40 ;  /* 0x003a302801007387 */ /* 0x000fe80000100a00 */
[----:B------:R-:W3:Y:S04]  /*73150*/  LDL.LU R20, [R1+0x450] ;  /* 0x0004500001147983 */ /* 0x000ee80000300800 */
[----:B------:R0:W-:Y:S04]  /*73160*/  STL.64 [R1+0x260], R8 ;  /* 0x0002600801007387 */ /* 0x0001e80000100a00 */
[----:B------:R1:W-:Y:S04]  /*73170*/  STL.64 [R1+0x268], R10 ;  /* 0x0002680a01007387 */ /* 0x0003e80000100a00 */
[----:B------:R-:W3:Y:S04]  /*73180*/  LDL.LU R21, [R1+0x454] ;  /* 0x0004540001157983 */ /* 0x000ee80000300800 */
[----:B------:R-:W4:Y:S04]  /*73190*/  LDL.LU R22, [R1+0x458] ;  /* 0x0004580001167983 */ /* 0x000f280000300800 */
[----:B------:R-:W4:Y:S04]  /*731a0*/  LDL.LU R23, [R1+0x45c] ;  /* 0x00045c0001177983 */ /* 0x000f280000300800 */
[----:B0-----:R-:W2:Y:S04]  /*731b0*/  LDL.LU R8, [R1+0x480] ;  /* 0x0004800001087983 */ /* 0x001ea80000300800 */
[----:B------:R-:W2:Y:S04]  /*731c0*/  LDL.LU R9, [R1+0x484] ;  /* 0x0004840001097983 */ /* 0x000ea80000300800 */
[----:B-1----:R-:W2:Y:S04]  /*731d0*/  LDL.LU R10, [R1+0x488] ;  /* 0x00048800010a7983 */ /* 0x002ea80000300800 */
[----:B------:R-:W2:Y:S04]  /*731e0*/  LDL.LU R11, [R1+0x48c] ;  /* 0x00048c00010b7983 */ /* 0x000ea80000300800 */
[----:B----4-:R-:W-:Y:S04]  /*731f0*/  STL.64 [R1+0x3a48], R22 ;  /* 0x003a481601007387 */ /* 0x010fe80000100a00 */
[----:B---3--:R0:W-:Y:S04]  /*73200*/  STL.64 [R1+0x3a40], R20 ;  /* 0x003a401401007387 */ /* 0x0081e80000100a00 */
[----:B0-----:R-:W3:Y:S01]  /*73210*/  LDL.64 R20, [R1+0x40] ;  /* 0x0000400001147983 */ /* 0x001ee20000100a00 */
[C---:B--2---:R-:W-:Y:S03]  /*73220*/  HMMA.16816.F32 R36, R4.reuse, R52, R12 ;  /* 0x000000340424723c */ /* 0x044fe6000000180c */
[----:B------:R-:W2:Y:S04]  /*73230*/  LDL.LU R40, [R1+0x470] ;  /* 0x0004700001287983 */ /* 0x000ea80000300800 */
[----:B------:R-:W2:Y:S04]  /*73240*/  LDL.LU R41, [R1+0x474] ;  /* 0x0004740001297983 */ /* 0x000ea80000300800 */
[----:B------:R-:W2:Y:S04]  /*73250*/  LDL.LU R42, [R1+0x478] ;  /* 0x00047800012a7983 */ /* 0x000ea80000300800 */
[----:B------:R-:W2:Y:S04]  /*73260*/  LDL.LU R43, [R1+0x47c] ;  /* 0x00047c00012b7983 */ /* 0x000ea80000300800 */
[----:B------:R-:W2:Y:S04]  /*73270*/  LDL.64 R28, [R1+0x30] ;  /* 0x00003000011c7983 */ /* 0x000ea80000100a00 */
[----:B------:R-:W4:Y:S04]  /*73280*/  LDL.LU R32, [R1+0x460] ;  /* 0x0004600001207983 */ /* 0x000f280000300800 */
        /* <DEDUP_REMOVED lines=9> */
[----:B------:R-:W4:Y:S04]  /*73320*/  LDL.64 R48, [R1] ;  /* 0x0000000001307983 */ /* 0x000f280000100a00 */
[----:B------:R-:W-:Y:S04]  /*73330*/  STL.64 [R1+0x39a8], R46 ;  /* 0x0039a82e01007387 */ /* 0x000fe80000100a00 */
[----:B------:R0:W-:Y:S04]  /*73340*/  STL.64 [R1+0x39a0], R44 ;  /* 0x0039a02c01007387 */ /* 0x0001e80000100a00 */
[----:B------:R-:W4:Y:S04]  /*73350*/  LDL.LU R12, [R1+0xa50] ;  /* 0x000a5000010c7983 */ /* 0x000f280000300800 */
[----:B------:R1:W-:Y:S04]  /*73360*/  STL.64 [R1+0x4a0], R36 ;  /* 0x0004a02401007387 */ /* 0x0003e80000100a00 */
[----:B------:R0:W-:Y:S04]  /*73370*/  STL.64 [R1+0x4a8], R38 ;  /* 0x0004a82601007387 */ /* 0x0001e80000100a00 */
[----:B------:R-:W4:Y:S04]  /*73380*/  LDL.LU R13, [R1+0xa54] ;  /* 0x000a5400010d7983 */ /* 0x000f280000300800 */
[----:B------:R-:W4:Y:S04]  /*73390*/  LDL.LU R14, [R1+0xa58] ;  /* 0x000a5800010e7983 */ /* 0x000f280000300800 */
[----:B------:R-:W4:Y:S04]  /*733a0*/  LDL.LU R15, [R1+0xa5c] ;  /* 0x000a5c00010f7983 */ /* 0x000f280000300800 */
[----:B0-----:R-:W4:Y:S04]  /*733b0*/  LDL.LU R44, [R1+0xa30] ;  /* 0x000a3000012c7983 */ /* 0x001f280000300800 */
[----:B------:R-:W4:Y:S04]  /*733c0*/  LDL.LU R45, [R1+0xa34] ;  /* 0x000a3400012d7983 */ /* 0x000f280000300800 */
[----:B------:R-:W4:Y:S04]  /*733d0*/  LDL.LU R46, [R1+0xa38] ;  /* 0x000a3800012e7983 */ /* 0x000f280000300800 */
[----:B------:R-:W4:Y:S04]  /*733e0*/  LDL.LU R47, [R1+0xa3c] ;  /* 0x000a3c00012f7983 */ /* 0x000f280000300800 */
[----:B-1----:R-:W4:Y:S04]  /*733f0*/  LDL.LU R36, [R1+0xa20] ;  /* 0x000a200001247983 */ /* 0x002f280000300800 */
[----:B------:R-:W4:Y:S04]  /*73400*/  LDL.LU R37, [R1+0xa24] ;  /* 0x000a240001257983 */ /* 0x000f280000300800 */
[----:B------:R-:W4:Y:S04]  /*73410*/  LDL.LU R38, [R1+0xa28] ;  /* 0x000a280001267983 */ /* 0x000f280000300800 */
[----:B------:R-:W4:Y:S01]  /*73420*/  LDL.LU R39, [R1+0xa2c] ;  /* 0x000a2c0001277983 */ /* 0x000f220000300800 */
[----:B---3--:R-:W-:-:S15]  /*73430*/  HMMA.16816.F32 R8, R4, R20, R8 ;  /* 0x000000140408723c */ /* 0x008fde0000001808 */
[----:B------:R-:W-:-:S04]  /*73440*/  NOP ;  /* 0x0000000000007918 */ /* 0x000fc80000000000 */
[----:B------:R0:W-:Y:S04]  /*73450*/  STL.64 [R1+0x490], R8 ;  /* 0x0004900801007387 */ /* 0x0001e80000100a00 */
[----:B------:R1:W-:Y:S04]  /*73460*/  STL.64 [R1+0x498], R10 ;  /* 0x0004980a01007387 */ /* 0x0003e80000100a00 */
[----:B------:R-:W3:Y:S01]  /*73470*/  LDL.LU.64 R22, [R1+0x3a48] ;  /* 0x003a480001167983 */ /* 0x000ee20000300a00 */
[----:B0-----:R-:W-:Y:S02]  /*73480*/  IMAD.MOV.U32 R9, RZ, RZ, R20 ;  /* 0x000000ffff097224 */ /* 0x001fe400078e0014 */
[----:B------:R-:W-:-:S02]  /*73490*/  IMAD.MOV.U32 R8, RZ, RZ, R21 ;  /* 0x000000ffff087224 */ /* 0x000fc400078e0015 */
[----:B------:R-:W3:Y:S01]  /*734a0*/  LDL.LU.64 R20, [R1+0x3a40] ;  /* 0x003a400001147983 */ /* 0x000ee20000300a00 */
[C---:B--2---:R-:W-:Y:S08]  /*734b0*/  HMMA.16816.F32 R40, R4.reuse, R28, R40 ;  /* 0x0000001c0428723c */ /* 0x044ff00000001828 */
[C---:B----4-:R-:W-:Y:S08]  /*734c0*/  HMMA.16816.F32 R32, R4.reuse, R24, R32 ;  /* 0x000000180420723c */ /* 0x050ff00000001820 */
[----:B------:R-:W-:Y:S01]  /*734d0*/  HMMA.16816.F32 R56, R4, R48, R56 ;  /* 0x000000300438723c */ /* 0x000fe20000001838 */
[----:B-1----:R-:W-:-:S02]  /*734e0*/  IMAD.MOV.U32 R11, RZ, RZ, R28 ;  /* 0x000000ffff0b7224 */ /* 0x002fc400078e001c */
[----:B------:R-:W-:Y:S01]  /*734f0*/  IMAD.MOV.U32 R10, RZ, RZ, R29 ;  /* 0x000000ffff0a7224 */ /* 0x000fe200078e001d */
[----:B------:R-:W-:Y:S04]  /*73500*/  STL.64 [R1+0x480], R40 ;  /* 0x0004802801007387 */ /* 0x000fe80000100a00 */
[----:B------:R0:W-:Y:S04]  /*73510*/  STL.64 [R1+0x488], R42 ;  /* 0x0004882a01007387 */ /* 0x0001e80000100a00 */
[----:B0-----:R-:W2:Y:S04]  /*73520*/  LDL.LU.64 R42, [R1+0x3a38] ;  /* 0x003a3800012a7983 */ /* 0x001ea80000300a00 */
[----:B------:R-:W4:Y:S04]  /*73530*/  LDL.LU.64 R40, [R1+0x3a30] ;  /* 0x003a300001287983 */ /* 0x000f280000300a00 */
[----:B------:R-:W2:Y:S04]  /*73540*/  LDL.LU.64 R30, [R1+0x3a28] ;  /* 0x003a2800011e7983 */ /* 0x000ea80000300a00 */
[----:B------:R-:W2:Y:S04]  /*73550*/  LDL.LU.64 R28, [R1+0x3a20] ;  /* 0x003a2000011c7983 */ /* 0x000ea80000300a00 */
[----:B------:R0:W-:Y:S04]  /*73560*/  STL.64 [R1+0x470], R32 ;  /* 0x0004702001007387 */ /* 0x0001e80000100a00 */
[----:B------:R1:W-:Y:S04]  /*73570*/  STL.64 [R1+0x478], R34 ;  /* 0x0004782201007387 */ /* 0x0003e80000100a00 */
[----:B------:R-:W2:Y:S01]  /*73580*/  LDL.LU.64 R26, [R1+0x3a18] ;  /* 0x003a1800011a7983 */ /* 0x000ea20000300a00 */
[----:B0-----:R-:W-:-:S02]  /*73590*/  IMAD.MOV.U32 R33, RZ, RZ, R24 ;  /* 0x000000ffff217224 */ /* 0x001fc400078e0018 */
[----:B------:R-:W-:Y:S02]  /*735a0*/  IMAD.MOV.U32 R32, RZ, RZ, R25 ;  /* 0x000000ffff207224 */ /* 0x000fe400078e0019 */
[----:B------:R-:W2:Y:S01]  /*735b0*/  LDL.LU.64 R24, [R1+0x3a10] ;  /* 0x003a100001187983 */ /* 0x000ea20000300a00 */
[----:B-1----:R-:W-:Y:S02]  /*735c0*/  IMAD.MOV.U32 R35, RZ, RZ, R16 ;  /* 0x000000ffff237224 */ /* 0x002fe400078e0010 */
        /* <DEDUP_REMOVED lines=8> */
[----:B------:R-:W2:Y:S04]  /*73650*/  LDL.LU.64 R16, [R1+0x39f0] ;  /* 0x0039f00001107983 */ /* 0x000ea80000300a00 */
[----:B------:R-:W-:Y:S04]  /*73660*/  STL.64 [R1+0x450], R56 ;  /* 0x0004503801007387 */ /* 0x000fe80000100a00 */
[----:B------:R0:W-:Y:S04]  /*73670*/  STL.64 [R1+0x458], R58 ;  /* 0x0004583a01007387 */ /* 0x0001e80000100a00 */
[----:B0-----:R-:W2:Y:S04]  /*73680*/  LDL.LU.64 R58, [R1+0x39e8] ;  /* 0x0039e800013a7983 */ /* 0x001ea80000300a00 */
[----:B------:R-:W2:Y:S01]  /*73690*/  LDL.LU.64 R56, [R1+0x39e0] ;  /* 0x0039e00001387983 */ /* 0x000ea20000300a00 */
[----:B------:R-:W0:Y:S01]  /*736a0*/  S2R R0, SR_TID.X ;  /* 0x0000000000007919 */ /* 0x000e220000002100 */
[----:B------:R-:W1:Y:S01]  /*736b0*/  S2R R54, SR_TID.X ;  /* 0x0000000000367919 */ /* 0x000e620000002100 */
[----:B0-----:R-:W-:Y:S01]  /*736c0*/  LOP3.LUT R0, R0, 0x7, RZ, 0xc0, !PT ;  /* 0x0000000700007812 */ /* 0x001fe200078ec0ff */
[----:B-1----:R-:W-:-:S02]  /*736d0*/  IMAD.SHL.U32 R55, R54, 0x80, RZ ;  /* 0x0000008036377824 */ /* 0x002fc400078e00ff */
[----:B------:R-:W-:Y:S02]  /*736e0*/  IMAD.SHL.U32 R54, R54, 0x2, RZ ;  /* 0x0000000236367824 */ /* 0x000fe400078e00ff */
[----:B------:R-:W-:-:S05]  /*736f0*/  IMAD R0, R0, 0x110, RZ ;  /* 0x0000011000007824 */ /* 0x000fca00078e02ff */
[----:B------:R-:W-:-:S04]  /*73700*/  LOP3.LUT R0, R0, 0x10, R54, 0x78, !PT ;  /* 0x0000001000007812 */ /* 0x000fc800078e7836 */
[----:B------:R-:W-:-:S04]  /*73710*/  LOP3.LUT R0, R0, 0x800, R55, 0xf8, !PT ;  /* 0x0000080000007812 */ /* 0x000fc800078ef837 */
[----:B------:R-:W-:Y:S01]  /*73720*/  LOP3.LUT R0, R0, 0x40, RZ, 0x3c, !PT ;  /* 0x0000004000007812 */ /* 0x000fe200078e3cff */
[----:B------:R-:W-:Y:S02]  /*73730*/  IMAD.MOV.U32 R55, RZ, RZ, R48 ;  /* 0x000000ffff377224 */ /* 0x000fe400078e0030 */
[----:B------:R-:W-:Y:S02]  /*73740*/  IMAD.MOV.U32 R54, RZ, RZ, R49 ;  /* 0x000000ffff367224 */ /* 0x000fe400078e0031 */
[----:B------:R-:W0:Y:S04]  /*73750*/  LDSM.16.MT88.4 R48, [R0+UR5+0x6000] ;  /* 0x006000050030783b */ /* 0x000e280008004200 */
[----:B0-----:R-:W-:Y:S04]  /*73760*/  STL.64 [R1+0x38f0], R50 ;  /* 0x0038f03201007387 */ /* 0x001fe80000100a00 */
        /* <DEDUP_REMOVED lines=12> */
[----:B------:R-:W-:Y:S01]  /*73830*/  STL.64 [R1+0x3928], R56 ;  /* 0x0039283801007387 */ /* 0x000fe20000100a00 */
[C---:B---3--:R-:W-:Y:S03]  /*73840*/  HMMA.16816.F32 R48, R4.reuse, R12, R48 ;  /* 0x0000000c0430723c */ /* 0x048fe60000001830 */
[----:B--2---:R-:W-:Y:S04]  /*73850*/  STL.64 [R1+0x3920], R14 ;  /* 0x0039200e01007387 */ /* 0x004fe80000100a00 */
[----:B------:R0:W-:Y:S02]  /*73860*/  STL.64 [R1+0x3918], R12 ;  /* 0x0039180c01007387 */ /* 0x0001e40000100a00 */
[C---:B0-----:R-:W-:Y:S10]  /*73870*/  HMMA.16816.F32 R12, R4.reuse, R16, R44 ;  /* 0x00000010040c723c */ /* 0x041ff4000000182c */
[----:B------:R-:W-:Y:S04]  /*73880*/  STL.64 [R1+0x7c0], R48 ;  /* 0x0007c03001007387 */ /* 0x000fe80000100a00 */
[----:B------:R-:W-:Y:S04]  /*73890*/  STL.64 [R1+0x7c8], R50 ;  /* 0x0007c83201007387 */ /* 0x000fe80000100a00 */
[----:B------:R-:W-:Y:S04]  /*738a0*/  STL.64 [R1+0x3910], R18 ;  /* 0x0039101201007387 */ /* 0x000fe80000100a00 */
[----:B------:R-:W-:Y:S04]  /*738b0*/  STL.64 [R1+0x3908], R16 ;  /* 0x0039081001007387 */ /* 0x000fe80000100a00 */
[----:B------:R-:W-:Y:S04]  /*738c0*/  STL.64 [R1+0x7b0], R12 ;  /* 0x0007b00c01007387 */ /* 0x000fe80000100a00 */
[----:B------:R0:W-:Y:S04]  /*738d0*/  STL.64 [R1+0x7b8], R14 ;  /* 0x0007b80e01007387 */ /* 0x0001e80000100a00 */
[----:B------:R-:W2:Y:S01]  /*738e0*/  LDL.LU R56, [R1+0x180] ;  /* 0x0001800001387983 */ /* 0x000ea20000300800 */
[----:B0-----:R-:W-:-:S15]  /*738f0*/  HMMA.16816.F32 R12, R4, R20, R36 ;  /* 0x00000014040c723c */ /* 0x001fde0000001824 */
        /* <DEDUP_REMOVED lines=9> */
[----:B--2---:R0:W-:Y:S02]  /*73990*/  STL.64 [R1+0x3938], R56 ;  /* 0x0039383801007387 */ /* 0x0041e40000100a00 */
[----:B0-----:R-:W-:Y:S02]  /*739a0*/  IMAD.MOV.U32 R56, RZ, RZ, R35 ;  /* 0x000000ffff387224 */ /* 0x001fe400078e0023 */
[----:B------:R-:W-:-:S05]  /*739b0*/  IMAD.MOV.U32 R57, RZ, RZ, R34 ;  /* 0x000000ffff397224 */ /* 0x000fca00078e0022 */
[----:B------:R0:W-:Y:S04]  /*739c0*/  STL.64 [R1+0x3958], R56 ;  /* 0x0039583801007387 */ /* 0x0001e80000100a00 */
        /* <DEDUP_REMOVED lines=40> */
[C---:B--2---:R-:W-:Y:S03]  /*73c50*/  HMMA.16816.F32 R12, R4.reuse, R24, R12 ;  /* 0x00000018040c723c */ /* 0x044fe6000000180c */
[----:B---3--:R-:W-:Y:S04]  /*73c60*/  STL.64 [R1+0x3988], R58 ;  /* 0x0039883a01007387 */ /* 0x008fe80000100a00 */
[----:B------:R0:W-:Y:S04]  /*73c70*/  STL.64 [R1+0x3980], R56 ;  /* 0x0039803801007387 */ /* 0x0001e80000100a00 */
[----:B0-----:R-:W2:Y:S04]  /*73c80*/  LDL.LU R56, [R1+0x1c0] ;  /* 0x0001c00001387983 */ /* 0x001ea80000300800 */
[----:B------:R-:W2:Y:S04]  /*73c90*/  LDL.LU R57, [R1+0x1c4] ;  /* 0x0001c40001397983 */ /* 0x000ea80000300800 */
[----:B------:R-:W2:Y:S04]  /*73ca0*/  LDL.LU R58, [R1+0x1c8] ;  /* 0x0001c800013a7983 */ /* 0x000ea80000300800 */
[----:B------:R-:W2:Y:S01]  /*73cb0*/  LDL.LU R59, [R1+0x1cc] ;  /* 0x0001cc00013b7983 */ /* 0x000ea20000300800 */
[C---:B----4-:R-:W-:Y:S03]  /*73cc0*/  HMMA.16816.F32 R32, R4.reuse, R28, R32 ;  /* 0x0000001c0420723c */ /* 0x050fe60000001820 */
[----:B------:R-:W-:Y:S04]  /*73cd0*/  STL.64 [R1+0x3900], R22 ;  /* 0x0039001601007387 */ /* 0x000fe80000100a00 */
[----:B------:R0:W-:Y:S04]  /*73ce0*/  STL.64 [R1+0x38f8], R20 ;  /* 0x0038f81401007387 */ /* 0x0001e80000100a00 */
[----:B0-----:R-:W3:Y:S04]  /*73cf0*/  LDL.LU R20, [R1+0x1d0] ;  /* 0x0001d00001147983 */ /* 0x001ee80000300800 */
[----:B------:R-:W3:Y:S04]  /*73d00*/  LDL.LU R21, [R1+0x1d4] ;  /* 0x0001d40001157983 */ /* 0x000ee80000300800 */
[----:B------:R-:W3:Y:S04]  /*73d10*/  LDL.LU R22, [R1+0x1d8] ;  /* 0x0001d80001167983 */ /* 0x000ee80000300800 */
[----:B------:R-:W3:Y:S04]  /*73d20*/  LDL.LU R23, [R1+0x1dc] ;  /* 0x0001dc0001177983 */ /* 0x000ee80000300800 */
[----:B------:R-:W-:Y:S04]  /*73d30*/  STL.64 [R1+0x3950], R26 ;  /* 0x0039501a01007387 */ /* 0x000fe80000100a00 */
[----:B------:R0:W-:Y:S04]  /*73d40*/  STL.64 [R1+0x3948], R24 ;  /* 0x0039481801007387 */ /* 0x0001e80000100a00 */
[----:B------:R1:W-:Y:S04]  /*73d50*/  STL.64 [R1+0x790], R12 ;  /* 0x0007900c01007387 */ /* 0x0003e80000100a00 */
[----:B------:R4:W-:Y:S04]  /*73d60*/  STL.64 [R1+0x798], R14 ;  /* 0x0007980e01007387 */ /* 0x0009e80000100a00 */
[----:B0-----:R-:W2:Y:S04]  /*73d70*/  LDL.LU R24, [R1+0x190] ;  /* 0x0001900001187983 */ /* 0x001ea80000300800 */
[----:B------:R-:W2:Y:S04]  /*73d80*/  LDL.LU R25, [R1+0x194] ;  /* 0x0001940001197983 */ /* 0x000ea80000300800 */
[----:B------:R-:W2:Y:S04]  /*73d90*/  LDL.LU R26, [R1+0x198] ;  /* 0x00019800011a7983 */ /* 0x000ea80000300800 */
[----:B------:R-:W2:Y:S04]  /*73da0*/  LDL.LU R27, [R1+0x19c] ;  /* 0x00019c00011b7983 */ /* 0x000ea80000300800 */
[----:B-1----:R-:W2:Y:S04]  /*73db0*/  LDL.LU R12, [R1+0x700] ;  /* 0x00070000010c7983 */ /* 0x002ea80000300800 */
[----:B------:R-:W2:Y:S04]  /*73dc0*/  LDL.LU R13, [R1+0x704] ;  /* 0x00070400010d7983 */ /* 0x000ea80000300800 */
[----:B----4-:R-:W4:Y:S04]  /*73dd0*/  LDL.LU R14, [R1+0x708] ;  /* 0x00070800010e7983 */ /* 0x010f280000300800 */
[----:B------:R-:W4:Y:S04]  /*73de0*/  LDL.LU R15, [R1+0x70c] ;  /* 0x00070c00010f7983 */ /* 0x000f280000300800 */
        /* <DEDUP_REMOVED lines=22> */
[----:B------:R-:W2:Y:S02]  /*73f50*/  LDL.LU.64 R44, [R1+0x39a0] ;  /* 0x0039a000012c7983 */ /* 0x000ea40000300a00 */
[----:B--2---:R-:W-:Y:S02]  /*73f60*/  HMMA.16816.F32 R4, R4, R44, R8 ;  /* 0x0000002c0404723c */ /* 0x004fe40000001808 */
[----:B------:R-:W3:Y:S04]  /*73f70*/  LDL.LU.64 R10, [R1+0x3998] ;  /* 0x00399800010a7983 */ /* 0x000ee80000300a00 */
[----:B------:R-:W3:-:S13]  /*73f80*/  LDL.LU.64 R8, [R1+0x3990] ;  /* 0x0039900001087983 */ /* 0x000eda0000300a00 */
[----:B------:R-:W-:Y:S04]  /*73f90*/  STL.64 [R1+0x440], R4 ;  /* 0x0004400401007387 */ /* 0x000fe80000100a00 */
[----:B------:R-:W-:Y:S01]  /*73fa0*/  STL.64 [R1+0x448], R6 ;  /* 0x0004480601007387 */ /* 0x000fe20000100a00 */
[C---:B---3--:R-:W-:Y:S08]  /*73fb0*/  HMMA.16816.F32 R20, R8.reuse, R52, R20 ;  /* 0x000000340814723c */ /* 0x048ff00000001814 */
[C---:B------:R-:W-:Y:S11]  /*73fc0*/  HMMA.16816.F32 R48, R8.reuse, R48, R56 ;  /* 0x000000300830723c */ /* 0x040ff60000001838 */
[----:B------:R0:W-:Y:S04]  /*73fd0*/  STL.64 [R1+0x250], R20 ;  /* 0x0002501401007387 */ /* 0x0001e80000100a00 */
[----:B------:R1:W-:Y:S04]  /*73fe0*/  STL.64 [R1+0x258], R22 ;  /* 0x0002581601007387 */ /* 0x0003e80000100a00 */
[----:B0-----:R-:W2:Y:S04]  /*73ff0*/  LDL.LU R20, [R1+0x6e0] ;  /* 0x0006e00001147983 */ /* 0x001ea80000300800 */
[----:B------:R-:W2:Y:S04]  /*74000*/  LDL.LU R21, [R1+0x6e4] ;  /* 0x0006e40001157983 */ /* 0x000ea80000300800 */
[----:B-1----:R-:W2:Y:S04]  /*74010*/  LDL.LU R22, [R1+0x6e8] ;  /* 0x0006e80001167983 */ /* 0x002ea80000300800 */
[----:B------:R-:W2:Y:S04]  /*74020*/  LDL.LU R23, [R1+0x6ec] ;  /* 0x0006ec0001177983 */ /* 0x000ea80000300800 */
[----:B------:R-:W3:Y:S04]  /*74030*/  LDL.LU.64 R58, [R1+0x3988] ;  /* 0x00398800013a7983 */ /* 0x000ee80000300a00 */
[----:B------:R-:W3:Y:S04]  /*74040*/  LDL.LU.64 R56, [R1+0x3980] ;  /* 0x0039800001387983 */ /* 0x000ee80000300a00 */
[----:B------:R0:W-:Y:S04]  /*74050*/  STL.64 [R1+0x240], R48 ;  /* 0x0002403001007387 */ /* 0x0001e80000100a00 */
[----:B------:R3:W-:Y:S04]  /*74060*/  STL.64 [R1+0x248], R50 ;  /* 0x0002483201007387 */ /* 0x0007e80000100a00 */
[----:B0-----:R-:W3:Y:S02]  /*74070*/  LDL.LU.64 R48, [R1+0x3978] ;  /* 0x0039780001307983 */ /* 0x001ee40000300a00 */
[----:B---3--:R-:W-:Y:S02]  /*74080*/  HMMA.16816.F32 R48, R8, R48, R56 ;  /* 0x000000300830723c */ /* 0x008fe40000001838 */
[----:B------:R-:W3:Y:S04]  /*74090*/  LDL.LU.64 R58, [R1+0x3970] ;  /* 0x00397000013a7983 */ /* 0x000ee80000300a00 */
[----:B------:R-:W3:-:S13]  /*740a0*/  LDL.LU.64 R56, [R1+0x3968] ;  /* 0x0039680001387983 */ /* 0x000eda0000300a00 */
[----:B------:R0:W-:Y:S04]  /*740b0*/  STL.64 [R1+0x230], R48 ;  /* 0x0002303001007387 */ /* 0x0001e80000100a00 */
[----:B------:R3:W-:Y:S04]  /*740c0*/  STL.64 [R1+0x238], R50 ;  /* 0x0002383201007387 */ /* 0x0007e80000100a00 */
[----:B0-----:R-:W3:Y:S02]  /*740d0*/  LDL.LU.64 R48, [R1+0x3960] ;  /* 0x0039600001307983 */ /* 0x001ee40000300a00 */
[----:B---3--:R-:W-:Y:S02]  /*740e0*/  HMMA.16816.F32 R48, R8, R48, R56 ;  /* 0x000000300830723c */ /* 0x008fe40000001838 */
[----:B------:R-:W3:-:S15]  /*740f0*/  LDL.LU.64 R56, [R1+0x3958] ;  /* 0x0039580001387983 */ /* 0x000ede0000300a00 */
[----:B------:R-:W-:Y:S02]  /*74100*/  NOP ;  /* 0x0000000000007918 */ /* 0x000fe40000000000 */
[----:B------:R0:W-:Y:S04]  /*74110*/  STL.64 [R1+0x220], R48 ;  /* 0x0002203001007387 */ /* 0x0001e80000100a00 */
[----:B------:R1:W-:Y:S04]  /*74120*/  STL.64 [R1+0x228], R50 ;  /* 0x0002283201007387 */ /* 0x0003e80000100a00 */
[----:B0-----:R-:W2:Y:S04]  /*74130*/  LDL.LU R48, [R1+0x6d0] ;  /* 0x0006d00001307983 */ /* 0x001ea80000300800 */
[----:B------:R-:W2:Y:S04]  /*74140*/  LDL.LU R49, [R1+0x6d4] ;  /* 0x0006d40001317983 */ /* 0x000ea80000300800 */
[----:B-1----:R-:W2:Y:S04]  /*74150*/  LDL.LU R50, [R1+0x6d8] ;  /* 0x0006d80001327983 */ /* 0x002ea80000300800 */
[----:B------:R-:W2:Y:S01]  /*74160*/  LDL.LU R51, [R1+0x6dc] ;  /* 0x0006dc0001337983 */ /* 0x000ea20000300800 */
[----:B---3--:R-:W-:Y:S03]  /*74170*/  HMMA.16816.F32 R56, R8, R56, R24 ;  /* 0x000000380838723c */ /* 0x008fe60000001818 */
[----:B------:R-:W3:Y:S04]  /*74180*/  LDL.LU.64 R26, [R1+0x3950] ;  /* 0x00395000011a7983 */ /* 0x000ee80000300a00 */
[----:B------:R-:W2:-:S12]  /*74190*/  LDL.LU.64 R24, [R1+0x3948] ;  /* 0x0039480001187983 */ /* 0x000e980000300a00 */
[----:B------:R-:W-:Y:S04]  /*741a0*/  STL.64 [R1+0x210], R56 ;  /* 0x0002103801007387 */ /* 0x000fe80000100a00 */
[----:B------:R0:W-:Y:S04]  /*741b0*/  STL.64 [R1+0x218], R58 ;  /* 0x0002183a01007387 */ /* 0x0001e80000100a00 */
[----:B0-----:R-:W2:Y:S04]  /*741c0*/  LDL.LU.64 R58, [R1+0x3940] ;  /* 0x00394000013a7983 */ /* 0x001ea80000300a00 */
[----:B------:R-:W2:Y:S01]  /*741d0*/  LDL.LU.64 R56, [R1+0x3938] ;  /* 0x0039380001387983 */ /* 0x000ea20000300a00 */
[----:B------:R-:W-:-:S02]  /*741e0*/  IMAD.MOV.U32 R4, RZ, RZ, R55 ;  /* 0x000000ffff047224 */ /* 0x000fc400078e0037 */
[----:B------:R-:W-:-:S07]  /*741f0*/  IMAD.MOV.U32 R5, RZ, RZ, R54 ;  /* 0x000000ffff057224 */ /* 0x000fce00078e0036 */
[----:B--2---:R-:W-:Y:S01]  /*74200*/  HMMA.16816.F32 R4, R8, R4, R56 ;  /* 0x000000040804723c */ /* 0x004fe20000001838 */
[----:B------:R-:W2:Y:S04]  /*74210*/  LDL.LU.64 R58, [R1+0x3930] ;  /* 0x00393000013a7983 */ /* 0x000ea80000300a00 */
[----:B------:R-:W4:-:S14]  /*74220*/  LDL.LU.64 R56, [R1+0x3928] ;  /* 0x0039280001387983 */ /* 0x000f1c0000300a00 */
[----:B------:R-:W-:Y:S04]  /*74230*/  STL.64 [R1+0x200], R4 ;  /* 0x0002000401007387 */ /* 0x000fe80000100a00 */
[----:B------:R-:W-:Y:S04]  /*74240*/  STL.64 [R1+0x208], R6 ;  /* 0x0002080601007387 */ /* 0x000fe80000100a00 */
[----:B------:R-:W0:Y:S04]  /*74250*/  LDSM.16.MT88.4 R4, [R0+UR5+0x6080] ;  /* 0x006080050004783b */ /* 0x000e280008004200 */
[----:B0-----:R-:W-:Y:S04]  /*74260*/  STL.64 [R1+0x3828], R6 ;  /* 0x0038280601007387 */ /* 0x001fe80000100a00 */
[----:B------:R0:W-:Y:S04]  /*74270*/  STL.64 [R1+0x3820], R4 ;  /* 0x0038200401007387 */ /* 0x0001e80000100a00 */
        /* <DEDUP_REMOVED lines=51> */
[----:B------:R-:W2:Y:S01]  /*745b0*/  LDL.LU R23, [R1+0x61c] ;  /* 0x00061c0001177983 */ /* 0x000ea20000300800 */
[C---:B---3--:R-:W-:Y:S08]  /*745c0*/  HMMA.16816.F32 R16, R8.reuse, R28, R16 ;  /* 0x0000001c0810723c */ /* 0x048ff00000001810 */
[C---:B----4-:R-:W-:Y:S01]  /*745d0*/  HMMA.16816.F32 R12, R8.reuse, R32, R12 ;  /* 0x00000020080c723c */ /* 0x050fe2000000180c */
[----:B------:R-:W-:Y:S04]  /*745e0*/  STL.64 [R1+0x38c0], R26 ;  /* 0x0038c01a01007387 */ /* 0x000fe80000100a00 */
[----:B------:R-:W-:Y:S03]  /*745f0*/  STL.64 [R1+0x38b8], R24 ;  /* 0x0038b81801007387 */ /* 0x000fe60000100a00 */
        /* <DEDUP_REMOVED lines=17> */
[----:B------:R-:W-:Y:S04]  /*74710*/  STL.64 [R1+0x188], R14 ;  /* 0x0001880e01007387 */ /* 0x000fe80000100a00 */
[----:B0-----:R-:W2:Y:S04]  /*74720*/  LDL.LU R36, [R1+0x170] ;  /* 0x0001700001247983 */ /* 0x001ea80000300800 */
[----:B------:R-:W-:Y:S04]  /*74730*/  STL.64 [R1+0x630], R4 ;  /* 0x0006300401007387 */ /* 0x000fe80000100a00 */
[----:B------:R-:W-:Y:S04]  /*74740*/  STL.64 [R1+0x638], R6 ;  /* 0x0006380601007387 */ /* 0x000fe80000100a00 */
        /* <DEDUP_REMOVED lines=9> */
[----:B------:R-:W2:Y:S04]  /*747e0*/  LDL.LU R18, [R1+0x3c8] ;  /* 0x0003c80001127983 */ /* 0x000ea80000300800 */
[----:B------:R-:W2:Y:S04]  /*747f0*/  LDL.LU R19, [R1+0x3cc] ;  /* 0x0003cc0001137983 */ /* 0x000ea80000300800 */
[----:B--2---:R-:W-:Y:S04]  /*74800*/  STL.64 [R1+0x38d0], R18 ;  /* 0x0038d01201007387 */ /* 0x004fe80000100a00 */
[----:B----4-:R0:W-:Y:S04]  /*74810*/  STL.64 [R1+0x38c8], R16 ;  /* 0x0038c81001007387 */ /* 0x0101e80000100a00 */
[----:B0-----:R-:W2:Y:S04]  /*74820*/  LDL.LU R16, [R1+0x3e0] ;  /* 0x0003e00001107983 */ /* 0x001ea80000300800 */
[----:B------:R-:W2:Y:S04]  /*74830*/  LDL.LU R17, [R1+0x3e4] ;  /* 0x0003e40001117983 */ /* 0x000ea80000300800 */
[----:B------:R-:W4:Y:S04]  /*74840*/  LDL.LU R18, [R1+0x3e8] ;  /* 0x0003e80001127983 */ /* 0x000f280000300800 */
[----:B------:R-:W4:Y:S04]  /*74850*/  LDL.LU R19, [R1+0x3ec] ;  /* 0x0003ec0001137983 */ /* 0x000f280000300800 */
[----:B------:R-:W2:Y:S04]  /*74860*/  LDL.LU R4, [R1+0x3f0] ;  /* 0x0003f00001047983 */ /* 0x000ea80000300800 */
[----:B------:R-:W2:Y:S04]  /*74870*/  LDL.LU R5, [R1+0x3f4] ;  /* 0x0003f40001057983 */ /* 0x000ea80000300800 */
[----:B------:R-:W2:Y:S04]  /*74880*/  LDL.LU R6, [R1+0x3f8] ;  /* 0x0003f80001067983 */ /* 0x000ea80000300800 */
[----:B------:R-:W2:Y:S01]  /*74890*/  LDL.LU R7, [R1+0x3fc] ;  /* 0x0003fc0001077983 */ /* 0x000ea20000300800 */
[----:B------:R-:W-:Y:S08]  /*748a0*/  HMMA.16816.F32 R36, R8, R44, R36 ;  /* 0x0000002c0824723c */ /* 0x000ff00000001824 */
[C---:B---3--:R-:W-:Y:S01]  /*748b0*/  HMMA.16816.F32 R32, R48.reuse, R52, R32 ;  /* 0x000000343020723c */ /* 0x048fe20000001820 */
[----:B----4-:R-:W-:Y:S04]  /*748c0*/  STL.64 [R1+0x38e0], R18 ;  /* 0x0038e01201007387 */ /* 0x010fe80000100a00 */
[----:B--2---:R0:W-:Y:S04]  /*748d0*/  STL.64 [R1+0x38d8], R16 ;  /* 0x0038d81001007387 */ /* 0x0041e80000100a00 */
[----:B------:R-:W2:Y:S04]  /*748e0*/  LDL.64 R24, [R1+0x30] ;  /* 0x0000300001187983 */ /* 0x000ea80000100a00 */
[----:B0-----:R-:W3:Y:S04]  /*748f0*/  LDL.64 R16, [R1+0x40] ;  /* 0x0000400001107983 */ /* 0x001ee80000100a00 */
[----:B------:R-:W4:Y:S04]  /*74900*/  LDL.LU R28, [R1+0x3d0] ;  /* 0x0003d000011c7983 */ /* 0x000f280000300800 */
[----:B------:R-:W4:Y:S04]  /*74910*/  LDL.LU R29, [R1+0x3d4] ;  /* 0x0003d400011d7983 */ /* 0x000f280000300800 */
[----:B------:R-:W4:Y:S04]  /*74920*/  LDL.LU R30, [R1+0x3d8] ;  /* 0x0003d800011e7983 */ /* 0x000f280000300800 */
[----:B------:R-:W4:Y:S04]  /*74930*/  LDL.LU R31, [R1+0x3dc] ;  /* 0x0003dc00011f7983 */ /* 0x000f280000300800 */
[----:B------:R-:W4:Y:S04]  /*74940*/  LDL.64 R20, [R1+0x20] ;  /* 0x0000200001147983 */ /* 0x000f280000100a00 */
[----:B------:R-:W2:Y:S04]  /*74950*/  LDL.64 R12, [R1+0x10] ;  /* 0x00001000010c7983 */ /* 0x000ea80000100a00 */
[----:B------:R-:W2:Y:S04]  /*74960*/  LDL.64 R56, [R1] ;  /* 0x0000000001387983 */ /* 0x000ea80000100a00 */
[----:B------:R-:W-:Y:S04]  /*74970*/  STL.64 [R1+0x3838], R42 ;  /* 0x0038382a01007387 */ /* 0x000fe80000100a00 */
[----:B------:R0:W-:Y:S04]  /*74980*/  STL.64 [R1+0x3830], R40 ;  /* 0x0038302801007387 */ /* 0x0001e80000100a00 */
[----:B------:R-:W2:Y:S04]  /*74990*/  LDL.LU R8, [R1+0x3b0] ;  /* 0x0003b00001087983 */ /* 0x000ea80000300800 */
[----:B------:R1:W-:Y:S04]  /*749a0*/  STL.64 [R1+0x170], R36 ;  /* 0x0001702401007387 */ /* 0x0003e80000100a00 */
[----:B------:R0:W-:Y:S04]  /*749b0*/  STL.64 [R1+0x178], R38 ;  /* 0x0001782601007387 */ /* 0x0001e80000100a00 */
[----:B------:R-:W2:Y:S04]  /*749c0*/  LDL.LU R9, [R1+0x3b4] ;  /* 0x0003b40001097983 */ /* 0x000ea80000300800 */
[----:B------:R-:W2:Y:S04]  /*749d0*/  LDL.LU R10, [R1+0x3b8] ;  /* 0x0003b800010a7983 */ /* 0x000ea80000300800 */
[----:B------:R-:W2:Y:S04]  /*749e0*/  LDL.LU R11, [R1+0x3bc] ;  /* 0x0003bc00010b7983 */ /* 0x000ea80000300800 */
[----:B0-----:R-:W2:Y:S04]  /*749f0*/  LDL.LU R40, [R1+0x9b0] ;  /* 0x0009b00001287983 */ /* 0x001ea80000300800 */
[----:B------:R0:W-:Y:S04]  /*74a00*/  STL.64 [R1+0x430], R32 ;  /* 0x0004302001007387 */ /* 0x0001e80000100a00 */
[----:B------:R0:W-:Y:S04]  /*74a10*/  STL.64 [R1+0x438], R34 ;  /* 0x0004382201007387 */ /* 0x0001e80000100a00 */
[----:B------:R-:W2:Y:S04]  /*74a20*/  LDL.LU R41, [R1+0x9b4] ;  /* 0x0009b40001297983 */ /* 0x000ea80000300800 */
[----:B------:R-:W2:Y:S04]  /*74a30*/  LDL.LU R42, [R1+0x9b8] ;  /* 0x0009b800012a7983 */ /* 0x000ea80000300800 */
[----:B------:R-:W2:Y:S04]  /*74a40*/  LDL.LU R43, [R1+0x9bc] ;  /* 0x0009bc00012b7983 */ /* 0x000ea80000300800 */
[----:B-1----:R-:W2:Y:S04]  /*74a50*/  LDL.LU R36, [R1+0x9a0] ;  /* 0x0009a00001247983 */ /* 0x002ea80000300800 */
[----:B------:R-:W2:Y:S04]  /*74a60*/  LDL.LU R37, [R1+0x9a4] ;  /* 0x0009a40001257983 */ /* 0x000ea80000300800 */
[----:B------:R-:W2:Y:S04]  /*74a70*/  LDL.LU R38, [R1+0x9a8] ;  /* 0x0009a80001267983 */ /* 0x000ea80000300800 */
[----:B------:R-:W2:Y:S04]  /*74a80*/  LDL.LU R39, [R1+0x9ac] ;  /* 0x0009ac0001277983 */ /* 0x000ea80000300800 */
[----:B0-----:R-:W2:Y:S04]  /*74a90*/  LDL.LU R32, [R1+0x720] ;  /* 0x0007200001207983 */ /* 0x001ea80000300800 */
[----:B------:R-:W2:Y:S04]  /*74aa0*/  LDL.LU R33, [R1+0x724] ;  /* 0x0007240001217983 */ /* 0x000ea80000300800 */
[----:B------:R-:W2:Y:S01]  /*74ab0*/  LDL.LU R34, [R1+0x728] ;  /* 0x0007280001227983 */ /* 0x000ea20000300800 */
[----:B---3--:R-:W-:-:S15]  /*74ac0*/  HMMA.16816.F32 R4, R48, R16, R4 ;  /* 0x000000103004723c */ /* 0x008fde0000001804 */
[----:B------:R-:W-:-:S04]  /*74ad0*/  NOP ;  /* 0x0000000000007918 */ /* 0x000fc80000000000 */
[----:B------:R-:W-:Y:S04]  /*74ae0*/  STL.64 [R1+0x420], R4 ;  /* 0x0004200401007387 */ /* 0x000fe80000100a00 */
[----:B------:R0:W-:Y:S04]  /*74af0*/  STL.64 [R1+0x428], R6 ;  /* 0x0004280601007387 */ /* 0x0001e80000100a00 */
[----:B------:R-:W2:Y:S01]  /*74b00*/  LDL.LU.64 R18, [R1+0x38e0] ;  /* 0x0038e00001127983 */ /* 0x000ea20000300a00 */
[----:B0-----:R-:W-:Y:S02]  /*74b10*/  IMAD.MOV.U32 R7, RZ, RZ, R16 ;  /* 0x000000ffff077224 */ /* 0x001fe400078e0010 */
[----:B------:R-:W-:-:S02]  /*74b20*/  IMAD.MOV.U32 R6, RZ, RZ, R17 ;  /* 0x000000ffff067224 */ /* 0x000fc400078e0011 */
[----:B------:R-:W2:Y:S01]  /*74b30*/  LDL.LU.64 R16, [R1+0x38d8] ;  /* 0x0038d80001107983 */ /* 0x000ea20000300a00 */
[----:B------:R-:W-:Y:S02]  /*74b40*/  IMAD.MOV.U32 R35, RZ, RZ, R61 ;  /* 0x000000ffff237224 */ /* 0x000fe400078e003d */
[----:B------:R-:W0:Y:S01]  /*74b50*/  S2R R61, SR_TID.X ;  /* 0x00000000003d7919 */ /* 0x000e220000002100 */
[----:B--2---:R-:W-:-:S15]  /*74b60*/  HMMA.16816.F32 R16, R48, R24, R16 ;  /* 0x000000183010723c */ /* 0x004fde0000001810 */
[----:B------:R-:W-:-:S04]  /*74b70*/  NOP ;  /* 0x0000000000007918 */ /* 0x000fc80000000000 */
[----:B------:R-:W-:Y:S04]  /*74b80*/  STL.64 [R1+0x410], R16 ;  /* 0x0004101001007387 */ /* 0x000fe80000100a00 */
[----:B------:R1:W-:Y:S04]  /*74b90*/  STL.64 [R1+0x418], R18 ;  /* 0x0004181201007387 */ /* 0x0003e80000100a00 */
[----:B-1----:R-:W2:Y:S04]  /*74ba0*/  LDL.LU.64 R18, [R1+0x38d0] ;  /* 0x0038d00001127983 */ /* 0x002ea80000300a00 */
[----:B------:R-:W2:Y:S01]  /*74bb0*/  LDL.LU.64 R16, [R1+0x38c8] ;  /* 0x0038c80001107983 */ /* 0x000ea20000300a00 */
[----:B------:R-:W1:Y:S01]  /*74bc0*/  S2R R55, SR_TID.X ;  /* 0x0000000000377919 */ /* 0x000e620000002100 */
[----:B----4-:R-:W-:Y:S01]  /*74bd0*/  HMMA.16816.F32 R28, R48, R20, R28 ;  /* 0x00000014301c723c */ /* 0x010fe2000000181c */
[----:B0-----:R-:W-:-:S07]  /*74be0*/  LOP3.LUT R0, R61, 0x7, RZ, 0xc0, !PT ;  /* 0x000000073d007812 */ /* 0x001fce00078ec0ff */
[----:B------:R-:W-:Y:S01]  /*74bf0*/  HMMA.16816.F32 R8, R48, R56, R8 ;  /* 0x000000383008723c */ /* 0x000fe20000001808 */
[----:B------:R-:W-:Y:S02]  /*74c00*/  IMAD.MOV.U32 R5, RZ, RZ, R24 ;  /* 0x000000ffff057224 */ /* 0x000fe400078e0018 */
[----:B------:R-:W-:Y:S01]  /*74c10*/  IMAD.MOV.U32 R4, RZ, RZ, R25 ;  /* 0x000000ffff047224 */ /* 0x000fe200078e0019 */
[----:B------:R-:W3:Y:S01]  /*74c20*/  LDL.LU.64 R26, [R1+0x38c0] ;  /* 0x0038c000011a7983 */ /* 0x000ee20000300a00 */
[----:B------:R-:W-:-:S03]  /*74c30*/  IMAD R0, R0, 0x110, RZ ;  /* 0x0000011000007824 */ /* 0x000fc600078e02ff */
[----:B------:R-:W4:Y:S01]  /*74c40*/  LDL.LU.64 R24, [R1+0x38b8] ;  /* 0x0038b80001187983 */ /* 0x000f220000300a00 */
[----:B------:R-:W-:-:S03]  /*74c50*/  IMAD.MOV.U32 R54, RZ, RZ, R13 ;  /* 0x000000ffff367224 */ /* 0x000fc600078e000d */
[----:B------:R0:W-:Y:S04]  /*74c60*/  STL.64 [R1+0x400], R28 ;  /* 0x0004001c01007387 */ /* 0x0001e80000100a00 */
[----:B------:R0:W-:Y:S04]  /*74c70*/  STL.64 [R1+0x408], R30 ;  /* 0x0004081e01007387 */ /* 0x0001e80000100a00 */
[----:B------:R-:W3:Y:S01]  /*74c80*/  LDL.LU.64 R22, [R1+0x38b0] ;  /* 0x0038b00001167983 */ /* 0x000ee20000300a00 */
[C---:B-1----:R-:W-:Y:S02]  /*74c90*/  IMAD.SHL.U32 R61, R55.reuse, 0x80, RZ ;  /* 0x00000080373d7824 */ /* 0x042fe400078e00ff */
[----:B------:R-:W-:-:S02]  /*74ca0*/  IMAD.SHL.U32 R55, R55, 0x2, RZ ;  /* 0x0000000237377824 */ /* 0x000fc400078e00ff */
[----:B0-----:R-:W-:Y:S02]  /*74cb0*/  IMAD.MOV.U32 R29, RZ, RZ, R20 ;  /* 0x000000ffff1d7224 */ /* 0x001fe400078e0014 */
[----:B------:R-:W-:Y:S02]  /*74cc0*/  IMAD.MOV.U32 R28, RZ, RZ, R21 ;  /* 0x000000ffff1c7224 */ /* 0x000fe400078e0015 */
[----:B------:R-:W3:Y:S01]  /*74cd0*/  LDL.LU.64 R20, [R1+0x38a8] ;  /* 0x0038a80001147983 */ /* 0x000ee20000300a00 */
[----:B------:R-:W-:Y:S01]  /*74ce0*/  LOP3.LUT R55, R0, 0x10, R55, 0x78, !PT ;  /* 0x0000001000377812 */ /* 0x000fe200078e7837 */
[----:B------:R-:W-:-:S03]  /*74cf0*/  IMAD.MOV.U32 R0, RZ, RZ, R12 ;  /* 0x000000ffff007224 */ /* 0x000fc600078e000c */
[----:B------:R-:W-:Y:S01]  /*74d00*/  LOP3.LUT R55, R55, 0x800, R61, 0xf8, !PT ;  /* 0x0000080037377812 */ /* 0x000fe200078ef83d */
[----:B------:R-:W-:Y:S02]  /*74d10*/  IMAD.MOV.U32 R31, RZ, RZ, R56 ;  /* 0x000000ffff1f7224 */ /* 0x000fe400078e0038 */
[----:B------:R-:W-:Y:S01]  /*74d20*/  IMAD.MOV.U32 R30, RZ, RZ, R57 ;  /* 0x000000ffff1e7224 */ /* 0x000fe200078e0039 */
[----:B------:R-:W-:Y:S01]  /*74d30*/  LOP3.LUT R55, R55, 0x60, RZ, 0x3c, !PT ;  /* 0x0000006037377812 */ /* 0x000fe200078e3cff */
[----:B------:R-:W-:Y:S01]  /*74d40*/  IMAD.MOV.U32 R61, RZ, RZ, R11 ;  /* 0x000000ffff3d7224 */ /* 0x000fe200078e000b */
[----:B--2---:R-:W-:-:S15]  /*74d50*/  HMMA.16816.F32 R16, R48, R12, R16 ;  /* 0x0000000c3010723c */ /* 0x004fde0000001810 */
[----:B------:R-:W-:-:S04]  /*74d60*/  NOP ;  /* 0x0000000000007918 */ /* 0x000fc80000000000 */
[----:B------:R-:W-:Y:S04]  /*74d70*/  STL.64 [R1+0x3f0], R16 ;  /* 0x0003f01001007387 */ /* 0x000fe80000100a00 */
[----:B------:R0:W-:Y:S04]  /*74d80*/  STL.64 [R1+0x3f8], R18 ;  /* 0x0003f81201007387 */ /* 0x0001e80000100a00 */
[----:B0-----:R-:W2:Y:S04]  /*74d90*/  LDL.LU.64 R18, [R1+0x38a0] ;  /* 0x0038a00001127983 */ /* 0x001ea80000300a00 */
[----:B------:R-:W2:Y:S04]  /*74da0*/  LDL.LU.64 R16, [R1+0x3898] ;  /* 0x0038980001107983 */ /* 0x000ea80000300a00 */
[----:B------:R-:W2:Y:S04]  /*74db0*/  LDL.LU.64 R14, [R1+0x3890] ;  /* 0x00389000010e7983 */ /* 0x000ea80000300a00 */
[----:B------:R-:W2:Y:S04]  /*74dc0*/  LDL.LU.64 R12, [R1+0x3888] ;  /* 0x00388800010c7983 */ /* 0x000ea80000300a00 */
[----:B------:R-:W2:Y:S04]  /*74dd0*/  LDL.LU.64 R58, [R1+0x3880] ;  /* 0x00388000013a7983 */ /* 0x000ea80000300a00 */
[----:B------:R-:W3:Y:S04]  /*74de0*/  LDL.LU.64 R56, [R1+0x3878] ;  /* 0x0038780001387983 */ /* 0x000ee80000300a00 */
[----:B------:R-:W-:Y:S04]  /*74df0*/  STL.64 [R1+0x3e0], R8 ;  /* 0x0003e00801007387 */ /* 0x000fe80000100a00 */
[----:B------:R-:W-:Y:S04]  /*74e00*/  STL [R1+0x3e8], R10 ;  /* 0x0003e80a01007387 */ /* 0x000fe80000100800 */
[----:B------:R-:W0:Y:S04]  /*74e10*/  LDSM.16.MT88.4 R8, [R55+UR5+0x6000] ;  /* 0x006000053708783b */ /* 0x000e280008004200 */
[----:B0-----:R-:W-:Y:S04]  /*74e20*/  STL.64 [R1+0x3798], R10 ;  /* 0x0037980a01007387 */ /* 0x001fe80000100a00 */
[----:B------:R0:W-:Y:S04]  /*74e30*/  STL.64 [R1+0x3790], R8 ;  /* 0x0037900801007387 */ /* 0x0001e80000100a00 */
[----:B0-----:R-:W4:Y:S04]  /*74e40*/  LDL.LU R8, [R1+0x9c0] ;  /* 0x0009c00001087983 */ /* 0x001f280000300800 */
[----:B------:R-:W4:Y:S04]  /*74e50*/  LDL.LU R9, [R1+0x9c4] ;  /* 0x0009c40001097983 */ /* 0x000f280000300800 */
[----:B------:R-:W4:Y:S04]  /*74e60*/  LDL.LU R10, [R1+0x9c8] ;  /* 0x0009c800010a7983 */ /* 0x000f280000300800 */
[----:B------:R-:W4:Y:S04]  /*74e70*/  LDL.LU R11, [R1+0x9cc] ;  /* 0x0009cc00010b7983 */ /* 0x000f280000300800 */
[----:B--2---:R-:W-:Y:S04]  /*74e80*/  STL.64 [R1+0x37e8], R58 ;  /* 0x0037e83a01007387 */ /* 0x004fe80000100a00 */
[----:B---3--:R-:W-:Y:S01]  /*74e90*/  STL.64 [R1+0x37e0], R56 ;  /* 0x0037e03801007387 */ /* 0x008fe20000100a00 */
[----:B----4-:R-:W-:-:S15]  /*74ea0*/  HMMA.16816.F32 R8, R48, R56, R8 ;  /* 0x000000383008723c */ /* 0x010fde0000001808 */
[----:B------:R-:W-:-:S04]  /*74eb0*/  NOP ;  /* 0x0000000000007918 */ /* 0x000fc80000000000 */
[----:B------:R-:W-:Y:S04]  /*74ec0*/  STL.64 [R1+0x3d0], R8 ;  /* 0x0003d00801007387 */ /* 0x000fe80000100a00 */
[----:B------:R0:W-:Y:S04]  /*74ed0*/  STL.64 [R1+0x3d8], R10 ;  /* 0x0003d80a01007387 */ /* 0x0001e80000100a00 */
[----:B------:R-:W-:Y:S04]  /*74ee0*/  STL.64 [R1+0x37d8], R14 ;  /* 0x0037d80e01007387 */ /* 0x000fe80000100a00 */
[----:B------:R1:W-:Y:S01]  /*74ef0*/  STL.64 [R1+0x37d0], R12 ;  /* 0x0037d00c01007387 */ /* 0x0003e20000100a00 */
[C---:B0-----:R-:W-:Y:S08]  /*74f00*/  HMMA.16816.F32 R8, R48.reuse, R12, R40 ;  /* 0x0000000c3008723c */ /* 0x041ff00000001828 */
[----:B-1----:R-:W-:Y:S11]  /*74f10*/  HMMA.16816.F32 R12, R48, R16, R36 ;  /* 0x00000010300c723c */ /* 0x002ff60000001824 */
[----:B------:R0:W-:Y:S04]  /*74f20*/  STL.64 [R1+0x740], R8 ;  /* 0x0007400801007387 */ /* 0x0001e80000100a00 */
[----:B------:R-:W-:Y:S04]  /*74f30*/  STL.64 [R1+0x748], R10 ;  /* 0x0007480a01007387 */ /* 0x000fe80000100a00 */
[----:B------:R-:W-:Y:S04]  /*74f40*/  STL.64 [R1+0x730], R12 ;  /* 0x0007300c01007387 */ /* 0x000fe80000100a00 */
[----:B------:R-:W-:Y:S01]  /*74f50*/  STL.64 [R1+0x738], R14 ;  /* 0x0007380e01007387 */ /* 0x000fe20000100a00 */
[----:B0-----:R-:W-:-:S02]  /*74f60*/  IMAD.MOV.U32 R8, RZ, RZ, R31 ;  /* 0x000000ffff087224 */ /* 0x001fc400078e001f */
[----:B------:R-:W-:-:S05]  /*74f70*/  IMAD.MOV.U32 R9, RZ, RZ, R30 ;  /* 0x000000ffff097224 */ /* 0x000fca00078e001e */
[----:B------:R0:W-:Y:S02]  /*74f80*/  STL.64 [R1+0x37f0], R8 ;  /* 0x0037f00801007387 */ /* 0x0001e40000100a00 */
[----:B0-----:R-:W-:Y:S01]  /*74f90*/  HMMA.16816.F32 R8, R48, R20, R32 ;  /* 0x000000143008723c */ /* 0x001fe20000001820 */
[----:B------:R-:W-:Y:S02]  /*74fa0*/  IMAD.MOV.U32 R56, RZ, RZ, R29 ;  /* 0x000000ffff387224 */ /* 0x000fe400078e001d */
[----:B------:R-:W-:Y:S01]  /*74fb0*/  IMAD.MOV.U32 R57, RZ, RZ, R28 ;  /* 0x000000ffff397224 */ /* 0x000fe200078e001c */
[----:B------:R-:W-:Y:S04]  /*74fc0*/  STL.64 [R1+0x37c8], R18 ;  /* 0x0037c81201007387 */ /* 0x000fe80000100a00 */
[----:B------:R-:W-:Y:S11]  /*74fd0*/  STL.64 [R1+0x37c0], R16 ;  /* 0x0037c01001007387 */ /* 0x000ff60000100a00 */
[----:B------:R0:W-:Y:S04]  /*74fe0*/  STL.64 [R1+0x720], R8 ;  /* 0x0007200801007387 */ /* 0x0001e80000100a00 */
[----:B------:R1:W-:Y:S04]  /*74ff0*/  STL.64 [R1+0x728], R10 ;  /* 0x0007280a01007387 */ /* 0x0003e80000100a00 */
[----:B------:R2:W-:Y:S04]  /*75000*/  STL.64 [R1+0x37f8], R56 ;  /* 0x0037f83801007387 */ /* 0x0005e80000100a00 */
[----:B0-----:R-:W3:Y:S04]  /*75010*/  LDL.LU R8, [R1+0x340] ;  /* 0x0003400001087983 */ /* 0x001ee80000300800 */
[----:B------:R-:W3:Y:S04]  /*75020*/  LDL.LU R9, [R1+0x344] ;  /* 0x0003440001097983 */ /* 0x000ee80000300800 */
[----:B-1----:R-:W4:Y:S04]  /*75030*/  LDL.LU R10, [R1+0x348] ;  /* 0x00034800010a7983 */ /* 0x002f280000300800 */
[----:B------:R-:W4:Y:S01]  /*75040*/  LDL.LU R11, [R1+0x34c] ;  /* 0x00034c00010b7983 */ /* 0x000f220000300800 */
[----:B------:R-:W-:-:S02]  /*75050*/  IMAD.MOV.U32 R16, RZ, RZ, R7 ;  /* 0x000000ffff107224 */ /* 0x000fc400078e0007 */
[----:B------:R-:W-:-:S05]  /*75060*/  IMAD.MOV.U32 R17, RZ, RZ, R6 ;  /* 0x000000ffff117224 */ /* 0x000fca00078e0006 */
[----:B------:R0:W-:Y:S04]  /*75070*/  STL.64 [R1+0x3818], R16 ;  /* 0x0038181001007387 */ /* 0x0001e80000100a00 */
[----:B----4-:R-:W-:Y:S04]  /*75080*/  STL.64 [R1+0x3808], R10 ;  /* 0x0038080a01007387 */ /* 0x010fe80000100a00 */
[----:B---3--:R-:W-:Y:S04]  /*75090*/  STL.64 [R1+0x3800], R8 ;  /* 0x0038000801007387 */ /* 0x008fe80000100a00 */
        /* <DEDUP_REMOVED lines=19> */
[----:B--2---:R-:W-:-:S03]  /*751d0*/  IMAD.MOV.U32 R57, RZ, RZ, R4 ;  /* 0x000000ffff397224 */ /* 0x004fc600078e0004 */
[----:B------:R-:W2:Y:S01]  /*751e0*/  LDL.LU R43, [R1+0x97c] ;  /* 0x00097c00012b7983 */ /* 0x000ea20000300800 */
[----:B------:R-:W-:-:S03]  /*751f0*/  IMAD.MOV.U32 R56, RZ, RZ, R5 ;  /* 0x000000ffff387224 */ /* 0x000fc600078e0005 */
        /* <DEDUP_REMOVED lines=8> */
[----:B------:R0:W-:Y:S04]  /*75280*/  STL.64 [R1+0x3810], R56 ;  /* 0x0038103801007387 */ /* 0x0001e80000100a00 */
        /* <DEDUP_REMOVED lines=9> */
[----:B------:R0:W-:Y:S02]  /*75320*/  STL.64 [R1+0x37b0], R20 ;  /* 0x0037b01401007387 */ /* 0x0001e40000100a00 */
[----:B0-----:R-:W-:-:S02]  /*75330*/  IMAD.MOV.U32 R20, RZ, RZ, R0 ;  /* 0x000000ffff147224 */ /* 0x001fc400078e0000 */
        /* <DEDUP_REMOVED lines=30> */
[----:B------:R-:W2:Y:S02]  /*75520*/  LDL.LU.64 R40, [R1+0x3830] ;  /* 0x0038300001287983 */ /* 0x000ea40000300a00 */
[C---:B--2---:R-:W-:Y:S08]  /*75530*/  HMMA.16816.F32 R12, R48.reuse, R40, R12 ;  /* 0x00000028300c723c */ /* 0x044ff0000000180c */
[----:B------:R-:W-:Y:S11]  /*75540*/  HMMA.16816.F32 R48, R48, R44, R4 ;  /* 0x0000002c3030723c */ /* 0x000ff60000001804 */
        /* <DEDUP_REMOVED lines=16> */
[----:B------:R0:W-:Y:S04]  /*75650*/  STL.64 [R1+0x620], R16 ;  /* 0x0006201001007387 */ /* 0x0001e80000100a00 */
[----:B------:R1:W-:Y:S04]  /*75660*/  STL.64 [R1+0x628], R18 ;  /* 0x0006281201007387 */ /* 0x0003e80000100a00 */
[----:B0-----:R-:W1:Y:S02]  /*75670*/  LDL.LU.64 R16, [R1+0x3818] ;  /* 0x0038180001107983 */ /* 0x001e640000300a00 */
[----:B-1----:R-:W-:Y:S02]  /*75680*/  HMMA.16816.F32 R16, R4, R16, R56 ;  /* 0x000000100410723c */ /* 0x002fe40000001838 */
[----:B------:R-:W2:-:S15]  /*75690*/  LDL.LU.64 R56, [R1+0x3810] ;  /* 0x0038100001387983 */ /* 0x000e9e0000300a00 */
[----:B------:R-:W-:Y:S02]  /*756a0*/  NOP ;  /* 0x0000000000007918 */ /* 0x000fe40000000000 */
[----:B------:R0:W-:Y:S04]  /*756b0*/  STL.64 [R1+0x610], R16 ;  /* 0x0006101001007387 */ /* 0x0001e80000100a00 */
[----:B------:R1:W-:Y:S04]  /*756c0*/  STL.64 [R1+0x618], R18 ;  /* 0x0006181201007387 */ /* 0x0003e80000100a00 */
[----:B0-----:R-:W3:Y:S04]  /*756d0*/  LDL.LU R16, [R1+0x5b0] ;  /* 0x0005b00001107983 */ /* 0x001ee80000300800 */
[----:B------:R-:W3:Y:S04]  /*756e0*/  LDL.LU R17, [R1+0x5b4] ;  /* 0x0005b40001117983 */ /* 0x000ee80000300800 */
[----:B-1----:R-:W3:Y:S04]  /*756f0*/  LDL.LU R18, [R1+0x5b8] ;  /* 0x0005b80001127983 */ /* 0x002ee80000300800 */
[----:B------:R-:W4:Y:S01]  /*75700*/  LDL.LU R19, [R1+0x5bc] ;  /* 0x0005bc0001137983 */ /* 0x000f220000300800 */
[----:B--2---:R-:W-:Y:S03]  /*75710*/  HMMA.16816.F32 R56, R4, R56, R8 ;  /* 0x000000380438723c */ /* 0x004fe60000001808 */
[----:B------:R-:W2:Y:S04]  /*75720*/  LDL.LU.64 R10, [R1+0x3808] ;  /* 0x00380800010a7983 */ /* 0x000ea80000300a00 */
[----:B------:R-:W2:-:S12]  /*75730*/  LDL.LU.64 R8, [R1+0x3800] ;  /* 0x0038000001087983 */ /* 0x000e980000300a00 */
[----:B------:R0:W-:Y:S04]  /*75740*/  STL.64 [R1+0x600], R56 ;  /* 0x0006003801007387 */ /* 0x0001e80000100a00 */
[----:B------:R2:W-:Y:S04]  /*75750*/  STL.64 [R1+0x608], R58 ;  /* 0x0006083a01007387 */ /* 0x0005e80000100a00 */
[----:B0-----:R-:W2:Y:S01]  /*75760*/  LDL.LU.64 R56, [R1+0x37f8] ;  /* 0x0037f80001387983 */ /* 0x001ea20000300a00 */
[----:B------:R-:W-:-:S07]  /*75770*/  IMAD.MOV.U32 R21, RZ, RZ, R54 ;  /* 0x000000ffff157224 */ /* 0x000fce00078e0036 */
        /* <DEDUP_REMOVED lines=8> */
[----:B------:R-:W4:Y:S04]  /*75800*/  LDL.LU R20, [R1+0x5a0] ;  /* 0x0005a00001147983 */ /* 0x000f280000300800 */
[----:B------:R-:W-:Y:S04]  /*75810*/  STL.64 [R1+0x5e0], R48 ;  /* 0x0005e03001007387 */ /* 0x000fe80000100a00 */
[----:B------:R-:W-:Y:S04]  /*75820*/  STL.64 [R1+0x5e8], R50 ;  /* 0x0005e83201007387 */ /* 0x000fe80000100a00 */
[----:B------:R-:W0:Y:S04]  /*75830*/  LDSM.16.MT88.4 R48, [R55+UR5+0x6080] ;  /* 0x006080053730783b */ /* 0x000e280008004200 */
[----:B------:R-:W4:Y:S04]  /*75840*/  LDL.LU R21, [R1+0x5a4] ;  /* 0x0005a40001157983 */ /* 0x000f280000300800 */
[----:B------:R-:W4:Y:S04]  /*75850*/  LDL.LU R22, [R1+0x5a8] ;  /* 0x0005a80001167983 */ /* 0x000f280000300800 */
        /* <DEDUP_REMOVED lines=9> */
[----:B-1----:R-:W2:Y:S01]  /*758f0*/  LDL.LU R8, [R1+0x580] ;  /* 0x0005800001087983 */ /* 0x002ea20000300800 */
[C---:B---3--:R-:W-:Y:S03]  /*75900*/  HMMA.16816.F32 R12, R4.reuse, R56, R12 ;  /* 0x00000038040c723c */ /* 0x048fe6000000180c */
[----:B------:R-:W3:Y:S04]  /*75910*/  LDL.LU R9, [R1+0x584] ;  /* 0x0005840001097983 */ /* 0x000ee80000300800 */
[----:B0-----:R-:W3:Y:S04]  /*75920*/  LDL.LU R10, [R1+0x588] ;  /* 0x00058800010a7983 */ /* 0x001ee80000300800 */
        /* <DEDUP_REMOVED lines=10> */
[----:B------:R-:W4:Y:S04]  /*759d0*/  LDL.LU.64 R12, [R1+0x37d0] ;  /* 0x0037d000010c7983 */ /* 0x000f280000300a00 */
        /* <DEDUP_REMOVED lines=42> */
[C---:B----4-:R-:W-:Y:S08]  /*75c80*/  HMMA.16816.F32 R16, R4.reuse, R32, R16 ;  /* 0x000000200410723c */ /* 0x050ff00000001810 */
[C---:B------:R-:W-:Y:S08]  /*75c90*/  HMMA.16816.F32 R12, R4.reuse, R36, R12 ;  /* 0x00000024040c723c */ /* 0x040ff0000000180c */
[C---:B--2---:R-:W-:Y:S08]  /*75ca0*/  HMMA.16816.F32 R8, R4.reuse, R24, R8 ;  /* 0x000000180408723c */ /* 0x044ff00000001808 */
[C---:B---3--:R-:W-:Y:S11]  /*75cb0*/  HMMA.16816.F32 R20, R4.reuse, R28, R20 ;  /* 0x0000001c0414723c */ /* 0x048ff60000001814 */
        /* <DEDUP_REMOVED lines=18> */
[C---:B0-----:R-:W-:Y:S08]  /*75de0*/  HMMA.16816.F32 R12, R4.reuse, R40, R56 ;  /* 0x00000028040c723c */ /* 0x041ff00000001838 */
[----:B------:R-:W-:Y:S01]  /*75df0*/  HMMA.16816.F32 R4, R4, R44, R48 ;  /* 0x0000002c0404723c */ /* 0x000fe20000001830 */
[----:B------:R-:W-:Y:S04]  /*75e00*/  STL.64 [R1+0x36e8], R42 ;  /* 0x0036e82a01007387 */ /* 0x000fe80000100a00 */
[----:B------:R0:W-:Y:S06]  /*75e10*/  STL.64 [R1+0x36e0], R40 ;  /* 0x0036e02801007387 */ /* 0x0001ec0000100a00 */
[----:B------:R-:W-:Y:S04]  /*75e20*/  STL.64 [R1+0x540], R12 ;  /* 0x0005400c01007387 */ /* 0x000fe80000100a00 */
[----:B------:R-:W-:Y:S04]  /*75e30*/  STL.64 [R1+0x548], R14 ;  /* 0x0005480e01007387 */ /* 0x000fe80000100a00 */
[----:B0-----:R-:W3:Y:S04]  /*75e40*/  LDL.LU R40, [R1+0x2f0] ;  /* 0x0002f00001287983 */ /* 0x001ee80000300800 */
[----:B------:R-:W-:Y:S04]  /*75e50*/  STL.64 [R1+0x160], R4 ;  /* 0x0001600401007387 */ /* 0x000fe80000100a00 */
[----:B------:R-:W-:Y:S04]  /*75e60*/  STL.64 [R1+0x168], R6 ;  /* 0x0001680601007387 */ /* 0x000fe80000100a00 */
[----:B------:R-:W3:Y:S04]  /*75e70*/  LDL.LU R41, [R1+0x2f4] ;  /* 0x0002f40001297983 */ /* 0x000ee80000300800 */
[----:B------:R-:W4:Y:S04]  /*75e80*/  LDL.LU R42, [R1+0x2f8] ;  /* 0x0002f800012a7983 */ /* 0x000f280000300800 */
[----:B------:R-:W4:Y:S04]  /*75e90*/  LDL.LU R43, [R1+0x2fc] ;  /* 0x0002fc00012b7983 */ /* 0x000f280000300800 */
[----:B----4-:R-:W-:Y:S04]  /*75ea0*/  STL.64 [R1+0x3778], R42 ;  /* 0x0037782a01007387 */ /* 0x010fe80000100a00 */
[----:B---3--:R-:W-:Y:S04]  /*75eb0*/  STL.64 [R1+0x3770], R40 ;  /* 0x0037702801007387 */ /* 0x008fe80000100a00 */
[----:B------:R-:W3:Y:S04]  /*75ec0*/  LDL.LU R32, [R1+0x310] ;  /* 0x0003100001207983 */ /* 0x000ee80000300800 */
[----:B------:R-:W3:Y:S04]  /*75ed0*/  LDL.LU R33, [R1+0x314] ;  /* 0x0003140001217983 */ /* 0x000ee80000300800 */
[----:B------:R-:W4:Y:S04]  /*75ee0*/  LDL.LU R34, [R1+0x318] ;  /* 0x0003180001227983 */ /* 0x000f280000300800 */
[----:B------:R-:W4:Y:S04]  /*75ef0*/  LDL.LU R35, [R1+0x31c] ;  /* 0x00031c0001237983 */ /* 0x000f280000300800 */
[----:B------:R-:W2:Y:S04]  /*75f00*/  LDL.LU R28, [R1+0x390] ;  /* 0x00039000011c7983 */ /* 0x000ea80000300800 */
[----:B------:R-:W2:Y:S04]  /*75f10*/  LDL.LU R29, [R1+0x394] ;  /* 0x00039400011d7983 */ /* 0x000ea80000300800 */
[----:B------:R-:W2:Y:S04]  /*75f20*/  LDL.LU R30, [R1+0x398] ;  /* 0x00039800011e7983 */ /* 0x000ea80000300800 */
[----:B------:R-:W2:Y:S04]  /*75f30*/  LDL.LU R31, [R1+0x39c] ;  /* 0x00039c00011f7983 */ /* 0x000ea80000300800 */
[----:B----4-:R-:W-:Y:S04]  /*75f40*/  STL.64 [R1+0x3788], R34 ;  /* 0x0037882201007387 */ /* 0x010fe80000100a00 */
[----:B---3--:R0:W-:Y:S04]  /*75f50*/  STL.64 [R1+0x3780], R32 ;  /* 0x0037802001007387 */ /* 0x0081e80000100a00 */
[----:B0-----:R-:W3:Y:S04]  /*75f60*/  LDL.LU R32, [R1+0x380] ;  /* 0x0003800001207983 */ /* 0x001ee80000300800 */
[----:B------:R-:W3:Y:S04]  /*75f70*/  LDL.LU R33, [R1+0x384] ;  /* 0x0003840001217983 */ /* 0x000ee80000300800 */
[----:B------:R-:W3:Y:S04]  /*75f80*/  LDL.LU R34, [R1+0x388] ;  /* 0x0003880001227983 */ /* 0x000ee80000300800 */
[----:B------:R-:W3:Y:S04]  /*75f90*/  LDL.LU R35, [R1+0x38c] ;  /* 0x00038c0001237983 */ /* 0x000ee80000300800 */
[----:B------:R-:W3:Y:S04]  /*75fa0*/  LDL.LU.64 R40, [R1+0x40] ;  /* 0x0000400001287983 */ /* 0x000ee80000300a00 */
[----:B------:R-:W4:Y:S04]  /*75fb0*/  LDL.LU.64 R36, [R1+0x30] ;  /* 0x0000300001247983 */ /* 0x000f280000300a00 */
[----:B------:R-:W4:Y:S04]  /*75fc0*/  LDL.LU R24, [R1+0x300] ;  /* 0x0003000001187983 */ /* 0x000f280000300800 */
[----:B------:R-:W4:Y:S04]  /*75fd0*/  LDL.LU R25, [R1+0x304] ;  /* 0x0003040001197983 */ /* 0x000f280000300800 */
[----:B------:R-:W4:Y:S04]  /*75fe0*/  LDL.LU R26, [R1+0x308] ;  /* 0x00030800011a7983 */ /* 0x000f280000300800 */
[----:B------:R-:W4:Y:S04]  /*75ff0*/  LDL.LU R27, [R1+0x30c] ;  /* 0x00030c00011b7983 */ /* 0x000f280000300800 */
[----:B------:R-:W4:Y:S04]  /*76000*/  LDL.LU.64 R20, [R1+0x20] ;  /* 0x0000200001147983 */ /* 0x000f280000300a00 */
[----:B------:R-:W4:Y:S04]  /*76010*/  LDL.LU.64 R16, [R1+0x10] ;  /* 0x0000100001107983 */ /* 0x000f280000300a00 */
[----:B------:R-:W4:Y:S01]  /*76020*/  LDL.LU R12, [R1+0x2e0] ;  /* 0x0002e000010c7983 */ /* 0x000f220000300800 */
[C---:B--2---:R-:W-:Y:S03]  /*76030*/  HMMA.16816.F32 R28, R8.reuse, R52, R28 ;  /* 0x00000034081c723c */ /* 0x044fe6000000181c */
[----:B------:R-:W2:Y:S04]  /*76040*/  LDL.LU R13, [R1+0x2e4] ;  /* 0x0002e400010d7983 */ /* 0x000ea80000300800 */
[----:B------:R-:W2:Y:S04]  /*76050*/  LDL.LU R14, [R1+0x2e8] ;  /* 0x0002e800010e7983 */ /* 0x000ea80000300800 */
[----:B------:R-:W2:Y:S04]  /*76060*/  LDL.LU R15, [R1+0x2ec] ;  /* 0x0002ec00010f7983 */ /* 0x000ea80000300800 */
[----:B------:R-:W2:Y:S04]  /*76070*/  LDL.LU.64 R56, [R1] ;  /* 0x0000000001387983 */ /* 0x000ea80000300a00 */
        /* <DEDUP_REMOVED lines=13> */
[----:B------:R-:W2:Y:S04]  /*76150*/  LDL.LU R47, [R1+0x96c] ;  /* 0x00096c00012f7983 */ /* 0x000ea80000300800 */
[----:B------:R-:W-:Y:S04]  /*76160*/  STL.64 [R1+0x3b0], R28 ;  /* 0x0003b01c01007387 */ /* 0x000fe80000100a00 */
[----:B------:R0:W-:Y:S01]  /*76170*/  STL.64 [R1+0x3b8], R30 ;  /* 0x0003b81e01007387 */ /* 0x0001e20000100a00 */
[----:B---3--:R-:W-:Y:S01]  /*76180*/  HMMA.16816.F32 R32, R8, R40, R32 ;  /* 0x000000280820723c */ /* 0x008fe20000001820 */
[----:B0-----:R-:W-:-:S02]  /*76190*/  IMAD.MOV.U32 R31, RZ, RZ, R40 ;  /* 0x000000ffff1f7224 */ /* 0x001fc400078e0028 */
[----:B------:R-:W-:-:S15]  /*761a0*/  IMAD.MOV.U32 R30, RZ, RZ, R41 ;  /* 0x000000ffff1e7224 */ /* 0x000fde00078e0029 */
[----:B------:R-:W-:Y:S01]  /*761b0*/  NOP ;  /* 0x0000000000007918 */ /* 0x000fe20000000000 */
[----:B------:R-:W-:Y:S04]  /*761c0*/  STL.64 [R1+0x3a0], R32 ;  /* 0x0003a02001007387 */ /* 0x000fe80000100a00 */
[----:B------:R0:W-:Y:S04]  /*761d0*/  STL.64 [R1+0x3a8], R34 ;  /* 0x0003a82201007387 */ /* 0x0001e80000100a00 */
[----:B0-----:R-:W3:Y:S04]  /*761e0*/  LDL.LU.64 R34, [R1+0x3788] ;  /* 0x0037880001227983 */ /* 0x001ee80000300a00 */
[----:B------:R-:W3:Y:S04]  /*761f0*/  LDL.LU.64 R32, [R1+0x3780] ;  /* 0x0037800001207983 */ /* 0x000ee80000300a00 */
[----:B------:R-:W3:Y:S04]  /*76200*/  LDL.LU.64 R42, [R1+0x3778] ;  /* 0x00377800012a7983 */ /* 0x000ee80000300a00 */
[----:B------:R-:W3:Y:S01]  /*76210*/  LDL.LU.64 R40, [R1+0x3770] ;  /* 0x0037700001287983 */ /* 0x000ee20000300a00 */
[C---:B----4-:R-:W-:Y:S08]  /*76220*/  HMMA.16816.F32 R24, R8.reuse, R20, R24 ;  /* 0x000000140818723c */ /* 0x050ff00000001818 */
[C---:B--2---:R-:W-:Y:S08]  /*76230*/  HMMA.16816.F32 R12, R8.reuse, R56, R12 ;  /* 0x00000038080c723c */ /* 0x044ff0000000180c */
[C---:B---3--:R-:W-:Y:S08]  /*76240*/  HMMA.16816.F32 R32, R8.reuse, R36, R32 ;  /* 0x000000240820723c */ /* 0x048ff00000001820 */
[----:B------:R-:W-:Y:S11]  /*76250*/  HMMA.16816.F32 R40, R8, R16, R40 ;  /* 0x000000100828723c */ /* 0x000ff60000001828 */
[----:B------:R0:W-:Y:S04]  /*76260*/  STL.64 [R1+0x390], R32 ;  /* 0x0003902001007387 */ /* 0x0001e80000100a00 */
[----:B------:R1:W-:Y:S04]  /*76270*/  STL.64 [R1+0x398], R34 ;  /* 0x0003982201007387 */ /* 0x0003e80000100a00 */
[----:B------:R-:W2:Y:S01]  /*76280*/  LDL.LU.64 R38, [R1+0x3768] ;  /* 0x0037680001267983 */ /* 0x000ea20000300a00 */
[----:B0-----:R-:W-:-:S02]  /*76290*/  IMAD.MOV.U32 R33, RZ, RZ, R36 ;  /* 0x000000ffff217224 */ /* 0x001fc400078e0024 */
[----:B------:R-:W-:Y:S02]  /*762a0*/  IMAD.MOV.U32 R32, RZ, RZ, R37 ;  /* 0x000000ffff207224 */ /* 0x000fe400078e0025 */
[----:B------:R-:W3:Y:S04]  /*762b0*/  LDL.LU.64 R36, [R1+0x3760] ;  /* 0x0037600001247983 */ /* 0x000ee80000300a00 */
[----:B------:R-:W-:Y:S04]  /*762c0*/  STL.64 [R1+0x380], R24 ;  /* 0x0003801801007387 */ /* 0x000fe80000100a00 */
[----:B------:R0:W-:Y:S01]  /*762d0*/  STL.64 [R1+0x388], R26 ;  /* 0x0003881a01007387 */ /* 0x0001e20000100a00 */
[----:B-1----:R-:W-:-:S02]  /*762e0*/  IMAD.MOV.U32 R35, RZ, RZ, R20 ;  /* 0x000000ffff237224 */ /* 0x002fc400078e0014 */
[----:B------:R-:W-:Y:S01]  /*762f0*/  IMAD.MOV.U32 R34, RZ, RZ, R21 ;  /* 0x000000ffff227224 */ /* 0x000fe200078e0015 */
[----:B0-----:R-:W4:Y:S04]  /*76300*/  LDL.LU.64 R26, [R1+0x3758] ;  /* 0x00375800011a7983 */ /* 0x001f280000300a00 */
[----:B------:R-:W2:Y:S04]  /*76310*/  LDL.LU.64 R24, [R1+0x3750] ;  /* 0x0037500001187983 */ /* 0x000ea80000300a00 */
[----:B------:R-:W2:Y:S04]  /*76320*/  LDL.LU.64 R22, [R1+0x3748] ;  /* 0x0037480001167983 */ /* 0x000ea80000300a00 */
[----:B------:R-:W2:Y:S04]  /*76330*/  LDL.LU.64 R20, [R1+0x3740] ;  /* 0x0037400001147983 */ /* 0x000ea80000300a00 */
[----:B------:R0:W-:Y:S04]  /*76340*/  STL.64 [R1+0x370], R40 ;  /* 0x0003702801007387 */ /* 0x0001e80000100a00 */
[----:B------:R1:W-:Y:S04]  /*76350*/  STL.64 [R1+0x378], R42 ;  /* 0x0003782a01007387 */ /* 0x0003e80000100a00 */
[----:B------:R-:W2:Y:S01]  /*76360*/  LDL.LU.64 R18, [R1+0x3738] ;  /* 0x0037380001127983 */ /* 0x000ea20000300a00 */
[----:B0-----:R-:W-:-:S02]  /*76370*/  IMAD.MOV.U32 R41, RZ, RZ, R16 ;  /* 0x000000ffff297224 */ /* 0x001fc400078e0010 */
[----:B------:R-:W-:Y:S02]  /*76380*/  IMAD.MOV.U32 R40, RZ, RZ, R17 ;  /* 0x000000ffff287224 */ /* 0x000fe400078e0011 */
[----:B------:R-:W2:Y:S04]  /*76390*/  LDL.LU.64 R16, [R1+0x3730] ;  /* 0x0037300001107983 */ /* 0x000ea80000300a00 */
[----:B------:R-:W-:Y:S04]  /*763a0*/  STL.64 [R1+0x360], R12 ;  /* 0x0003600c01007387 */ /* 0x000fe80000100a00 */
[----:B------:R0:W-:Y:S01]  /*763b0*/  STL.64 [R1+0x368], R14 ;  /* 0x0003680e01007387 */ /* 0x0001e20000100a00 */
[----:B-1----:R-:W-:-:S02]  /*763c0*/  IMAD.MOV.U32 R43, RZ, RZ, R56 ;  /* 0x000000ffff2b7224 */ /* 0x002fc400078e0038 */
[----:B------:R-:W-:Y:S01]  /*763d0*/  IMAD.MOV.U32 R42, RZ, RZ, R57 ;  /* 0x000000ffff2a7224 */ /* 0x000fe200078e0039 */
[----:B0-----:R-:W2:Y:S04]  /*763e0*/  LDL.LU.64 R14, [R1+0x3728] ;  /* 0x00372800010e7983 */ /* 0x001ea80000300a00 */
[----:B------:R-:W2:Y:S04]  /*763f0*/  LDL.LU.64 R12, [R1+0x3720] ;  /* 0x00372000010c7983 */ /* 0x000ea80000300a00 */
[----:B------:R-:W2:Y:S04]  /*76400*/  LDL.LU.64 R58, [R1+0x3718] ;  /* 0x00371800013a7983 */ /* 0x000ea80000300a00 */
[----:B------:R-:W2:Y:S01]  /*76410*/  LDL.LU.64 R56, [R1+0x3710] ;  /* 0x0037100001387983 */ /* 0x000ea20000300a00 */
[----:B------:R-:W0:Y:S01]  /*76420*/  S2R R55, SR_TID.X ;  /* 0x0000000000377919 */ /* 0x000e220000002100 */
[----:B------:R-:W-:-:S02]  /*76430*/  IMAD.MOV.U32 R28, RZ, RZ, R53 ;  /* 0x000000ffff1c7224 */ /* 0x000fc400078e0035 */
[----:B------:R-:W1:Y:S01]  /*76440*/  S2R R53, SR_TID.X ;  /* 0x0000000000357919 */ /* 0x000e620000002100 */
[----:B0-----:R-:W-:Y:S01]  /*76450*/  LOP3.LUT R55, R55, 0x7, RZ, 0xc0, !PT ;  /* 0x0000000737377812 */ /* 0x001fe200078ec0ff */
[C---:B-1----:R-:W-:Y:S02]  /*76460*/  IMAD.SHL.U32 R54, R53.reuse, 0x80, RZ ;  /* 0x0000008035367824 */ /* 0x042fe400078e00ff */
[----:B------:R-:W-:Y:S02]  /*76470*/  IMAD.SHL.U32 R53, R53, 0x2, RZ ;  /* 0x0000000235357824 */ /* 0x000fe400078e00ff */
[----:B------:R-:W-:-:S05]  /*76480*/  IMAD R55, R55, 0x110, RZ ;  /* 0x0000011037377824 */ /* 0x000fca00078e02ff */
[----:B------:R-:W-:-:S04]  /*76490*/  LOP3.LUT R55, R55, 0x10, R53, 0x78, !PT ;  /* 0x0000001037377812 */ /* 0x000fc800078e7835 */
[----:B------:R-:W-:Y:S01]  /*764a0*/  LOP3.LUT R55, R55, 0x800, R54, 0xf8, !PT ;  /* 0x0000080037377812 */ /* 0x000fe200078ef836 */
[----:B------:R-:W-:Y:S01]  /*764b0*/  IMAD.MOV.U32 R29, RZ, RZ, R52 ;  /* 0x000000ffff1d7224 */ /* 0x000fe200078e0034 */
[----:B--2---:R-:W-:Y:S01]  /*764c0*/  HMMA.16816.F32 R4, R8, R56, R4 ;  /* 0x000000380804723c */ /* 0x004fe20000001804 */
[----:B------:R-:W-:Y:S04]  /*764d0*/  STL.64 [R1+0x3638], R58 ;  /* 0x0036383a01007387 */ /* 0x000fe80000100a00 */
[----:B------:R-:W-:-:S14]  /*764e0*/  STL.64 [R1+0x3630], R56 ;  /* 0x0036303801007387 */ /* 0x000fdc0000100a00 */
[----:B------:R-:W-:Y:S04]  /*764f0*/  STL.64 [R1+0x350], R4 ;  /* 0x0003500401007387 */ /* 0x000fe80000100a00 */
[----:B------:R-:W-:Y:S04]  /*76500*/  STL.64 [R1+0x358], R6 ;  /* 0x0003580601007387 */ /* 0x000fe80000100a00 */
[----:B------:R-:W0:Y:S04]  /*76510*/  LDSM.16.MT88.4 R4, [R55+UR5+0x7000] ;  /* 0x007000053704783b */ /* 0x000e280008004200 */
[----:B------:R-:W-:Y:S04]  /*76520*/  STL [R1+0x3640], R55 ;  /* 0x0036403701007387 */ /* 0x000fe80000100800 */
[----:B0-----:R-:W-:Y:S04]  /*76530*/  STL.64 [R1+0x35f0], R6 ;  /* 0x0035f00601007387 */ /* 0x001fe80000100a00 */
        /* <DEDUP_REMOVED lines=12> */
[----:B------:R0:W-:Y:S04]  /*76600*/  STL.64 [R1+0x3658], R56 ;  /* 0x0036583801007387 */ /* 0x0001e80000100a00 */
[----:B------:R-:W2:Y:S04]  /*76610*/  LDL.LU R52, [R1+0x70] ;  /* 0x0000700001347983 */ /* 0x000ea80000300800 */
[----:B------:R-:W2:Y:S04]  /*76620*/  LDL.LU R53, [R1+0x74] ;  /* 0x0000740001357983 */ /* 0x000ea80000300800 */
[----:B------:R-:W2:Y:S04]  /*76630*/  LDL.LU R54, [R1+0x78] ;  /* 0x0000780001367983 */ /* 0x000ea80000300800 */
[----:B------:R-:W2:Y:S01]  /*76640*/  LDL.LU R55, [R1+0x7c] ;  /* 0x00007c0001377983 */ /* 0x000ea20000300800 */
[----:B------:R-:W-:-:S02]  /*76650*/  IMAD.MOV.U32 R12, RZ, RZ, R41 ;  /* 0x000000ffff0c7224 */ /* 0x000fc400078e0029 */
[----:B------:R-:W-:Y:S01]  /*76660*/  IMAD.MOV.U32 R13, RZ, RZ, R40 ;  /* 0x000000ffff0d7224 */ /* 0x000fe200078e0028 */
[----:B--2---:R-:W-:Y:S04]  /*76670*/  STL.64 [R1+0x3668], R54 ;  /* 0x0036683601007387 */ /* 0x004fe80000100a00 */
[----:B------:R1:W-:Y:S04]  /*76680*/  STL.64 [R1+0x3660], R52 ;  /* 0x0036603401007387 */ /* 0x0003e80000100a00 */
[----:B------:R-:W-:Y:S04]  /*76690*/  STL.64 [R1+0x3670], R12 ;  /* 0x0036700c01007387 */ /* 0x000fe80000100a00 */
[----:B0-----:R-:W2:Y:S04]  /*766a0*/  LDL.LU R56, [R1+0x870] ;  /* 0x0008700001387983 */ /* 0x001ea80000300800 */
[----:B------:R-:W2:Y:S04]  /*766b0*/  LDL.LU R57, [R1+0x874] ;  /* 0x0008740001397983 */ /* 0x000ea80000300800 */
[----:B------:R-:W2:Y:S04]  /*766c0*/  LDL.LU R58, [R1+0x878] ;  /* 0x00087800013a7983 */ /* 0x000ea80000300800 */
[----:B------:R-:W2:Y:S01]  /*766d0*/  LDL.LU R59, [R1+0x87c] ;  /* 0x00087c00013b7983 */ /* 0x000ea20000300800 */
[----:B-1----:R-:W-:-:S02]  /*766e0*/  IMAD.MOV.U32 R52, RZ, RZ, R35 ;  /* 0x000000ffff347224 */ /* 0x002fc400078e0023 */
[----:B------:R-:W-:Y:S01]  /*766f0*/  IMAD.MOV.U32 R53, RZ, RZ, R34 ;  /* 0x000000ffff357224 */ /* 0x000fe200078e0022 */
[----:B--2---:R-:W-:Y:S04]  /*76700*/  STL.64 [R1+0x3680], R58 ;  /* 0x0036803a01007387 */ /* 0x004fe80000100a00 */
[----:B------:R0:W-:Y:S04]  /*76710*/  STL.64 [R1+0x3678], R56 ;  /* 0x0036783801007387 */ /* 0x0001e80000100a00 */
[----:B------:R1:W-:Y:S01]  /*76720*/  STL.64 [R1+0x3688], R52 ;  /* 0x0036883401007387 */ /* 0x0003e20000100a00 */
[----:B0-----:R-:W-:-:S02]  /*76730*/  IMAD.MOV.U32 R56, RZ, RZ, R33 ;  /* 0x000000ffff387224 */ /* 0x001fc400078e0021 */
[----:B------:R-:W-:-:S05]  /*76740*/  IMAD.MOV.U32 R57, RZ, RZ, R32 ;  /* 0x000000ffff397224 */ /* 0x000fca00078e0020 */
[----:B------:R0:W-:Y:S04]  /*76750*/  STL.64 [R1+0x3690], R56 ;  /* 0x0036903801007387 */ /* 0x0001e80000100a00 */
[----:B-1----:R-:W2:Y:S04]  /*76760*/  LDL.LU R52, [R1+0x890] ;  /* 0x0008900001347983 */ /* 0x002ea80000300800 */
[----:B------:R-:W2:Y:S04]  /*76770*/  LDL.LU R53, [R1+0x894] ;  /* 0x0008940001357983 */ /* 0x000ea80000300800 */
[----:B------:R-:W2:Y:S04]  /*76780*/  LDL.LU R54, [R1+0x898] ;  /* 0x0008980001367983 */ /* 0x000ea80000300800 */
[----:B------:R-:W2:Y:S01]  /*76790*/  LDL.LU R55, [R1+0x89c] ;  /* 0x00089c0001377983 */ /* 0x000ea20000300800 */
[----:B0-----:R-:W-:-:S02]  /*767a0*/  IMAD.MOV.U32 R56, RZ, RZ, R31 ;  /* 0x000000ffff387224 */ /* 0x001fc400078e001f */
[----:B------:R-:W-:Y:S01]  /*767b0*/  IMAD.MOV.U32 R57, RZ, RZ, R30 ;  /* 0x000000ffff397224 */ /* 0x000fe200078e001e */
[----:B--2---:R-:W-:Y:S04]  /*767c0*/  STL.64 [R1+0x36a0], R54 ;  /* 0x0036a03601007387 */ /* 0x004fe80000100a00 */
[----:B------:R0:W-:Y:S04]  /*767d0*/  STL.64 [R1+0x3698], R52 ;  /* 0x0036983401007387 */ /* 0x0001e80000100a00 */
[----:B------:R1:W-:Y:S04]  /*767e0*/  STL.64 [R1+0x36a8], R56 ;  /* 0x0036a83801007387 */ /* 0x0003e80000100a00 */
        /* <DEDUP_REMOVED lines=42> */
[----:B0-----:R-:W3:Y:S04]  /*76a90*/  LDL.LU R16, [R1+0x940] ;  /* 0x0009400001107983 */ /* 0x001ee80000300800 */
[----:B------:R-:W3:Y:S04]  /*76aa0*/  LDL.LU R17, [R1+0x944] ;  /* 0x0009440001117983 */ /* 0x000ee80000300800 */
[----:B------:R-:W3:Y:S04]  /*76ab0*/  LDL.LU R18, [R1+0x948] ;  /* 0x0009480001127983 */ /* 0x000ee80000300800 */
[----:B------:R-:W3:Y:S01]  /*76ac0*/  LDL.LU R19, [R1+0x94c] ;  /* 0x00094c0001137983 */ /* 0x000ee20000300800 */
        /* <DEDUP_REMOVED lines=52> */
[----:B------:R-:W3:Y:S01]  /*76e10*/  LDL.LU R11, [R1+0x6c] ;  /* 0x00006c00010b7983 */ /* 0x000ee20000300800 */
[----:B--2---:R-:W-:Y:S03]  /*76e20*/  HMMA.16816.F32 R56, R48, R56, R52 ;  /* 0x000000383038723c */ /* 0x004fe60000001834 */
[----:B------:R-:W2:Y:S04]  /*76e30*/  LDL.LU.64 R54, [R1+0x36b8] ;  /* 0x0036b80001367983 */ /* 0x000ea80000300a00 */
[----:B------:R-:W2:-:S12]  /*76e40*/  LDL.LU.64 R52, [R1+0x36b0] ;  /* 0x0036b00001347983 */ /* 0x000e980000300a00 */
        /* <DEDUP_REMOVED lines=10> */
[----:B------:R-:W2:-:S15]  /*76ef0*/  LDL.LU.64 R52, [R1+0x3688] ;  /* 0x0036880001347983 */ /* 0x000e9e0000300a00 */
[----:B------:R-:W-:Y:S02]  /*76f00*/  NOP ;  /* 0x0000000000007918 */ /* 0x000fe40000000000 */
[----:B------:R-:W-:Y:S04]  /*76f10*/  STL.64 [R1+0x120], R56 ;  /* 0x0001203801007387 */ /* 0x000fe80000100a00 */
[----:B------:R0:W-:Y:S04]  /*76f20*/  STL.64 [R1+0x128], R58 ;  /* 0x0001283a01007387 */ /* 0x0001e80000100a00 */
[----:B0-----:R-:W3:Y:S04]  /*76f30*/  LDL.LU.64 R58, [R1+0x3680] ;  /* 0x00368000013a7983 */ /* 0x001ee80000300a00 */
[----:B------:R-:W3:Y:S01]  /*76f40*/  LDL.LU.64 R56, [R1+0x3678] ;  /* 0x0036780001387983 */ /* 0x000ee20000300a00 */
[----:B--2---:R-:W-:Y:S03]  /*76f50*/  HMMA.16816.F32 R52, R48, R52, R12 ;  /* 0x000000343034723c */ /* 0x004fe6000000180c */
[----:B------:R-:W3:-:S15]  /*76f60*/  LDL.LU.64 R12, [R1+0x3670] ;  /* 0x00367000010c7983 */ /* 0x000ede0000300a00 */
[----:B------:R-:W-:Y:S01]  /*76f70*/  NOP ;  /* 0x0000000000007918 */ /* 0x000fe20000000000 */
[----:B------:R-:W-:Y:S04]  /*76f80*/  STL.64 [R1+0x110], R52 ;  /* 0x0001103401007387 */ /* 0x000fe80000100a00 */
[----:B------:R0:W-:Y:S04]  /*76f90*/  STL.64 [R1+0x118], R54 ;  /* 0x0001183601007387 */ /* 0x0001e80000100a00 */
[----:B0-----:R-:W2:Y:S04]  /*76fa0*/  LDL.LU.64 R54, [R1+0x3668] ;  /* 0x0036680001367983 */ /* 0x001ea80000300a00 */
[----:B------:R-:W2:Y:S01]  /*76fb0*/  LDL.LU.64 R52, [R1+0x3660] ;  /* 0x0036600001347983 */ /* 0x000ea20000300a00 */
[----:B---3--:R-:W-:Y:S03]  /*76fc0*/  HMMA.16816.F32 R12, R48, R12, R56 ;  /* 0x0000000c300c723c */ /* 0x008fe60000001838 */
[----:B------:R-:W2:-:S15]  /*76fd0*/  LDL.LU.64 R56, [R1+0x3658] ;  /* 0x0036580001387983 */ /* 0x000e9e0000300a00 */
[----:B------:R-:W-:Y:S01]  /*76fe0*/  NOP ;  /* 0x0000000000007918 */ /* 0x000fe20000000000 */
[----:B------:R-:W-:Y:S04]  /*76ff0*/  STL.64 [R1+0x100], R12 ;  /* 0x0001000c01007387 */ /* 0x000fe80000100a00 */
[----:B------:R0:W-:Y:S04]  /*77000*/  STL.64 [R1+0x108], R14 ;  /* 0x0001080e01007387 */ /* 0x0001e80000100a00 */
[----:B0-----:R-:W3:Y:S04]  /*77010*/  LDL.LU.64 R14, [R1+0x3650] ;  /* 0x00365000010e7983 */ /* 0x001ee80000300a00 */
[----:B------:R-:W3:Y:S01]  /*77020*/  LDL.LU.64 R12, [R1+0x3648] ;  /* 0x00364800010c7983 */ /* 0x000ee20000300a00 */
[----:B--2---:R-:W-:Y:S03]  /*77030*/  HMMA.16816.F32 R56, R48, R56, R52 ;  /* 0x000000383038723c */ /* 0x004fe60000001834 */
[----:B------:R-:W2:-:S15]  /*77040*/  LDL.LU R55, [R1+0x3640] ;  /* 0x0036400001377983 */ /* 0x000e9e0000300800 */
[----:B------:R-:W-:Y:S01]  /*77050*/  NOP ;  /* 0x0000000000007918 */ /* 0x000fe20000000000 */
[----:B------:R-:W-:Y:S04]  /*77060*/  STL.64 [R1+0xf0], R56 ;  /* 0x0000f03801007387 */ /* 0x000fe80000100a00 */
[----:B------:R0:W-:Y:S04]  /*77070*/  STL.64 [R1+0xf8], R58 ;  /* 0x0000f83a01007387 */ /* 0x0001e80000100a00 */
[----:B0-----:R-:W2:Y:S04]  /*77080*/  LDL.LU.64 R58, [R1+0x3638] ;  /* 0x00363800013a7983 */ /* 0x001ea80000300a00 */
[----:B------:R-:W2:Y:S01]  /*77090*/  LDL.LU.64 R56, [R1+0x3630] ;  /* 0x0036300001387983 */ /* 0x000ea20000300a00 */
[C---:B---3--:R-:W-:Y:S08]  /*770a0*/  HMMA.16816.F32 R16, R48.reuse, R12, R16 ;  /* 0x0000000c3010723c */ /* 0x048ff00000001810 */
[----:B--2---:R-:W-:-:S15]  /*770b0*/  HMMA.16816.F32 R8, R48, R56, R8 ;  /* 0x000000383008723c */ /* 0x004fde0000001808 */
[----:B------:R-:W-:-:S04]  /*770c0*/  NOP ;  /* 0x0000000000007918 */ /* 0x000fc80000000000 */
[----:B------:R-:W-:Y:S04]  /*770d0*/  STL.64 [R1+0xe0], R8 ;  /* 0x0000e00801007387 */ /* 0x000fe80000100a00 */
[----:B------:R-:W-:Y:S04]  /*770e0*/  STL.64 [R1+0xe8], R10 ;  /* 0x0000e80a01007387 */ /* 0x000fe80000100a00 */
[----:B------:R4:W0:Y:S04]  /*770f0*/  LDSM.16.MT88.4 R8, [R55+UR5+0x7080] ;  /* 0x007080053708783b */ /* 0x0008280008004200 */
[----:B------:R-:W2:Y:S04]  /*77100*/  LDL.LU R52, [R1+0x80] ;  /* 0x0000800001347983 */ /* 0x000ea80000300800 */
[----:B------:R-:W2:Y:S04]  /*77110*/  LDL.LU R53, [R1+0x84] ;  /* 0x0000840001357983 */ /* 0x000ea80000300800 */
[----:B------:R-:W2:Y:S01]  /*77120*/  LDL.LU R54, [R1+0x88] ;  /* 0x0000880001367983 */ /* 0x000ea20000300800 */
[----:B----4-:R-:W-:-:S03]  /*77130*/  IMAD.MOV.U32 R55, RZ, RZ, R26 ;  /* 0x000000ffff377224 */ /* 0x010fc600078e001a */
[----:B------:R-:W3:Y:S04]  /*77140*/  LDL.LU R26, [R1+0x3628] ;  /* 0x00362800011a7983 */ /* 0x000ee80000300800 */
[----:B0-----:R-:W-:Y:S04]  /*77150*/  STL.64 [R1+0x3520], R10 ;  /* 0x0035200a01007387 */ /* 0x001fe80000100a00 */
[----:B------:R0:W-:Y:S04]  /*77160*/  STL.64 [R1+0x3518], R8 ;  /* 0x0035180801007387 */ /* 0x0001e80000100a00 */
[----:B0-----:R-:W4:Y:S04]  /*77170*/  LDL.LU R8, [R1+0x90] ;  /* 0x0000900001087983 */ /* 0x001f280000300800 */
[----:B------:R-:W4:Y:S04]  /*77180*/  LDL.LU R9, [R1+0x94] ;  /* 0x0000940001097983 */ /* 0x000f280000300800 */
[----:B------:R-:W4:Y:S04]  /*77190*/  LDL.LU R10, [R1+0x98] ;  /* 0x00009800010a7983 */ /* 0x000f280000300800 */
[----:B------:R-:W-:Y:S04]  /*771a0*/  STL.64 [R1+0xd0], R16 ;  /* 0x0000d01001007387 */ /* 0x000fe80000100a00 */
[----:B------:R0:W-:Y:S04]  /*771b0*/  STL.64 [R1+0xd8], R18 ;  /* 0x0000d81201007387 */ /* 0x0001e80000100a00 */
[----:B0-----:R-:W2:Y:S04]  /*771c0*/  LDL.LU.64 R18, [R1+0x3620] ;  /* 0x0036200001127983 */ /* 0x001ea80000300a00 */
[----:B------:R-:W2:Y:S01]  /*771d0*/  LDL.LU.64 R16, [R1+0x3618] ;  /* 0x0036180001107983 */ /* 0x000ea20000300a00 */
[----:B------:R-:W-:Y:S01]  /*771e0*/  IMAD.MOV.U32 R11, RZ, RZ, R0 ;  /* 0x000000ffff0b7224 */ /* 0x000fe200078e0000 */
[----:B--2---:R-:W-:-:S15]  /*771f0*/  HMMA.16816.F32 R20, R48, R16, R20 ;  /* 0x000000103014723c */ /* 0x004fde0000001814 */
[----:B------:R-:W-:-:S04]  /*77200*/  NOP ;  /* 0x0000000000007918 */ /* 0x000fc80000000000 */
[----:B------:R-:W-:Y:S04]  /*77210*/  STL.64 [R1+0xc0], R20 ;  /* 0x0000c01401007387 */ /* 0x000fe80000100a00 */
[----:B------:R0:W-:Y:S01]  /*77220*/  STL [R1+0xc8], R22 ;  /* 0x0000c81601007387 */ /* 0x0001e20000100800 */
[----:B------:R-:W-:-:S03]  /*77230*/  IMAD.MOV.U32 R0, RZ, RZ, R23 ;  /* 0x000000ffff007224 */ /* 0x000fc600078e0017 */
[----:B0-----:R-:W2:Y:S04]  /*77240*/  LDL.LU.64 R22, [R1+0x3610] ;  /* 0x0036100001167983 */ /* 0x001ea80000300a00 */
[----:B------:R-:W3:Y:S04]  /*77250*/  LDL.LU.64 R20, [R1+0x3608] ;  /* 0x0036080001147983 */ /* 0x000ee80000300a00 */
[----:B------:R0:W-:Y:S01]  /*77260*/  STL.64 [R1+0x35a8], R18 ;  /* 0x0035a81201007387 */ /* 0x0001e20000100a00 */
[----:B--2---:R-:W-:Y:S02]  /*77270*/  IMAD.MOV.U32 R16, RZ, RZ, R22 ;  /* 0x000000ffff107224 */ /* 0x004fe400078e0016 */
[----:B------:R-:W-:Y:S01]  /*77280*/  IMAD.MOV.U32 R17, RZ, RZ, R23 ;  /* 0x000000ffff117224 */ /* 0x000fe200078e0017 */
[----:B------:R-:W2:Y:S04]  /*77290*/  LDL.LU R22, [R1+0x3600] ;  /* 0x0036000001167983 */ /* 0x000ea80000300800 */
[----:B------:R-:W2:Y:S01]  /*772a0*/  LDL.LU R23, [R1+0x35fc] ;  /* 0x0035fc0001177983 */ /* 0x000ea20000300800 */
[----:B---3--:R-:W-:Y:S03]  /*772b0*/  HMMA.16816.F32 R4, R48, R20, R4 ;  /* 0x000000143004723c */ /* 0x008fe60000001804 */
[----:B0-----:R-:W3:Y:S01]  /*772c0*/  LDL.LU R18, [R1+0xa8] ;  /* 0x0000a80001127983 */ /* 0x001ee20000300800 */
[----:B------:R-:W-:-:S03]  /*772d0*/  IMAD.MOV.U32 R19, RZ, RZ, R26 ;  /* 0x000000ffff137224 */ /* 0x000fc600078e001a */
[----:B------:R-:W4:Y:S04]  /*772e0*/  LDL.LU R26, [R1+0x35f8] ;  /* 0x0035f800011a7983 */ /* 0x000f280000300800 */
[----:B------:R-:W-:Y:S01]  /*772f0*/  STL [R1+0x3108], R0 ;  /* 0x0031080001007387 */ /* 0x000fe20000100800 */
[----:B------:R-:W-:-:S07]  /*77300*/  IMAD.MOV.U32 R20, RZ, RZ, R27 ;  /* 0x000000ffff147224 */ /* 0x000fce00078e001b */
[----:B------:R-:W-:Y:S04]  /*77310*/  STL.64 [R1+0xb0], R4 ;  /* 0x0000b00401007387 */ /* 0x000fe80000100a00 */
[----:B------:R0:W-:Y:S04]  /*77320*/  STL.64 [R1+0xb8], R6 ;  /* 0x0000b80601007387 */ /* 0x0001e80000100a00 */
[----:B0-----:R-:W4:Y:S04]  /*77330*/  LDL.LU.64 R6, [R1+0x35f0] ;  /* 0x0035f00001067983 */ /* 0x001f280000300a00 */
[----:B------:R-:W4:Y:S04]  /*77340*/  LDL.LU.64 R4, [R1+0x35e8] ;  /* 0x0035e80001047983 */ /* 0x000f280000300a00 */
[----:B--2---:R0:W-:Y:S04]  /*77350*/  STL.64 [R1+0x3560], R22 ;  /* 0x0035601601007387 */ /* 0x0041e80000100a00 */
[----:B------:R-:W4:Y:S01]  /*77360*/  LDL.LU R27, [R1+0x35e0] ;  /* 0x0035e000011b7983 */ /* 0x000f220000300800 */
[----:B---3--:R-:W-:Y:S03]  /*77370*/  HMMA.16816.F32 R16, R48, R24, R16 ;  /* 0x000000183010723c */ /* 0x008fe60000001810 */
[----:B------:R-:W2:Y:S04]  /*77380*/  LDL.LU R21, [R1+0x524] ;  /* 0x0005240001157983 */ /* 0x000ea80000300800 */
[----:B0-----:R-:W2:Y:S04]  /*77390*/  LDL.LU R22, [R1+0x528] ;  /* 0x0005280001167983 */ /* 0x001ea80000300800 */
[----:B------:R-:W2:Y:S08]  /*773a0*/  LDL.LU R23, [R1+0x52c] ;  /* 0x00052c0001177983 */ /* 0x000eb00000300800 */
[----:B------:R-:W-:Y:S04]  /*773b0*/  STL.64 [R1+0xa0], R16 ;  /* 0x0000a01001007387 */ /* 0x000fe80000100a00 */
[----:B------:R-:W-:Y:S04]  /*773c0*/  STL [R1+0xa8], R18 ;  /* 0x0000a81201007387 */ /* 0x000fe80000100800 */
[----:B----4-:R0:W-:Y:S04]  /*773d0*/  STL.64 [R1+0x3558], R26 ;  /* 0x0035581a01007387 */ /* 0x0101e80000100a00 */
[----:B------:R-:W3:Y:S04]  /*773e0*/  LDL.LU R24, [R1+0x530] ;  /* 0x0005300001187983 */ /* 0x000ee80000300800 */
[----:B------:R-:W3:Y:S01]  /*773f0*/  LDL.LU R25, [R1+0x534] ;  /* 0x0005340001197983 */ /* 0x000ee20000300800 */
[----:B0-----:R-:W-:-:S02]  /*77400*/  IMAD.MOV.U32 R26, RZ, RZ, R30 ;  /* 0x000000ffff1a7224 */ /* 0x001fc400078e001e */
[----:B------:R-:W-:Y:S01]  /*77410*/  IMAD.MOV.U32 R27, RZ, RZ, R31 ;  /* 0x000000ffff1b7224 */ /* 0x000fe200078e001f */
[----:B------:R-:W4:Y:S04]  /*77420*/  LDL.LU R30, [R1+0x35dc] ;  /* 0x0035dc00011e7983 */ /* 0x000f280000300800 */
[----:B------:R-:W4:Y:S01]  /*77430*/  LDL.LU R31, [R1+0x35d8] ;  /* 0x0035d800011f7983 */ /* 0x000f220000300800 */
[C---:B------:R-:W-:Y:S08]  /*77440*/  HMMA.16816.F32 R8, R48.reuse, R28, R8 ;  /* 0x0000001c3008723c */ /* 0x040ff00000001808 */
[----:B------:R-:W-:Y:S01]  /*77450*/  HMMA.16816.F32 R52, R48, R32, R52 ;  /* 0x000000203034723c */ /* 0x000fe20000001834 */
[----:B------:R-:W-:-:S05]  /*77460*/  IMAD.MOV.U32 R0, RZ, RZ, R19 ;  /* 0x000000ffff007224 */ /* 0x000fca00078e0013 */
[----:B------:R0:W-:Y:S04]  /*77470*/  STL [R1+0x310c], R0 ;  /* 0x00310c0001007387 */ /* 0x0001e80000100800 */
[----:B------:R-:W2:Y:S01]  /*77480*/  LDL.LU R16, [R1+0x500] ;  /* 0x0005000001107983 */ /* 0x000ea20000300800 */
[----:B------:R-:W-:Y:S02]  /*77490*/  IMAD.MOV.U32 R19, RZ, RZ, R34 ;  /* 0x000000ffff137224 */ /* 0x000fe400078e0022 */
[----:B------:R-:W-:Y:S01]  /*774a0*/  IMAD.MOV.U32 R28, RZ, RZ, R35 ;  /* 0x000000ffff1c7224 */ /* 0x000fe200078e0023 */
[----:B------:R-:W-:Y:S04]  /*774b0*/  STL.64 [R1+0x90], R8 ;  /* 0x0000900801007387 */ /* 0x000fe80000100a00 */
[----:B------:R1:W-:Y:S04]  /*774c0*/  STL.64 [R1+0x98], R10 ;  /* 0x0000980a01007387 */ /* 0x0003e80000100a00 */
[----:B------:R-:W2:Y:S04]  /*774d0*/  LDL.LU R17, [R1+0x504] ;  /* 0x0005040001117983 */ /* 0x000ea80000300800 */
[----:B------:R-:W2:Y:S04]  /*774e0*/  LDL.LU R18, [R1+0x508] ;  /* 0x0005080001127983 */ /* 0x000ea80000300800 */
[----:B------:R-:W2:Y:S01]  /*774f0*/  LDL.LU R34, [R1+0x35d4] ;  /* 0x0035d40001227983 */ /* 0x000ea20000300800 */
[----:B0-----:R-:W-:-:S03]  /*77500*/  IMAD.MOV.U32 R0, RZ, RZ, R55 ;  /* 0x000000ffff007224 */ /* 0x001fc600078e0037 */
[----:B-1----:R-:W2:Y:S04]  /*77510*/  LDL.64 R10, [R1+0x48] ;  /* 0x00004800010a7983 */ /* 0x002ea80000100a00 */
[----:B----4-:R-:W-:Y:S04]  /*77520*/  STL.64 [R1+0x3550], R30 ;  /* 0x0035501e01007387 */ /* 0x010fe80000100a00 */
[----:B------:R-:W4:Y:S04]  /*77530*/  LDL.LU R35, [R1+0x35d0] ;  /* 0x0035d00001237983 */ /* 0x000f280000300800 */
[----:B------:R-:W4:Y:S04]  /*77540*/  LDL.LU R29, [R1+0x514] ;  /* 0x00051400011d7983 */ /* 0x000f280000300800 */
[----:B------:R-:W-:Y:S04]  /*77550*/  STL.64 [R1+0x80], R52 ;  /* 0x0000803401007387 */ /* 0x000fe80000100a00 */
[----:B------:R0:W-:Y:S04]  /*77560*/  STL [R1+0x88], R54 ;  /* 0x0000883601007387 */ /* 0x0001e80000100800 */
[----:B0-----:R-:W4:Y:S04]  /*77570*/  LDL.LU.64 R54, [R1+0x35c8] ;  /* 0x0035c80001367983 */ /* 0x001f280000300a00 */
[----:B------:R-:W4:Y:S01]  /*77580*/  LDL.LU.64 R52, [R1+0x35c0] ;  /* 0x0035c00001347983 */ /* 0x000f220000300a00 */
[C---:B---3--:R-:W-:Y:S08]  /*77590*/  HMMA.16816.F32 R24, R48.reuse, R36, R24 ;  /* 0x000000243018723c */ /* 0x048ff00000001818 */
[----:B--2---:R-:W-:Y:S01]  /*775a0*/  HMMA.16816.F32 R20, R48, R40, R20 ;  /* 0x000000283014723c */ /* 0x004fe20000001814 */
[----:B------:R-:W-:-:S02]  /*775b0*/  IMAD.MOV.U32 R30, RZ, RZ, R3 ;  /* 0x000000ffff1e7224 */ /* 0x000fc400078e0003 */
[----:B------:R-:W-:-:S08]  /*775c0*/  IMAD.MOV.U32 R31, RZ, RZ, R2 ;  /* 0x000000ffff1f7224 */ /* 0x000fd000078e0002 */
[----:B------:R-:W-:Y:S02]  /*775d0*/  IMAD.MOV.U32 R3, RZ, RZ, R27 ;  /* 0x000000ffff037224 */ /* 0x000fe400078e001b */
[----:B------:R-:W-:Y:S01]  /*775e0*/  IMAD.MOV.U32 R2, RZ, RZ, R26 ;  /* 0x000000ffff027224 */ /* 0x000fe200078e001a */
[----:B----4-:R0:W-:Y:S04]  /*775f0*/  STL.64 [R1+0x3568], R34 ;  /* 0x0035682201007387 */ /* 0x0101e80000100a00 */
[----:B0-----:R-:W2:Y:S01]  /*77600*/  LDL.64 R34, [R1+0x58] ;  /* 0x0000580001227983 */ /* 0x001ea20000100a00 */
[----:B------:R-:W-:Y:S03]  /*77610*/  HMMA.16816.F32 R52, R48, R44, R52 ;  /* 0x0000002c3034723c */ /* 0x000fe60000001834 */
[----:B------:R0:W-:Y:S04]  /*77620*/  STL [R1+0x3110], R0 ;  /* 0x0031100001007387 */ /* 0x0001e80000100800 */
[----:B------:R1:W-:Y:S04]  /*77630*/  STL.64 [R1+0x70], R24 ;  /* 0x0000701801007387 */ /* 0x0003e80000100a00 */
[----:B------:R-:W-:Y:S04]  /*77640*/  STL.64 [R1+0x3578], R38 ;  /* 0x0035782601007387 */ /* 0x000fe80000100a00 */
[----:B------:R-:W-:Y:S04]  /*77650*/  STL [R1+0x3254], R3 ;  /* 0x0032540301007387 */ /* 0x000fe80000100800 */
[----:B------:R-:W-:Y:S04]  /*77660*/  STL [R1+0x3250], R2 ;  /* 0x0032500201007387 */ /* 0x000fe80000100800 */
[----:B------:R-:W-:Y:S04]  /*77670*/  STL.64 [R1+0x60], R20 ;  /* 0x0000601401007387 */ /* 0x000fe80000100a00 */
[----:B------:R3:W-:Y:S01]  /*77680*/  STL [R1+0x68], R22 ;  /* 0x0000681601007387 */ /* 0x0007e20000100800 */
[----:B0-----:R-:W-:-:S03]  /*77690*/  IMAD.MOV.U32 R0, RZ, RZ, R23 ;  /* 0x000000ffff007224 */ /* 0x001fc600078e0017 */
[----:B-1----:R-:W4:Y:S04]  /*776a0*/  LDL.LU R24, [R1+0x4f0] ;  /* 0x0004f00001187983 */ /* 0x002f280000300800 */
[----:B------:R-:W4:Y:S04]  /*776b0*/  LDL.LU R25, [R1+0x4f4] ;  /* 0x0004f40001197983 */ /* 0x000f280000300800 */
[----:B------:R-:W4:Y:S04]  /*776c0*/  LDL.LU R26, [R1+0x4f8] ;  /* 0x0004f800011a7983 */ /* 0x000f280000300800 */
[----:B---3--:R-:W4:Y:S04]  /*776d0*/  LDL.64 R22, [R1+0x38] ;  /* 0x0000380001167983 */ /* 0x008f280000100a00 */
[----:B------:R-:W-:Y:S04]  /*776e0*/  STL.64 [R1+0x35a0], R42 ;  /* 0x0035a02a01007387 */ /* 0x000fe80000100a00 */
[----:B------:R-:W-:Y:S04]  /*776f0*/  STL [R1+0x3258], R0 ;  /* 0x0032580001007387 */ /* 0x000fe80000100800 */
[----:B------:R-:W-:Y:S04]  /*77700*/  STL.64 [R1+0x35b0], R46 ;  /* 0x0035b02e01007387 */ /* 0x000fe80000100a00 */
[----:B------:R0:W-:Y:S04]  /*77710*/  STL.64 [R1+0x2f80], R54 ;  /* 0x002f803601007387 */ /* 0x0001e80000100a00 */
[----:B------:R-:W-:Y:S04]  /*77720*/  STL.64 [R1+0x2f78], R52 ;  /* 0x002f783401007387 */ /* 0x000fe80000100a00 */
[----:B0-----:R-:W3:Y:S01]  /*77730*/  LDL.64 R54, [R1+0x8] ;  /* 0x0000080001367983 */ /* 0x001ee20000100a00 */
[----:B------:R-:W-:Y:S01]  /*77740*/  HMMA.16816.F32 R16, R4, R10, R16 ;  /* 0x0000000a0410723c */ /* 0x000fe20000001810 */
[----:B------:R-:W-:-:S07]  /*77750*/  IMAD.MOV.U32 R27, RZ, RZ, R60 ;  /* 0x000000ffff1b7224 */ /* 0x000fce00078e003c */
[----:B--2---:R-:W-:-:S15]  /*77760*/  HMMA.16816.F32 R28, R4, R34, R28 ;  /* 0x00000022041c723c */ /* 0x004fde000000181c */
[----:B------:R-:W-:-:S04]  /*77770*/  NOP ;  /* 0x0000000000007918 */ /* 0x000fc80000000000 */
[----:B------:R-:W-:Y:S01]  /*77780*/  IMAD.MOV.U32 R60, RZ, RZ, R28 ;  /* 0x000000ffff3c7224 */ /* 0x000fe200078e001c */
[----:B---3--:R-:W-:Y:S04]  /*77790*/  STL.64 [R1+0x35b8], R54 ;  /* 0x0035b83601007387 */ /* 0x008fe80000100a00 */
[----:B------:R-:W-:Y:S04]  /*777a0*/  STL.64 [R1+0xe80], R28 ;  /* 0x000e801c01007387 */ /* 0x000fe80000100a00 */
[----:B------:R-:W-:Y:S04]  /*777b0*/  STL.64 [R1+0xe88], R30 ;  /* 0x000e881e01007387 */ /* 0x000fe80000100a00 */
[----:B------:R-:W-:Y:S04]  /*777c0*/  STL [R1+0x2f70], R60 ;  /* 0x002f703c01007387 */ /* 0x000fe80000100800 */
        /* <DEDUP_REMOVED lines=9> */
[----:B------:R-:W3:Y:S04]  /*77860*/  LDL.LU R55, [R1+0x4ec] ;  /* 0x0004ec0001377983 */ /* 0x000ee80000300800 */
[----:B------:R-:W3:Y:S04]  /*77870*/  LDL.64 R46, [R1+0x28] ;  /* 0x00002800012e7983 */ /* 0x000ee80000100a00 */
[----:B------:R-:W2:Y:S01]  /*77880*/  LDL.64 R42, [R1+0x18] ;  /* 0x00001800012a7983 */ /* 0x000ea20000100a00 */
[----:B----4-:R-:W-:Y:S03]  /*77890*/  HMMA.16816.F32 R24, R4, R22, R24 ;  /* 0x000000160418723c */ /* 0x010fe60000001818 */
[----:B------:R-:W4:Y:S01]  /*778a0*/  LDL.LU R48, [R1+0x4c0] ;  /* 0x0004c00001307983 */ /* 0x000f220000300800 */
[----:B------:R-:W0:Y:S03]  /*778b0*/  S2R R57, SR_TID.X ;  /* 0x0000000000397919 */ /* 0x000e260000002100 */
[----:B------:R-:W4:Y:S04]  /*778c0*/  LDL.LU R49, [R1+0x4c4] ;  /* 0x0004c40001317983 */ /* 0x000f280000300800 */
[----:B------:R-:W4:Y:S04]  /*778d0*/  LDL.LU R50, [R1+0x4c8] ;  /* 0x0004c80001327983 */ /* 0x000f280000300800 */
[----:B------:R-:W4:Y:S01]  /*778e0*/  LDL.LU R51, [R1+0x4cc] ;  /* 0x0004cc0001337983 */ /* 0x000f220000300800 */
[----:B------:R-:W-:-:S02]  /*778f0*/  IMAD.MOV.U32 R3, RZ, RZ, R11 ;  /* 0x000000ffff037224 */ /* 0x000fc400078e000b */
[----:B------:R-:W1:Y:S01]  /*77900*/  S2R R11, SR_TID.X ;  /* 0x00000000000b7919 */ /* 0x000e620000002100 */
[----:B------:R0:W-:Y:S04]  /*77910*/  STL.64 [R1+0xd90], R24 ;  /* 0x000d901801007387 */ /* 0x0001e80000100a00 */
[----:B------:R0:W-:Y:S04]  /*77920*/  STL.64 [R1+0xd98], R26 ;  /* 0x000d981a01007387 */ /* 0x0001e80000100a00 */
        /* <DEDUP_REMOVED lines=20> */
[----:B0-----:R-:W4:Y:S04]  /*77a70*/  LDL.LU R24, [R1+0x830] ;  /* 0x0008300001187983 */ /* 0x001f280000300800 */
[----:B------:R-:W4:Y:S04]  /*77a80*/  LDL.LU R25, [R1+0x834] ;  /* 0x0008340001197983 */ /* 0x000f280000300800 */
[----:B------:R-:W4:Y:S04]  /*77a90*/  LDL.LU R26, [R1+0x838] ;  /* 0x00083800011a7983 */ /* 0x000f280000300800 */
[----:B------:R-:W4:Y:S01]  /*77aa0*/  LDL.LU R27, [R1+0x83c] ;  /* 0x00083c00011b7983 */ /* 0x000f220000300800 */
[----:B------:R-:W-:Y:S01]  /*77ab0*/  LOP3.LUT R57, R57, 0x7, RZ, 0xc0, !PT ;  /* 0x0000000739397812 */ /* 0x000fe200078ec0ff */
[----:B-1----:R-:W-:-:S02]  /*77ac0*/  IMAD.SHL.U32 R56, R11, 0x80, RZ ;  /* 0x000000800b387824 */ /* 0x002fc400078e00ff */
[----:B------:R-:W-:Y:S02]  /*77ad0*/  IMAD.SHL.U32 R11, R11, 0x2, RZ ;  /* 0x000000020b0b7824 */ /* 0x000fe400078e00ff */
[----:B------:R-:W-:Y:S02]  /*77ae0*/  IMAD R57, R57, 0x110, RZ ;  /* 0x0000011039397824 */ /* 0x000fe400078e02ff */
[----:B------:R-:W-:-:S03]  /*77af0*/  IMAD.MOV.U32 R12, RZ, RZ, R10 ;  /* 0x000000ffff0c7224 */ /* 0x000fc600078e000a */
[----:B------:R-:W-:Y:S01]  /*77b00*/  LOP3.LUT R57, R57, 0x10, R11, 0x78, !PT ;  /* 0x0000001039397812 */ /* 0x000fe200078e780b */
[C---:B---3--:R-:W-:Y:S08]  /*77b10*/  HMMA.16816.F32 R52, R4.reuse, R46, R52 ;  /* 0x0000002e0434723c */ /* 0x048ff00000001834 */
[----:B--2---:R-:W-:Y:S11]  /*77b20*/  HMMA.16816.F32 R16, R4, R42, R16 ;  /* 0x0000002a0410723c */ /* 0x004ff60000001810 */
[----:B------:R-:W-:Y:S04]  /*77b30*/  STL.64 [R1+0xd10], R52 ;  /* 0x000d103401007387 */ /* 0x000fe80000100a00 */
[----:B------:R0:W-:Y:S04]  /*77b40*/  STL.64 [R1+0xd18], R54 ;  /* 0x000d183601007387 */ /* 0x0001e80000100a00 */
[----:B0-----:R-:W4:Y:S01]  /*77b50*/  LDL.LU.64 R54, [R1+0x35b8] ;  /* 0x0035b80001367983 */ /* 0x001f220000300a00 */
[----:B------:R-:W-:-:S02]  /*77b60*/  IMAD.MOV.U32 R11, RZ, RZ, R46 ;  /* 0x000000ffff0b7224 */ /* 0x000fc400078e002e */
[----:B------:R-:W-:Y:S02]  /*77b70*/  IMAD.MOV.U32 R10, RZ, RZ, R47 ;  /* 0x000000ffff0a7224 */ /* 0x000fe400078e002f */
[----:B------:R-:W2:Y:S04]  /*77b80*/  LDL.LU.64 R46, [R1+0x35b0] ;  /* 0x0035b000012e7983 */ /* 0x000ea80000300a00 */
[----:B------:R0:W-:Y:S04]  /*77b90*/  STL.64 [R1+0xc90], R16 ;  /* 0x000c901001007387 */ /* 0x0001e80000100a00 */
[----:B------:R1:W-:Y:S01]  /*77ba0*/  STL.64 [R1+0xc98], R18 ;  /* 0x000c981201007387 */ /* 0x0003e20000100a00 */
[----:B------:R-:W-:-:S02]  /*77bb0*/  IMAD.MOV.U32 R13, RZ, RZ, R43 ;  /* 0x000000ffff0d7224 */ /* 0x000fc400078e002b */
[----:B0-----:R-:W-:Y:S01]  /*77bc0*/  IMAD.MOV.U32 R16, RZ, RZ, R42 ;  /* 0x000000ffff107224 */ /* 0x001fe200078e002a */
[----:B-1----:R-:W3:Y:S04]  /*77bd0*/  LDL.LU.64 R18, [R1+0x35a8] ;  /* 0x0035a80001127983 */ /* 0x002ee80000300a00 */
[----:B------:R-:W2:Y:S01]  /*77be0*/  LDL.LU.64 R42, [R1+0x35a0] ;  /* 0x0035a000012a7983 */ /* 0x000ea20000300a00 */
[----:B----4-:R-:W-:Y:S03]  /*77bf0*/  HMMA.16816.F32 R48, R4, R54, R48 ;  /* 0x000000360430723c */ /* 0x010fe60000001830 */
[----:B------:R0:W-:Y:S02]  /*77c00*/  STL.64 [R1+0x3498], R54 ;  /* 0x0034983601007387 */ /* 0x0001e40000100a00 */
[----:B0-----:R-:W-:-:S02]  /*77c10*/  IMAD.MOV.U32 R54, RZ, RZ, R58 ;  /* 0x000000ffff367224 */ /* 0x001fc400078e003a */
[----:B------:R-:W-:Y:S02]  /*77c20*/  IMAD.MOV.U32 R55, RZ, RZ, R59 ;  /* 0x000000ffff377224 */ /* 0x000fe400078e003b */
[----:B---3--:R-:W-:-:S10]  /*77c30*/  IMAD.MOV.U32 R52, RZ, RZ, R19 ;  /* 0x000000ffff347224 */ /* 0x008fd400078e0013 */
[----:B------:R-:W-:Y:S04]  /*77c40*/  STL.64 [R1+0xc10], R48 ;  /* 0x000c103001007387 */ /* 0x000fe80000100a00 */
[----:B------:R-:W-:Y:S04]  /*77c50*/  STL.64 [R1+0xc18], R50 ;  /* 0x000c183201007387 */ /* 0x000fe80000100a00 */
[----:B------:R-:W3:Y:S01]  /*77c60*/  LDL.LU R19, [R1+0x359c] ;  /* 0x00359c0001137983 */ /* 0x000ee20000300800 */
[----:B--2---:R-:W-:-:S03]  /*77c70*/  IMAD.MOV.U32 R53, RZ, RZ, R43 ;  /* 0x000000ffff357224 */ /* 0x004fc600078e002b */
[----:B------:R-:W2:Y:S04]  /*77c80*/  LDL.LU R43, [R1+0x3598] ;  /* 0x00359800012b7983 */ /* 0x000ea80000300800 */
[----:B------:R-:W4:Y:S04]  /*77c90*/  LDL.LU R58, [R1+0x3594] ;  /* 0x00359400013a7983 */ /* 0x000f280000300800 */
[----:B------:R-:W4:Y:S01]  /*77ca0*/  LDL.LU R59, [R1+0x3590] ;  /* 0x00359000013b7983 */ /* 0x000f220000300800 */
[----:B------:R-:W-:-:S04]  /*77cb0*/  LOP3.LUT R57, R57, 0x800, R56, 0xf8, !PT ;  /* 0x0000080039397812 */ /* 0x000fc800078ef838 */
[----:B------:R-:W-:-:S05]  /*77cc0*/  LOP3.LUT R57, R57, 0x20, RZ, 0x3c, !PT ;  /* 0x0000002039397812 */ /* 0x000fca00078e3cff */
[----:B------:R-:W0:Y:S04]  /*77cd0*/  LDSM.16.MT88.4 R48, [R57+UR5+0x7000] ;  /* 0x007000053930783b */ /* 0x000e280008004200 */
[----:B0-----:R-:W-:Y:S04]  /*77ce0*/  STL.64 [R1+0x3468], R50 ;  /* 0x0034683201007387 */ /* 0x001fe80000100a00 */
[----:B------:R0:W-:Y:S02]  /*77cf0*/  STL.64 [R1+0x3460], R48 ;  /* 0x0034603001007387 */ /* 0x0001e40000100a00 */
[----:B0-----:R-:W-:-:S02]  /*77d00*/  IMAD.MOV.U32 R48, RZ, RZ, R42 ;  /* 0x000000ffff307224 */ /* 0x001fc400078e002a */
[----:B------:R-:W-:Y:S01]  /*77d10*/  IMAD.MOV.U32 R49, RZ, RZ, R18 ;  /* 0x000000ffff317224 */ /* 0x000fe200078e0012 */
[----:B------:R-:W2:Y:S04]  /*77d20*/  LDL.LU R42, [R1+0x358c] ;  /* 0x00358c00012a7983 */ /* 0x000ea80000300800 */
[----:B------:R-:W2:Y:S01]  /*77d30*/  LDL.LU R18, [R1+0x3588] ;  /* 0x0035880001127983 */ /* 0x000ea20000300800 */
[----:B------:R-:W-:Y:S02]  /*77d40*/  IMAD.MOV.U32 R50, RZ, RZ, R14 ;  /* 0x000000ffff327224 */ /* 0x000fe400078e000e */
[----:B------:R-:W-:Y:S01]  /*77d50*/  IMAD.MOV.U32 R51, RZ, RZ, R15 ;  /* 0x000000ffff337224 */ /* 0x000fe200078e000f */
[----:B------:R-:W2:Y:S04]  /*77d60*/  LDL.LU R14, [R1+0x3584] ;  /* 0x00358400010e7983 */ /* 0x000ea80000300800 */
[----:B------:R-:W2:Y:S01]  /*77d70*/  LDL.LU R15, [R1+0x3580] ;  /* 0x00358000010f7983 */ /* 0x000ea20000300800 */
[----:B----4-:R-:W-:Y:S01]  /*77d80*/  HMMA.16816.F32 R36, R4, R58, R36 ;  /* 0x0000003a0424723c */ /* 0x010fe20000001824 */
[----:B---3--:R-:W-:-:S15]  /*77d90*/  IMAD.MOV.U32 R56, RZ, RZ, R19 ;  /* 0x000000ffff387224 */ /* 0x008fde00078e0013 */
[----:B------:R-:W-:-:S03]  /*77da0*/  NOP ;  /* 0x0000000000007918 */ /* 0x000fc60000000000 */
[----:B------:R-:W-:Y:S04]  /*77db0*/  STL.64 [R1+0xba0], R36 ;  /* 0x000ba02401007387 */ /* 0x000fe80000100a00 */
[----:B------:R0:W-:Y:S04]  /*77dc0*/  STL.64 [R1+0xba8], R38 ;  /* 0x000ba82601007387 */ /* 0x0001e80000100a00 */
[----:B0-----:R-:W3:Y:S04]  /*77dd0*/  LDL.LU.64 R38, [R1+0x3578] ;  /* 0x0035780001267983 */ /* 0x001ee80000300a00 */
[----:B------:R-:W-:Y:S04]  /*77de0*/  STL.64 [R1+0x34a8], R58 ;  /* 0x0034a83a01007387 */ /* 0x000fe80000100a00 */
[----:B------:R0:W-:Y:S04]  /*77df0*/  STL [R1+0x34a0], R57 ;  /* 0x0034a03901007387 */ /* 0x0001e80000100800 */
[----:B------:R-:W4:Y:S04]  /*77e00*/  LDL.LU R19, [R1+0x3574] ;  /* 0x0035740001137983 */ /* 0x000f280000300800 */
[----:B0-----:R-:W3:Y:S04]  /*77e10*/  LDL.LU R57, [R1+0x804] ;  /* 0x0008040001397983 */ /* 0x001ee80000300800 */
[----:B------:R-:W3:Y:S01]  /*77e20*/  LDL.LU R58, [R1+0x808] ;  /* 0x00080800013a7983 */ /* 0x000ee20000300800 */
[C---:B--2---:R-:W-:Y:S08]  /*77e30*/  HMMA.16816.F32 R32, R4.reuse, R14, R32 ;  /* 0x0000000e0420723c */ /* 0x044ff00000001820 */
[----:B----4-:R-:W-:Y:S01]  /*77e40*/  HMMA.16816.F32 R20, R4, R18, R20 ;  /* 0x000000120414723c */ /* 0x010fe20000001814 */
[----:B---3--:R-:W-:-:S02]  /*77e50*/  IMAD.MOV.U32 R59, RZ, RZ, R38 ;  /* 0x000000ffff3b7224 */ /* 0x008fc400078e0026 */
[----:B------:R-:W2:Y:S08]  /*77e60*/  LDL.LU R38, [R1+0x3570] ;  /* 0x0035700001267983 */ /* 0x000eb00000300800 */
[----:B------:R-:W-:Y:S04]  /*77e70*/  STL.64 [R1+0xae0], R32 ;  /* 0x000ae02001007387 */ /* 0x000fe80000100a00 */
[----:B------:R0:W-:Y:S04]  /*77e80*/  STL.64 [R1+0xae8], R34 ;  /* 0x000ae82201007387 */ /* 0x0001e80000100a00 */
[----:B0-----:R-:W3:Y:S04]  /*77e90*/  LDL.LU.64 R34, [R1+0x3568] ;  /* 0x0035680001227983 */ /* 0x001ee80000300a00 */
[----:B------:R-:W-:Y:S04]  /*77ea0*/  STL.64 [R1+0x3490], R14 ;  /* 0x0034900e01007387 */ /* 0x000fe80000100a00 */
[----:B------:R-:W-:Y:S04]  /*77eb0*/  STL.64 [R1+0xa60], R20 ;  /* 0x000a601401007387 */ /* 0x000fe80000100a00 */
[----:B------:R0:W-:Y:S04]  /*77ec0*/  STL.64 [R1+0xa68], R22 ;  /* 0x000a681601007387 */ /* 0x0001e80000100a00 */
[----:B0-----:R-:W4:Y:S04]  /*77ed0*/  LDL.LU.64 R22, [R1+0x3560] ;  /* 0x0035600001167983 */ /* 0x001f280000300a00 */
[----:B------:R-:W-:Y:S01]  /*77ee0*/  STL.64 [R1+0x3488], R18 ;  /* 0x0034881201007387 */ /* 0x000fe20000100a00 */
[----:B----4-:R-:W-:-:S15]  /*77ef0*/  HMMA.16816.F32 R24, R4, R22, R24 ;  /* 0x000000160418723c */ /* 0x010fde0000001818 */
[----:B------:R-:W-:-:S04]  /*77f00*/  NOP ;  /* 0x0000000000007918 */ /* 0x000fc80000000000 */
[----:B------:R-:W-:Y:S04]  /*77f10*/  STL.64 [R1+0x9e0], R24 ;  /* 0x0009e01801007387 */ /* 0x000fe80000100a00 */
[----:B------:R0:W-:Y:S04]  /*77f20*/  STL.64 [R1+0x9e8], R26 ;  /* 0x0009e81a01007387 */ /* 0x0001e80000100a00 */
[----:B0-----:R-:W4:Y:S01]  /*77f30*/  LDL.LU.64 R26, [R1+0x3558] ;  /* 0x00355800011a7983 */ /* 0x001f220000300a00 */
[----:B------:R-:W-:Y:S01]  /*77f40*/  IMAD.MOV.U32 R24, RZ, RZ, R39 ;  /* 0x000000ffff187224 */ /* 0x000fe200078e0027 */
[----:B----4-:R-:W-:-:S15]  /*77f50*/  HMMA.16816.F32 R28, R4, R26, R28 ;  /* 0x0000001a041c723c */ /* 0x010fde000000181c */
[----:B------:R-:W-:-:S04]  /*77f60*/  NOP ;  /* 0x0000000000007918 */ /* 0x000fc80000000000 */
[----:B------:R-:W-:Y:S04]  /*77f70*/  STL.64 [R1+0x960], R28 ;  /* 0x0009601c01007387 */ /* 0x000fe80000100a00 */
[----:B------:R0:W-:Y:S04]  /*77f80*/  STL.64 [R1+0x968], R30 ;  /* 0x0009681e01007387 */ /* 0x0001e80000100a00 */
[----:B0-----:R-:W4:Y:S04]  /*77f90*/  LDL.LU.64 R30, [R1+0x3550] ;  /* 0x00355000011e7983 */ /* 0x001f280000300a00 */
[----:B------:R0:W-:Y:S04]  /*77fa0*/  STL.64 [R1+0x3478], R26 ;  /* 0x0034781a01007387 */ /* 0x0001e80000100a00 */
[----:B------:R-:W2:Y:S04]  /*77fb0*/  LDL.LU R39, [R1+0x3548] ;  /* 0x0035480001277983 */ /* 0x000ea80000300800 */
[----:B------:R-:W4:Y:S01]  /*77fc0*/  LDL.LU R25, [R1+0x814] ;  /* 0x0008140001197983 */ /* 0x000f220000300800 */
[----:B0-----:R-:W-:-:S02]  /*77fd0*/  IMAD.MOV.U32 R26, RZ, RZ, R42 ;  /* 0x000000ffff1a7224 */ /* 0x001fc400078e002a */
[----:B------:R-:W-:Y:S01]  /*77fe0*/  IMAD.MOV.U32 R27, RZ, RZ, R43 ;  /* 0x000000ffff1b7224 */ /* 0x000fe200078e002b */
[----:B------:R-:W2:Y:S04]  /*77ff0*/  LDL.LU R42, [R1+0x3544] ;  /* 0x00354400012a7983 */ /* 0x000ea80000300800 */
[----:B------:R-:W2:Y:S04]  /*78000*/  LDL.LU R43, [R1+0x3540] ;  /* 0x00354000012b7983 */ /* 0x000ea80000300800 */
[----:B---3--:R-:W-:Y:S01]  /*78010*/  STL.64 [R1+0x3480], R34 ;  /* 0x0034802201007387 */ /* 0x008fe20000100a00 */
[C---:B------:R-:W-:Y:S08]  /*78020*/  HMMA.16816.F32 R56, R4.reuse, R34, R56 ;  /* 0x000000220438723c */ /* 0x040ff00000001838 */
[----:B----4-:R-:W-:-:S15]  /*78030*/  HMMA.16816.F32 R24, R4, R30, R24 ;  /* 0x0000001e0418723c */ /* 0x010fde0000001818 */
[----:B------:R-:W-:-:S04]  /*78040*/  NOP ;  /* 0x0000000000007918 */ /* 0x000fc80000000000 */
[----:B------:R-:W-:Y:S04]  /*78050*/  STL.64 [R1+0x900], R24 ;  /* 0x0009001801007387 */ /* 0x000fe80000100a00 */
[----:B------:R2:W-:Y:S02]  /*78060*/  STL.64 [R1+0x908], R26 ;  /* 0x0009081a01007387 */ /* 0x0005e40000100a00 */
[----:B--2---:R-:W-:Y:S02]  /*78070*/  HMMA.16816.F32 R24, R4, R38, R48 ;  /* 0x000000260418723c */ /* 0x004fe40000001830 */
[----:B------:R-:W-:Y:S04]  /*78080*/  STL.64 [R1+0x8c0], R56 ;  /* 0x0008c03801007387 */ /* 0x000fe80000100a00 */
[----:B------:R-:W-:-:S13]  /*78090*/  STL.64 [R1+0x8c8], R58 ;  /* 0x0008c83a01007387 */ /* 0x000fda0000100a00 */
[----:B------:R-:W-:Y:S02]  /*780a0*/  IMAD.MOV.U32 R21, RZ, RZ, R27 ;  /* 0x000000ffff157224 */ /* 0x000fe400078e001b */
[----:B------:R-:W-:Y:S01]  /*780b0*/  IMAD.MOV.U32 R20, RZ, RZ, R25 ;  /* 0x000000ffff147224 */ /* 0x000fe200078e0019 */
[----:B------:R-:W-:Y:S04]  /*780c0*/  STL.64 [R1+0x880], R24 ;  /* 0x0008801801007387 */ /* 0x000fe80000100a00 */
[----:B------:R-:W-:Y:S04]  /*780d0*/  STL.64 [R1+0x888], R26 ;  /* 0x0008881a01007387 */ /* 0x000fe80000100a00 */
[----:B------:R-:W-:Y:S04]  /*780e0*/  STL.64 [R1+0x34b8], R22 ;  /* 0x0034b81601007387 */ /* 0x000fe80000100a00 */
[----:B------:R0:W-:Y:S04]  /*780f0*/  STL.64 [R1+0x34b0], R20 ;  /* 0x0034b01401007387 */ /* 0x0001e80000100a00 */
[----:B------:R-:W2:Y:S04]  /*78100*/  LDL.LU R48, [R1+0x650] ;  /* 0x0006500001307983 */ /* 0x000ea80000300800 */
[----:B------:R-:W2:Y:S01]  /*78110*/  LDL.LU R49, [R1+0x654] ;  /* 0x0006540001317983 */ /* 0x000ea20000300800 */
[----:B------:R-:W-:-:S02]  /*78120*/  IMAD.MOV.U32 R50, RZ, RZ, R46 ;  /* 0x000000ffff327224 */ /* 0x000fc400078e002e */
[----:B------:R-:W-:Y:S01]  /*78130*/  IMAD.MOV.U32 R51, RZ, RZ, R47 ;  /* 0x000000ffff337224 */ /* 0x000fe200078e002f */
[----:B------:R-:W3:Y:S04]  /*78140*/  LDL.LU R46, [R1+0x353c] ;  /* 0x00353c00012e7983 */ /* 0x000ee80000300800 */
[----:B------:R-:W4:Y:S01]  /*78150*/  LDL.LU R47, [R1+0x3538] ;  /* 0x00353800012f7983 */ /* 0x000f220000300800 */
[----:B0-----:R-:W-:Y:S03]  /*78160*/  HMMA.16816.F32 R20, R4, R42, R52 ;  /* 0x0000002a0414723c */ /* 0x001fe60000001834 */
[----:B------:R-:W-:-:S15]  /*78170*/  STL.64 [R1+0x34c8], R50 ;  /* 0x0034c83201007387 */ /* 0x000fde0000100a00 */
[----:B------:R-:W-:Y:S01]  /*78180*/  NOP ;  /* 0x0000000000007918 */ /* 0x000fe20000000000 */
[----:B------:R-:W-:Y:S02]  /*78190*/  IMAD.MOV.U32 R29, RZ, RZ, R22 ;  /* 0x000000ffff1d7224 */ /* 0x000fe400078e0016 */
[----:B------:R-:W-:Y:S02]  /*781a0*/  IMAD.MOV.U32 R28, RZ, RZ, R20 ;  /* 0x000000ffff1c7224 */ /* 0x000fe400078e0014 */
[----:B------:R-:W-:Y:S02]  /*781b0*/  IMAD.MOV.U32 R37, RZ, RZ, R23 ;  /* 0x000000ffff257224 */ /* 0x000fe400078e0017 */
[----:B------:R-:W-:Y:S01]  /*781c0*/  IMAD.MOV.U32 R36, RZ, RZ, R21 ;  /* 0x000000ffff247224 */ /* 0x000fe200078e0015 */
[----:B--2---:R-:W-:Y:S04]  /*781d0*/  STL.64 [R1+0x34c0], R48 ;  /* 0x0034c03001007387 */ /* 0x004fe80000100a00 */
[----:B------:R-:W-:Y:S04]  /*781e0*/  STL.64 [R1+0x510], R20 ;  /* 0x0005101401007387 */ /* 0x000fe80000100a00 */
[----:B------:R0:W-:Y:S04]  /*781f0*/  STL.64 [R1+0x518], R22 ;  /* 0x0005181601007387 */ /* 0x0001e80000100a00 */
[----:B------:R-:W-:Y:S04]  /*78200*/  STL.64 [R1+0x34f0], R30 ;  /* 0x0034f01e01007387 */ /* 0x000fe80000100a00 */
[----:B------:R-:W-:Y:S04]  /*78210*/  STL.64 [R1+0x34e8], R28 ;  /* 0x0034e81c01007387 */ /* 0x000fe80000100a00 */
[----:B------:R-:W-:Y:S04]  /*78220*/  STL.64 [R1+0x34e0], R38 ;  /* 0x0034e02601007387 */ /* 0x000fe80000100a00 */
[----:B------:R-:W-:Y:S04]  /*78230*/  STL.64 [R1+0x34d8], R36 ;  /* 0x0034d82401007387 */ /* 0x000fe80000100a00 */
[----:B------:R1:W-:Y:S04]  /*78240*/  STL.64 [R1+0x34d0], R42 ;  /* 0x0034d02a01007387 */ /* 0x0003e80000100a00 */
[----:B------:R-:W2:Y:S04]  /*78250*/  LDL.LU R24, [R1+0x690] ;  /* 0x0006900001187983 */ /* 0x000ea80000300800 */
[----:B------:R-:W2:Y:S01]  /*78260*/  LDL.LU R25, [R1+0x694] ;  /* 0x0006940001197983 */ /* 0x000ea20000300800 */
[----:B----4-:R-:W-:-:S02]  /*78270*/  IMAD.MOV.U32 R26, RZ, RZ, R47 ;  /* 0x000000ffff1a7224 */ /* 0x010fc400078e002f */
[----:B---3--:R-:W-:Y:S01]  /*78280*/  IMAD.MOV.U32 R27, RZ, RZ, R46 ;  /* 0x000000ffff1b7224 */ /* 0x008fe200078e002e */
[----:B------:R-:W3:Y:S04]  /*78290*/  LDL.LU R47, [R1+0x3534] ;  /* 0x00353400012f7983 */ /* 0x000ee80000300800 */
[----:B------:R-:W4:Y:S01]  /*782a0*/  LDL.LU R46, [R1+0x3530] ;  /* 0x00353000012e7983 */ /* 0x000f220000300800 */
[----:B------:R-:W-:Y:S02]  /*782b0*/  IMAD.MOV.U32 R54, RZ, RZ, R16 ;  /* 0x000000ffff367224 */ /* 0x000fe400078e0010 */
[----:B------:R-:W-:Y:S02]  /*782c0*/  IMAD.MOV.U32 R55, RZ, RZ, R13 ;  /* 0x000000ffff377224 */ /* 0x000fe400078e000d */
[----:B0-----:R-:W-:-:S02]  /*782d0*/  IMAD.MOV.U32 R22, RZ, RZ, R11 ;  /* 0x000000ffff167224 */ /* 0x001fc400078e000b */
[----:B------:R-:W-:Y:S01]  /*782e0*/  IMAD.MOV.U32 R23, RZ, RZ, R10 ;  /* 0x000000ffff177224 */ /* 0x000fe200078e000a */
[----:B------:R-:W-:Y:S01]  /*782f0*/  STL.64 [R1+0x3500], R26 ;  /* 0x0035001a01007387 */ /* 0x000fe20000100a00 */
[----:B-1----:R-:W-:Y:S02]  /*78300*/  IMAD.MOV.U32 R43, RZ, RZ, R8 ;  /* 0x000000ffff2b7224 */ /* 0x002fe400078e0008 */
[----:B------:R-:W-:Y:S02]  /*78310*/  IMAD.MOV.U32 R42, RZ, RZ, R9 ;  /* 0x000000ffff2a7224 */ /* 0x000fe400078e0009 */
[----:B------:R-:W-:Y:S01]  /*78320*/  IMAD.MOV.U32 R30, RZ, RZ, R12 ;  /* 0x000000ffff1e7224 */ /* 0x000fe200078e000c */
[----:B--2---:R0:W-:Y:S04]  /*78330*/  STL.64 [R1+0x34f8], R24 ;  /* 0x0034f81801007387 */ /* 0x0041e80000100a00 */
[----:B------:R-:W-:Y:S04]  /*78340*/  STL.64 [R1+0x3508], R54 ;  /* 0x0035083601007387 */ /* 0x000fe80000100a00 */
        /* <DEDUP_REMOVED lines=30> */
[----:B----4-:R-:W-:-:S02]  /*78530*/  IMAD.MOV.U32 R13, RZ, RZ, R46 ;  /* 0x000000ffff0d7224 */ /* 0x010fc400078e002e */
[----:B---3--:R-:W-:Y:S01]  /*78540*/  IMAD.MOV.U32 R14, RZ, RZ, R47 ;  /* 0x000000ffff0e7224 */ /* 0x008fe200078e002f */
[----:B------:R-:W2:Y:S04]  /*78550*/  LDL.LU R46, [R1+0x352c] ;  /* 0x00352c00012e7983 */ /* 0x000ea80000300800 */
[----:B------:R-:W2:Y:S04]  /*78560*/  LDL.LU R47, [R1+0x3528] ;  /* 0x00352800012f7983 */ /* 0x000ea80000300800 */
[----:B------:R-:W3:Y:S04]  /*78570*/  LDL.LU R15, [R1+0x6cc] ;  /* 0x0006cc00010f7983 */ /* 0x000ee80000300800 */
[----:B------:R-:W4:Y:S04]  /*78580*/  LDL.LU R32, [R1+0x6a0] ;  /* 0x0006a00001207983 */ /* 0x000f280000300800 */
[----:B------:R-:W4:Y:S04]  /*78590*/  LDL.LU R33, [R1+0x6a4] ;  /* 0x0006a40001217983 */ /* 0x000f280000300800 */
[----:B------:R-:W4:Y:S04]  /*785a0*/  LDL.LU R34, [R1+0x6a8] ;  /* 0x0006a80001227983 */ /* 0x000f280000300800 */
[----:B------:R-:W4:Y:S01]  /*785b0*/  LDL.LU R35, [R1+0x6ac] ;  /* 0x0006ac0001237983 */ /* 0x000f220000300800 */
[----:B--2---:R-:W-:Y:S03]  /*785c0*/  HMMA.16816.F32 R4, R4, R46, R8 ;  /* 0x0000002e0404723c */ /* 0x004fe60000001808 */
[----:B------:R-:W2:Y:S04]  /*785d0*/  LDL.LU.64 R10, [R1+0x3520] ;  /* 0x00352000010a7983 */ /* 0x000ea80000300a00 */
[----:B------:R-:W2:Y:S01]  /*785e0*/  LDL.LU.64 R8, [R1+0x3518] ;  /* 0x0035180001087983 */ /* 0x000ea20000300a00 */
[----:B------:R-:W-:-:S02]  /*785f0*/  IMAD.MOV.U32 R54, RZ, RZ, R2 ;  /* 0x000000ffff367224 */ /* 0x000fc400078e0002 */
[----:B------:R-:W-:-:S09]  /*78600*/  IMAD.MOV.U32 R55, RZ, RZ, R0 ;  /* 0x000000ffff377224 */ /* 0x000fd200078e0000 */
[----:B------:R0:W-:Y:S04]  /*78610*/  STL.64 [R1+0x4c0], R4 ;  /* 0x0004c00401007387 */ /* 0x0001e80000100a00 */
[----:B------:R1:W-:Y:S01]  /*78620*/  STL.64 [R1+0x4c8], R6 ;  /* 0x0004c80601007387 */ /* 0x0003e20000100a00 */
[----:B------:R-:W-:Y:S02]  /*78630*/  IMAD.MOV.U32 R44, RZ, RZ, R4 ;  /* 0x000000ffff2c7224 */ /* 0x000fe400078e0004 */
[----:B------:R-:W-:Y:S01]  /*78640*/  IMAD.MOV.U32 R45, RZ, RZ, R6 ;  /* 0x000000ffff2d7224 */ /* 0x000fe200078e0006 */
[----:B0-----:R-:W3:Y:S04]  /*78650*/  LDL.LU R4, [R1+0x270] ;  /* 0x0002700001047983 */ /* 0x001ee80000300800 */
[----:B------:R-:W3:Y:S04]  /*78660*/  LDL.LU R5, [R1+0x274] ;  /* 0x0002740001057983 */ /* 0x000ee80000300800 */
[----:B-1----:R-:W3:Y:S04]  /*78670*/  LDL.LU R6, [R1+0x278] ;  /* 0x0002780001067983 */ /* 0x002ee80000300800 */
[----:B------:R-:W3:Y:S04]  /*78680*/  LDL.LU R7, [R1+0x27c] ;  /* 0x00027c0001077983 */ /* 0x000ee80000300800 */
[----:B------:R0:W-:Y:S04]  /*78690*/  STL [R1+0x3260], R44 ;  /* 0x0032602c01007387 */ /* 0x0001e80000100800 */
[----:B------:R1:W-:Y:S04]  /*786a0*/  STL [R1+0x325c], R45 ;  /* 0x00325c2d01007387 */ /* 0x0003e80000100800 */
[----:B------:R4:W-:Y:S04]  /*786b0*/  STL.64 [R1+0x3470], R46 ;  /* 0x0034702e01007387 */ /* 0x0009e80000100a00 */
[----:B0-----:R-:W3:Y:S04]  /*786c0*/  LDL.LU R44, [R1+0x660] ;  /* 0x00066000012c7983 */ /* 0x001ee80000300800 */
[----:B-1----:R-:W3:Y:S04]  /*786d0*/  LDL.LU R45, [R1+0x664] ;  /* 0x00066400012d7983 */ /* 0x002ee80000300800 */
[----:B----4-:R-:W4:Y:S04]  /*786e0*/  LDL.LU R46, [R1+0x668] ;  /* 0x00066800012e7983 */ /* 0x010f280000300800 */
[----:B------:R-:W4:Y:S01]  /*786f0*/  LDL.LU R47, [R1+0x66c] ;  /* 0x00066c00012f7983 */ /* 0x000f220000300800 */
[----:B--2---:R-:W-:Y:S03]  /*78700*/  HMMA.16816.F32 R52, R8, R54, R20 ;  /* 0x000000360834723c */ /* 0x004fe60000001814 */
[----:B------:R-:W2:-:S15]  /*78710*/  LDL.LU.64 R22, [R1+0x3510] ;  /* 0x0035100001167983 */ /* 0x000e9e0000300a00 */
[----:B------:R-:W-:Y:S01]  /*78720*/  NOP ;  /* 0x0000000000007918 */ /* 0x000fe20000000000 */
[----:B------:R-:W-:Y:S04]  /*78730*/  STL.64 [R1+0xe40], R52 ;  /* 0x000e403401007387 */ /* 0x000fe80000100a00 */
[----:B------:R0:W-:Y:S04]  /*78740*/  STL.64 [R1+0xe48], R54 ;  /* 0x000e483601007387 */ /* 0x0001e80000100a00 */
[----:B0-----:R-:W3:Y:S01]  /*78750*/  LDL.LU.64 R54, [R1+0x3508] ;  /* 0x0035080001367983 */ /* 0x001ee20000300a00 */
[----:B------:R-:W-:Y:S01]  /*78760*/  IMAD.MOV.U32 R31, RZ, RZ, R3 ;  /* 0x000000ffff1f7224 */ /* 0x000fe200078e0003 */
[C---:B------:R-:W-:Y:S08]  /*78770*/  HMMA.16816.F32 R40, R8.reuse, R42, R36 ;  /* 0x0000002a0828723c */ /* 0x040ff00000001824 */
[----:B------:R-:W-:Y:S01]  /*78780*/  HMMA.16816.F32 R28, R8, R30, R24 ;  /* 0x0000001e081c723c */ /* 0x000fe20000001818 */
[----:B------:R-:W4:Y:S04]  /*78790*/  LDL.LU.64 R26, [R1+0x3500] ;  /* 0x00350000011a7983 */ /* 0x000f280000300a00 */
[----:B------:R-:W4:-:S14]  /*787a0*/  LDL.LU.64 R24, [R1+0x34f8] ;  /* 0x0034f80001187983 */ /* 0x000f1c0000300a00 */
[----:B------:R-:W-:Y:S04]  /*787b0*/  STL.64 [R1+0xdc0], R28 ;  /* 0x000dc01c01007387 */ /* 0x000fe80000100a00 */
[----:B------:R0:W-:Y:S04]  /*787c0*/  STL.64 [R1+0xdc8], R30 ;  /* 0x000dc81e01007387 */ /* 0x0001e80000100a00 */
[----:B0-----:R-:W4:Y:S04]  /*787d0*/  LDL.LU.64 R30, [R1+0x34f0] ;  /* 0x0034f000011e7983 */ /* 0x001f280000300a00 */
[----:B------:R-:W4:Y:S04]  /*787e0*/  LDL.LU.64 R28, [R1+0x34e8] ;  /* 0x0034e800011c7983 */ /* 0x000f280000300a00 */
[----:B------:R-:W4:Y:S04]  /*787f0*/  LDL.LU.64 R38, [R1+0x34e0] ;  /* 0x0034e00001267983 */ /* 0x000f280000300a00 */
[----:B------:R-:W4:Y:S04]  /*78800*/  LDL.LU.64 R36, [R1+0x34d8] ;  /* 0x0034d80001247983 */ /* 0x000f280000300a00 */
[----:B------:R-:W-:Y:S04]  /*78810*/  STL.64 [R1+0xd40], R40 ;  /* 0x000d402801007387 */ /* 0x000fe80000100a00 */
[----:B------:R0:W-:Y:S04]  /*78820*/  STL.64 [R1+0xd48], R42 ;  /* 0x000d482a01007387 */ /* 0x0001e80000100a00 */
[----:B0-----:R-:W4:Y:S01]  /*78830*/  LDL.LU.64 R42, [R1+0x34d0] ;  /* 0x0034d000012a7983 */ /* 0x001f220000300a00 */
[C---:B--2---:R-:W-:Y:S03]  /*78840*/  HMMA.16816.F32 R20, R8.reuse, R22, R48 ;  /* 0x000000160814723c */ /* 0x044fe60000001830 */
[----:B------:R-:W2:Y:S04]  /*78850*/  LDL.LU.64 R50, [R1+0x34c8] ;  /* 0x0034c80001327983 */ /* 0x000ea80000300a00 */
[----:B------:R-:W2:Y:S01]  /*78860*/  LDL.LU.64 R48, [R1+0x34c0] ;  /* 0x0034c00001307983 */ /* 0x000ea20000300a00 */
[C---:B---3--:R-:W-:Y:S11]  /*78870*/  HMMA.16816.F32 R52, R8.reuse, R54, R56 ;  /* 0x000000360834723c */ /* 0x048ff60000001838 */
[----:B------:R-:W-:Y:S04]  /*78880*/  STL.64 [R1+0xcd0], R20 ;  /* 0x000cd01401007387 */ /* 0x000fe80000100a00 */
[----:B------:R0:W-:Y:S04]  /*78890*/  STL.64 [R1+0xcd8], R22 ;  /* 0x000cd81601007387 */ /* 0x0001e80000100a00 */
[----:B0-----:R-:W4:Y:S04]  /*788a0*/  LDL.LU.64 R22, [R1+0x34b8] ;  /* 0x0034b80001167983 */ /* 0x001f280000300a00 */
[----:B------:R-:W3:Y:S04]  /*788b0*/  LDL.LU.64 R20, [R1+0x34b0] ;  /* 0x0034b00001147983 */ /* 0x000ee80000300a00 */
[----:B------:R-:W2:Y:S04]  /*788c0*/  LDL.LU.64 R58, [R1+0x34a8] ;  /* 0x0034a800013a7983 */ /* 0x000ea80000300a00 */
[----:B------:R-:W2:Y:S04]  /*788d0*/  LDL.LU R57, [R1+0x34a0] ;  /* 0x0034a00001397983 */ /* 0x000ea80000300800 */
[----:B------:R-:W-:Y:S04]  /*788e0*/  STL.64 [R1+0xc50], R52 ;  /* 0x000c503401007387 */ /* 0x000fe80000100a00 */
[----:B------:R0:W-:Y:S04]  /*788f0*/  STL.64 [R1+0xc58], R54 ;  /* 0x000c583601007387 */ /* 0x0001e80000100a00 */
[----:B0-----:R-:W2:Y:S02]  /*78900*/  LDL.LU.64 R54, [R1+0x3498] ;  /* 0x0034980001367983 */ /* 0x001ea40000300a00 */
[----:B--2---:R-:W-:Y:S02]  /*78910*/  HMMA.16816.F32 R4, R8, R54, R4 ;  /* 0x000000360804723c */ /* 0x004fe40000001804 */
[----:B------:R0:W-:Y:S04]  /*78920*/  STL.64 [R1+0x3458], R54 ;  /* 0x0034583601007387 */ /* 0x0001e80000100a00 */
[----:B------:R-:W2:-:S13]  /*78930*/  LDL.LU R52, [R1+0x670] ;  /* 0x0006700001347983 */ /* 0x000e9a0000300800 */
[----:B------:R-:W-:Y:S04]  /*78940*/  STL.64 [R1+0xbd0], R4 ;  /* 0x000bd00401007387 */ /* 0x000fe80000100a00 */
[----:B------:R-:W-:Y:S04]  /*78950*/  STL.64 [R1+0xbd8], R6 ;  /* 0x000bd80601007387 */ /* 0x000fe80000100a00 */
[----:B------:R-:W1:Y:S01]  /*78960*/  LDSM.16.MT88.4 R4, [R57+UR5+0x7080] ;  /* 0x007080053904783b */ /* 0x000e620008004200 */
[C---:B------:R-:W-:Y:S03]  /*78970*/  HMMA.16816.F32 R12, R8.reuse, R58, R12 ;  /* 0x0000003a080c723c */ /* 0x040fe6000000180c */
[----:B------:R-:W2:Y:S04]  /*78980*/  LDL.LU R53, [R1+0x674] ;  /* 0x0006740001357983 */ /* 0x000ea80000300800 */
[----:B0-----:R-:W2:Y:S04]  /*78990*/  LDL.LU R54, [R1+0x678] ;  /* 0x0006780001367983 */ /* 0x001ea80000300800 */
[----:B------:R-:W2:Y:S04]  /*789a0*/  LDL.LU R55, [R1+0x67c] ;  /* 0x00067c0001377983 */ /* 0x000ea80000300800 */
[----:B-1----:R-:W-:Y:S04]  /*789b0*/  STL.64 [R1+0x33c8], R6 ;  /* 0x0033c80601007387 */ /* 0x002fe80000100a00 */
[----:B------:R0:W-:Y:S04]  /*789c0*/  STL.64 [R1+0x33c0], R4 ;  /* 0x0033c00401007387 */ /* 0x0001e80000100a00 */
[----:B0-----:R-:W2:Y:S04]  /*789d0*/  LDL.LU R4, [R1+0x680] ;  /* 0x0006800001047983 */ /* 0x001ea80000300800 */
[----:B------:R-:W2:Y:S04]  /*789e0*/  LDL.LU R5, [R1+0x684] ;  /* 0x0006840001057983 */ /* 0x000ea80000300800 */
[----:B------:R-:W2:Y:S04]  /*789f0*/  LDL.LU R6, [R1+0x688] ;  /* 0x0006880001067983 */ /* 0x000ea80000300800 */
[----:B------:R-:W2:Y:S04]  /*78a00*/  LDL.LU R7, [R1+0x68c] ;  /* 0x00068c0001077983 */ /* 0x000ea80000300800 */
        /* <DEDUP_REMOVED lines=8> */
[C---:B----4-:R-:W-:Y:S08]  /*78a90*/  HMMA.16816.F32 R24, R8.reuse, R22, R24 ;  /* 0x000000160818723c */ /* 0x050ff00000001818 */
[----:B--2---:R-:W-:-:S15]  /*78aa0*/  HMMA.16816.F32 R32, R8, R18, R32 ;  /* 0x000000120820723c */ /* 0x004fde0000001820 */
[----:B------:R-:W-:-:S04]  /*78ab0*/  NOP ;  /* 0x0000000000007918 */ /* 0x000fc80000000000 */
[----:B------:R-:W-:Y:S04]  /*78ac0*/  STL.64 [R1+0xa20], R32 ;  /* 0x000a202001007387 */ /* 0x000fe80000100a00 */
[----:B------:R0:W-:Y:S04]  /*78ad0*/  STL.64 [R1+0xa28], R34 ;  /* 0x000a282201007387 */ /* 0x0001e80000100a00 */
[----:B0-----:R-:W2:Y:S04]  /*78ae0*/  LDL.LU.64 R34, [R1+0x3480] ;  /* 0x0034800001227983 */ /* 0x001ea80000300a00 */
[----:B------:R-:W-:Y:S04]  /*78af0*/  STL.64 [R1+0x9a0], R24 ;  /* 0x0009a01801007387 */ /* 0x000fe80000100a00 */
[----:B------:R0:W-:Y:S04]  /*78b00*/  STL.64 [R1+0x9a8], R26 ;  /* 0x0009a81a01007387 */ /* 0x0001e80000100a00 */
[----:B0-----:R-:W4:Y:S04]  /*78b10*/  LDL.LU.64 R26, [R1+0x3478] ;  /* 0x00347800011a7983 */ /* 0x001f280000300a00 */
[----:B------:R-:W-:Y:S04]  /*78b20*/  STL.64 [R1+0x3430], R22 ;  /* 0x0034301601007387 */ /* 0x000fe80000100a00 */
[----:B---3--:R4:W-:Y:S04]  /*78b30*/  STL.64 [R1+0x3428], R20 ;  /* 0x0034281401007387 */ /* 0x0089e80000100a00 */
[----:B------:R-:W-:Y:S01]  /*78b40*/  STL.64 [R1+0x3410], R30 ;  /* 0x0034101e01007387 */ /* 0x000fe20000100a00 */
[C---:B----4-:R-:W-:Y:S08]  /*78b50*/  HMMA.16816.F32 R20, R8.reuse, R26, R4 ;  /* 0x0000001a0814723c */ /* 0x050ff00000001804 */
[C---:B------:R-:W-:Y:S11]  /*78b60*/  HMMA.16816.F32 R4, R8.reuse, R30, R52 ;  /* 0x0000001e0804723c */ /* 0x040ff60000001834 */
[----:B------:R-:W-:Y:S04]  /*78b70*/  STL.64 [R1+0x6b0], R20 ;  /* 0x0006b01401007387 */ /* 0x000fe80000100a00 */
[----:B------:R2:W-:Y:S04]  /*78b80*/  STL.64 [R1+0x6b8], R22 ;  /* 0x0006b81601007387 */ /* 0x0005e80000100a00 */
[----:B------:R-:W-:Y:S04]  /*78b90*/  STL.64 [R1+0x3408], R28 ;  /* 0x0034081c01007387 */ /* 0x000fe80000100a00 */
[----:B------:R-:W-:Y:S04]  /*78ba0*/  STL.64 [R1+0x690], R4 ;  /* 0x0006900401007387 */ /* 0x000fe80000100a00 */
[----:B------:R0:W-:Y:S01]  /*78bb0*/  STL.64 [R1+0x698], R6 ;  /* 0x0006980601007387 */ /* 0x0001e20000100a00 */
[C---:B--2---:R-:W-:Y:S08]  /*78bc0*/  HMMA.16816.F32 R20, R8.reuse, R34, R44 ;  /* 0x000000220814723c */ /* 0x044ff0000000182c */
[----:B0-----:R-:W-:Y:S11]  /*78bd0*/  HMMA.16816.F32 R4, R8, R38, R48 ;  /* 0x000000260804723c */ /* 0x001ff60000001830 */
[----:B------:R0:W-:Y:S04]  /*78be0*/  STL.64 [R1+0x660], R20 ;  /* 0x0006601401007387 */ /* 0x0001e80000100a00 */
[----:B------:R1:W-:Y:S04]  /*78bf0*/  STL.64 [R1+0x668], R22 ;  /* 0x0006681601007387 */ /* 0x0003e80000100a00 */
[----:B------:R-:W-:Y:S04]  /*78c00*/  STL.64 [R1+0x530], R4 ;  /* 0x0005300401007387 */ /* 0x000fe80000100a00 */
[----:B------:R-:W-:Y:S04]  /*78c10*/  STL.64 [R1+0x538], R6 ;  /* 0x0005380601007387 */ /* 0x000fe80000100a00 */
[----:B------:R-:W2:Y:S04]  /*78c20*/  LDL.LU R44, [R1+0x640] ;  /* 0x00064000012c7983 */ /* 0x000ea80000300800 */
[----:B------:R-:W2:Y:S04]  /*78c30*/  LDL.LU R45, [R1+0x644] ;  /* 0x00064400012d7983 */ /* 0x000ea80000300800 */
[----:B------:R-:W2:Y:S04]  /*78c40*/  LDL.LU R46, [R1+0x648] ;  /* 0x00064800012e7983 */ /* 0x000ea80000300800 */
[----:B------:R-:W2:Y:S01]  /*78c50*/  LDL.LU R47, [R1+0x64c] ;  /* 0x00064c00012f7983 */ /* 0x000ea20000300800 */
[----:B------:R-:W-:-:S02]  /*78c60*/  IMAD.MOV.U32 R17, RZ, RZ, R6 ;  /* 0x000000ffff117224 */ /* 0x000fc400078e0006 */
[----:B------:R-:W-:Y:S01]  /*78c70*/  IMAD.MOV.U32 R16, RZ, RZ, R4 ;  /* 0x000000ffff107224 */ /* 0x000fe200078e0004 */
[----:B0-----:R-:W3:Y:S04]  /*78c80*/  LDL.LU R20, [R1+0x450] ;  /* 0x0004500001147983 */ /* 0x001ee80000300800 */
[----:B------:R-:W3:Y:S04]  /*78c90*/  LDL.LU R21, [R1+0x454] ;  /* 0x0004540001157983 */ /* 0x000ee80000300800 */
[----:B-1----:R-:W3:Y:S04]  /*78ca0*/  LDL.LU R22, [R1+0x458] ;  /* 0x0004580001167983 */ /* 0x002ee80000300800 */
[----:B------:R-:W3:Y:S04]  /*78cb0*/  LDL.LU R23, [R1+0x45c] ;  /* 0x00045c0001177983 */ /* 0x000ee80000300800 */
[----:B------:R-:W4:Y:S04]  /*78cc0*/  LDL.64 R30, [R1+0x18] ;  /* 0x00001800011e7983 */ /* 0x000f280000100a00 */
        /* <DEDUP_REMOVED lines=20> */
[----:B------:R0:W-:Y:S04]  /*78e10*/  STL.64 [R1+0x3420], R26 ;  /* 0x0034201a01007387 */ /* 0x0001e80000100a00 */
[----:B------:R-:W-:Y:S04]  /*78e20*/  STL.64 [R1+0x3418], R24 ;  /* 0x0034181801007387 */ /* 0x000fe80000100a00 */
[----:B0-----:R-:W3:Y:S04]  /*78e30*/  LDL.64 R26, [R1+0x28] ;  /* 0x00002800011a7983 */ /* 0x001ee80000100a00 */
        /* <DEDUP_REMOVED lines=8> */
[----:B------:R-:W-:Y:S01]  /*78ec0*/  STL.64 [R1+0x4e0], R44 ;  /* 0x0004e02c01007387 */ /* 0x000fe20000100a00 */
[----:B------:R-:W-:Y:S02]  /*78ed0*/  IMAD.MOV.U32 R41, RZ, RZ, R47 ;  /* 0x000000ffff297224 */ /* 0x000fe400078e002f */
[----:B------:R-:W-:Y:S01]  /*78ee0*/  IMAD.MOV.U32 R33, RZ, RZ, R46 ;  /* 0x000000ffff217224 */ /* 0x000fe200078e002e */
[----:B------:R0:W-:Y:S04]  /*78ef0*/  STL.64 [R1+0x4e8], R46 ;  /* 0x0004e82e01007387 */ /* 0x0001e80000100a00 */
[----:B0-----:R-:W3:Y:S01]  /*78f00*/  LDL.LU.64 R46, [R1+0x3470] ;  /* 0x00347000012e7983 */ /* 0x001ee20000300a00 */
[----:B------:R-:W-:Y:S02]  /*78f10*/  IMAD.MOV.U32 R32, RZ, RZ, R44 ;  /* 0x000000ffff207224 */ /* 0x000fe400078e002c */
[----:B------:R-:W-:Y:S01]  /*78f20*/  IMAD.MOV.U32 R40, RZ, RZ, R45 ;  /* 0x000000ffff287224 */ /* 0x000fe200078e002d */
[----:B------:R0:W-:Y:S04]  /*78f30*/  STL.64 [R1+0x3400], R34 ;  /* 0x0034002201007387 */ /* 0x0001e80000100a00 */
[----:B------:R-:W-:Y:S04]  /*78f40*/  STL.64 [R1+0x33f8], R32 ;  /* 0x0033f82001007387 */ /* 0x000fe80000100a00 */
[----:B0-----:R-:W2:Y:S04]  /*78f50*/  LDL.64 R34, [R1+0x38] ;  /* 0x0000380001227983 */ /* 0x001ea80000100a00 */
[----:B------:R-:W-:Y:S04]  /*78f60*/  STL.64 [R1+0x33e0], R42 ;  /* 0x0033e02a01007387 */ /* 0x000fe80000100a00 */
[----:B------:R0:W-:Y:S04]  /*78f70*/  STL.64 [R1+0x33d8], R40 ;  /* 0x0033d82801007387 */ /* 0x0001e80000100a00 */
[----:B0-----:R-:W2:Y:S04]  /*78f80*/  LDL.LU R40, [R1+0x480] ;  /* 0x0004800001287983 */ /* 0x001ea80000300800 */
[----:B------:R-:W2:Y:S04]  /*78f90*/  LDL.LU R41, [R1+0x484] ;  /* 0x0004840001297983 */ /* 0x000ea80000300800 */
[----:B------:R-:W2:Y:S04]  /*78fa0*/  LDL.LU R42, [R1+0x488] ;  /* 0x00048800012a7983 */ /* 0x000ea80000300800 */
[----:B------:R-:W2:Y:S01]  /*78fb0*/  LDL.LU R43, [R1+0x48c] ;  /* 0x00048c00012b7983 */ /* 0x000ea20000300800 */
[----:B---3--:R-:W-:Y:S03]  /*78fc0*/  HMMA.16816.F32 R8, R8, R46, R48 ;  /* 0x0000002e0808723c */ /* 0x008fe60000001830 */
[----:B------:R-:W3:Y:S04]  /*78fd0*/  LDL.LU.64 R50, [R1+0x3468] ;  /* 0x0034680001327983 */ /* 0x000ee80000300a00 */
[----:B------:R-:W3:-:S12]  /*78fe0*/  LDL.LU.64 R48, [R1+0x3460] ;  /* 0x0034600001307983 */ /* 0x000ed80000300a00 */
[----:B------:R-:W-:Y:S01]  /*78ff0*/  STL.64 [R1+0x4b0], R8 ;  /* 0x0004b00801007387 */ /* 0x000fe20000100a00 */
[----:B------:R-:W-:-:S03]  /*79000*/  IMAD.MOV.U32 R57, RZ, RZ, R11 ;  /* 0x000000ffff397224 */ /* 0x000fc600078e000b */
[----:B------:R0:W-:Y:S04]  /*79010*/  STL.64 [R1+0x4b8], R10 ;  /* 0x0004b80a01007387 */ /* 0x0001e80000100a00 */
[----:B0-----:R-:W2:Y:S04]  /*79020*/  LDL.64 R10, [R1+0x48] ;  /* 0x00004800010a7983 */ /* 0x001ea80000100a00 */
[----:B------:R0:W-:Y:S04]  /*79030*/  STL.64 [R1+0x33d0], R46 ;  /* 0x0033d02e01007387 */ /* 0x0001e80000100a00 */
[----:B0-----:R-:W3:Y:S01]  /*79040*/  LDL.64 R46, [R1+0x58] ;  /* 0x00005800012e7983 */ /* 0x001ee20000100a00 */
[----:B------:R-:W-:Y:S01]  /*79050*/  IMAD.MOV.U32 R56, RZ, RZ, R9 ;  /* 0x000000ffff387224 */ /* 0x000fe200078e0009 */
[----:B------:R-:W0:Y:S01]  /*79060*/  S2R R13, SR_TID.X ;  /* 0x00000000000d7919 */ /* 0x000e220000002100 */
[----:B---3--:R-:W-:-:S15]  /*79070*/  HMMA.16816.F32 R52, R48, R46, R52 ;  /* 0x0000002e3034723c */ /* 0x008fde0000001834 */
[----:B------:R-:W-:-:S04]  /*79080*/  NOP ;  /* 0x0000000000007918 */ /* 0x000fc80000000000 */
[----:B------:R-:W-:Y:S04]  /*79090*/  STL.64 [R1+0xe60], R52 ;  /* 0x000e603401007387 */ /* 0x000fe80000100a00 */
[----:B------:R1:W-:Y:S04]  /*790a0*/  STL.64 [R1+0xe68], R54 ;  /* 0x000e683601007387 */ /* 0x0003e80000100a00 */
[----:B-1----:R-:W3:Y:S01]  /*790b0*/  LDL.LU.64 R54, [R1+0x3458] ;  /* 0x0034580001367983 */ /* 0x002ee20000300a00 */
[----:B------:R-:W-:Y:S02]  /*790c0*/  IMAD.MOV.U32 R2, RZ, RZ, R46 ;  /* 0x000000ffff027224 */ /* 0x000fe400078e002e */
[----:B------:R-:W-:-:S02]  /*790d0*/  IMAD.MOV.U32 R0, RZ, RZ, R47 ;  /* 0x000000ffff007224 */ /* 0x000fc400078e002f */
[----:B--2---:R-:W-:Y:S01]  /*790e0*/  IMAD.MOV.U32 R3, RZ, RZ, R11 ;  /* 0x000000ffff037224 */ /* 0x004fe200078e000b */
[----:B------:R-:W-:Y:S01]  /*790f0*/  HMMA.16816.F32 R44, R48, R10, R4 ;  /* 0x0000000a302c723c */ /* 0x000fe20000001804 */
[----:B------:R-:W-:-:S07]  /*79100*/  IMAD.MOV.U32 R4, RZ, RZ, R10 ;  /* 0x000000ffff047224 */ /* 0x000fce00078e000a */
[----:B------:R-:W-:Y:S01]  /*79110*/  HMMA.16816.F32 R8, R48, R34, R40 ;  /* 0x000000223008723c */ /* 0x000fe20000001828 */
[----:B------:R-:W-:Y:S02]  /*79120*/  IMAD.MOV.U32 R6, RZ, RZ, R34 ;  /* 0x000000ffff067224 */ /* 0x000fe400078e0022 */
[----:B------:R-:W-:-:S05]  /*79130*/  IMAD.MOV.U32 R5, RZ, RZ, R35 ;  /* 0x000000ffff057224 */ /* 0x000fca00078e0023 */
[C---:B------:R-:W-:Y:S01]  /*79140*/  HMMA.16816.F32 R32, R48.reuse, R26, R36 ;  /* 0x0000001a3020723c */ /* 0x040fe20000001824 */
[----:B------:R-:W1:Y:S07]  /*79150*/  S2R R53, SR_TID.X ;  /* 0x0000000000357919 */ /* 0x000e6e0000002100 */
[----:B----4-:R-:W-:Y:S01]  /*79160*/  HMMA.16816.F32 R16, R48, R30, R16 ;  /* 0x0000001e3010723c */ /* 0x010fe20000001810 */
        /* <DEDUP_REMOVED lines=8> */
[----:B0-----:R-:W-:-:S05]  /*791f0*/  LOP3.LUT R13, R13, 0x7, RZ, 0xc0, !PT ;  /* 0x000000070d0d7812 */ /* 0x001fca00078ec0ff */
[----:B------:R-:W-:Y:S02]  /*79200*/  IMAD R13, R13, 0x110, RZ ;  /* 0x000001100d0d7824 */ /* 0x000fe400078e02ff */
[C---:B-1----:R-:W-:Y:S02]  /*79210*/  IMAD.SHL.U32 R12, R53.reuse, 0x80, RZ ;  /* 0x00000080350c7824 */ /* 0x042fe400078e00ff */
[----:B------:R-:W-:-:S05]  /*79220*/  IMAD.SHL.U32 R53, R53, 0x2, RZ ;  /* 0x0000000235357824 */ /* 0x000fca00078e00ff */
[----:B------:R-:W-:-:S04]  /*79230*/  LOP3.LUT R13, R13, 0x10, R53, 0x78, !PT ;  /* 0x000000100d0d7812 */ /* 0x000fc800078e7835 */
[----:B------:R-:W-:Y:S01]  /*79240*/  LOP3.LUT R13, R13, 0x800, R12, 0xf8, !PT ;  /* 0x000008000d0d7812 */ /* 0x000fe200078ef80c */
[----:B---3--:R-:W-:Y:S01]  /*79250*/  HMMA.16816.F32 R16, R48, R54, R20 ;  /* 0x000000363010723c */ /* 0x008fe20000001814 */
[----:B------:R-:W-:Y:S02]  /*79260*/  IMAD.MOV.U32 R12, RZ, RZ, R54 ;  /* 0x000000ffff0c7224 */ /* 0x000fe400078e0036 */
[----:B------:R-:W-:-:S15]  /*79270*/  IMAD.MOV.U32 R11, RZ, RZ, R55 ;  /* 0x000000ffff0b7224 */ /* 0x000fde00078e0037 */
[----:B------:R-:W-:Y:S01]  /*79280*/  NOP ;  /* 0x0000000000007918 */ /* 0x000fe20000000000 */
[----:B------:R-:W-:Y:S04]  /*79290*/  STL.64 [R1+0xbf0], R16 ;  /* 0x000bf01001007387 */ /* 0x000fe80000100a00 */
[----:B------:R-:W-:Y:S04]  /*792a0*/  STL.64 [R1+0xbf8], R18 ;  /* 0x000bf81201007387 */ /* 0x000fe80000100a00 */
        /* <DEDUP_REMOVED lines=16> */
[----:B------:R-:W-:-:S02]  /*793b0*/  IMAD.MOV.U32 R10, RZ, RZ, R30 ;  /* 0x000000ffff0a7224 */ /* 0x000fc400078e001e */
[----:B------:R-:W-:Y:S02]  /*793c0*/  IMAD.MOV.U32 R9, RZ, RZ, R31 ;  /* 0x000000ffff097224 */ /* 0x000fe400078e001f */
[----:B------:R-:W-:Y:S01]  /*793d0*/  IMAD.MOV.U32 R8, RZ, RZ, R26 ;  /* 0x000000ffff087224 */ /* 0x000fe200078e001a */
[----:B------:R-:W-:Y:S01]  /*793e0*/  LOP3.LUT R13, R13, 0x40, RZ, 0x3c, !PT ;  /* 0x000000400d0d7812 */ /* 0x000fe200078e3cff */
[----:B------:R-:W-:Y:S01]  /*793f0*/  IMAD.MOV.U32 R7, RZ, RZ, R27 ;  /* 0x000000ffff077224 */ /* 0x000fe200078e001b */
[----:B---3--:R0:W-:Y:S04]  /*79400*/  STL.64 [R1+0x3330], R54 ;  /* 0x0033303601007387 */ /* 0x0081e80000100a00 */
[----:B--2---:R-:W-:Y:S01]  /*79410*/  STL.64 [R1+0x3328], R52 ;  /* 0x0033283401007387 */ /* 0x004fe20000100a00 */
[----:B0-----:R-:W-:-:S02]  /*79420*/  IMAD.MOV.U32 R54, RZ, RZ, R12 ;  /* 0x000000ffff367224 */ /* 0x001fc400078e000c */
[----:B------:R-:W-:-:S05]  /*79430*/  IMAD.MOV.U32 R55, RZ, RZ, R11 ;  /* 0x000000ffff377224 */ /* 0x000fca00078e000b */
[----:B------:R0:W-:Y:S02]  /*79440*/  STL.64 [R1+0x3348], R54 ;  /* 0x0033483601007387 */ /* 0x0001e40000100a00 */
[----:B0-----:R-:W-:Y:S02]  /*79450*/  IMAD.MOV.U32 R54, RZ, RZ, R10 ;  /* 0x000000ffff367224 */ /* 0x001fe400078e000a */
[----:B------:R-:W-:-:S05]  /*79460*/  IMAD.MOV.U32 R55, RZ, RZ, R9 ;  /* 0x000000ffff377224 */ /* 0x000fca00078e0009 */
[----:B------:R0:W-:Y:S02]  /*79470*/  STL.64 [R1+0x3360], R54 ;  /* 0x0033603601007387 */ /* 0x0001e40000100a00 */
[----:B0-----:R-:W-:Y:S02]  /*79480*/  IMAD.MOV.U32 R54, RZ, RZ, R8 ;  /* 0x000000ffff367224 */ /* 0x001fe400078e0008 */
[----:B------:R-:W0:Y:S01]  /*79490*/  LDSM.16.MT88.4 R8, [R13+UR5+0x7000] ;  /* 0x007000050d08783b */ /* 0x000e220008004200 */
[----:B------:R-:W-:-:S05]  /*794a0*/  IMAD.MOV.U32 R55, RZ, RZ, R7 ;  /* 0x000000ffff377224 */ /* 0x000fca00078e0007 */
[----:B------:R-:W-:Y:S04]  /*794b0*/  STL.64 [R1+0x3378], R54 ;  /* 0x0033783601007387 */ /* 0x000fe80000100a00 */
[----:B------:R-:W-:Y:S04]  /*794c0*/  STL.64 [R1+0x3450], R14 ;  /* 0x0034500e01007387 */ /* 0x000fe80000100a00 */
[----:B------:R-:W-:Y:S04]  /*794d0*/  STL [R1+0x3448], R13 ;  /* 0x0034480d01007387 */ /* 0x000fe80000100800 */
[----:B0-----:R-:W-:Y:S04]  /*794e0*/  STL.64 [R1+0x3300], R10 ;  /* 0x0033000a01007387 */ /* 0x001fe80000100a00 */
[----:B------:R0:W-:Y:S04]  /*794f0*/  STL.64 [R1+0x32f8], R8 ;  /* 0x0032f80801007387 */ /* 0x0001e80000100a00 */
[----:B0-----:R-:W2:Y:S04]  /*79500*/  LDL.LU R8, [R1+0x1b0] ;  /* 0x0001b00001087983 */ /* 0x001ea80000300800 */
        /* <DEDUP_REMOVED lines=86> */
[----:B------:R-:W-:Y:S04]  /*79a70*/  STL.64 [R1+0xb30], R12 ;  /* 0x000b300c01007387 */ /* 0x000fe80000100a00 */
[----:B------:R0:W-:Y:S04]  /*79a80*/  STL.64 [R1+0xb38], R14 ;  /* 0x000b380e01007387 */ /* 0x0001e80000100a00 */
[----:B0-----:R-:W3:Y:S04]  /*79a90*/  LDL.LU.64 R14, [R1+0x3450] ;  /* 0x00345000010e7983 */ /* 0x001ee80000300a00 */
[----:B------:R-:W4:Y:S01]  /*79aa0*/  LDL.LU R13, [R1+0x3448] ;  /* 0x00344800010d7983 */ /* 0x000f220000300800 */
[----:B---3--:R-:W-:-:S15]  /*79ab0*/  HMMA.16816.F32 R16, R48, R14, R16 ;  /* 0x0000000e3010723c */ /* 0x008fde0000001810 */
[----:B------:R-:W-:-:S04]  /*79ac0*/  NOP ;  /* 0x0000000000007918 */ /* 0x000fc80000000000 */
[----:B------:R-:W-:Y:S04]  /*79ad0*/  STL.64 [R1+0xac0], R16 ;  /* 0x000ac01001007387 */ /* 0x000fe80000100a00 */
[----:B------:R0:W-:Y:S04]  /*79ae0*/  STL.64 [R1+0xac8], R18 ;  /* 0x000ac81201007387 */ /* 0x0001e80000100a00 */
[----:B0-----:R-:W3:Y:S04]  /*79af0*/  LDL.LU.64 R18, [R1+0x3440] ;  /* 0x0034400001127983 */ /* 0x001ee80000300a00 */
[----:B------:R-:W2:Y:S01]  /*79b00*/  LDL.LU.64 R16, [R1+0x3438] ;  /* 0x0034380001107983 */ /* 0x000ea20000300a00 */
        /* <DEDUP_REMOVED lines=40> */
[----:B0-----:R-:W3:Y:S01]  /*79d90*/  LDL.LU.64 R46, [R1+0x33d0] ;  /* 0x0033d000012e7983 */ /* 0x001ee20000300a00 */
[----:B------:R-:W-:Y:S02]  /*79da0*/  IMAD.MOV.U32 R54, RZ, RZ, R2 ;  /* 0x000000ffff367224 */ /* 0x000fe400078e0002 */
[----:B------:R-:W-:Y:S01]  /*79db0*/  IMAD.MOV.U32 R55, RZ, RZ, R0 ;  /* 0x000000ffff377224 */ /* 0x000fe200078e0000 */
[----:B---3--:R-:W-:Y:S01]  /*79dc0*/  HMMA.16816.F32 R48, R48, R46, R4 ;  /* 0x0000002e3030723c */ /* 0x008fe20000001804 */
[----:B------:R-:W2:Y:S04]  /*79dd0*/  LDL.LU.64 R6, [R1+0x33c8] ;  /* 0x0033c80001067983 */ /* 0x000ea80000300a00 */
[----:B------:R-:W2:-:S14]  /*79de0*/  LDL.LU.64 R4, [R1+0x33c0] ;  /* 0x0033c00001047983 */ /* 0x000e9c0000300a00 */
        /* <DEDUP_REMOVED lines=63> */
[----:B------:R0:W-:Y:S02]  /*7a1e0*/  STL.64 [R1+0x3298], R16 ;  /* 0x0032981001007387 */ /* 0x0001e40000100a00 */
[C---:B0-----:R-:W-:Y:S02]  /*7a1f0*/  HMMA.16816.F32 R16, R4.reuse, R22, R48 ;  /* 0x000000160410723c */ /* 0x041fe40000001830 */
[----:B------:R-:W-:Y:S04]  /*7a200*/  STL.64 [R1+0xa00], R56 ;  /* 0x000a003801007387 */ /* 0x000fe80000100a00 */
[----:B------:R0:W-:Y:S04]  /*7a210*/  STL.64 [R1+0xa08], R58 ;  /* 0x000a083a01007387 */ /* 0x0001e80000100a00 */
[----:B------:R-:W-:Y:S04]  /*7a220*/  STL.64 [R1+0x3290], R22 ;  /* 0x0032901601007387 */ /* 0x000fe80000100a00 */
[----:B------:R-:W-:Y:S05]  /*7a230*/  STL.64 [R1+0x3288], R20 ;  /* 0x0032881401007387 */ /* 0x000fea0000100a00 */
[----:B------:R-:W-:Y:S04]  /*7a240*/  STL.64 [R1+0x980], R16 ;  /* 0x0009801001007387 */ /* 0x000fe80000100a00 */
[----:B------:R-:W-:Y:S04]  /*7a250*/  STL.64 [R1+0x988], R18 ;  /* 0x0009881201007387 */ /* 0x000fe80000100a00 */
[----:B------:R-:W-:Y:S04]  /*7a260*/  STL.64 [R1+0x3280], R26 ;  /* 0x0032801a01007387 */ /* 0x000fe80000100a00 */
[----:B------:R-:W-:Y:S04]  /*7a270*/  STL.64 [R1+0x3278], R24 ;  /* 0x0032781801007387 */ /* 0x000fe80000100a00 */
[----:B------:R-:W-:Y:S04]  /*7a280*/  STL.64 [R1+0x920], R8 ;  /* 0x0009200801007387 */ /* 0x000fe80000100a00 */
[----:B------:R2:W-:Y:S04]  /*7a290*/  STL.64 [R1+0x928], R10 ;  /* 0x0009280a01007387 */ /* 0x0005e80000100a00 */
[----:B0-----:R-:W3:Y:S01]  /*7a2a0*/  LDL.64 R58, [R1+0x28] ;  /* 0x00002800013a7983 */ /* 0x001ee20000100a00 */
[----:B--2---:R-:W-:Y:S03]  /*7a2b0*/  HMMA.16816.F32 R8, R4, R30, R52 ;  /* 0x0000001e0408723c */ /* 0x004fe60000001834 */
[----:B---3--:R-:W-:-:S15]  /*7a2c0*/  STL.64 [R1+0x32c8], R58 ;  /* 0x0032c83a01007387 */ /* 0x008fde0000100a00 */
[----:B------:R-:W-:Y:S01]  /*7a2d0*/  NOP ;  /* 0x0000000000007918 */ /* 0x000fe20000000000 */
[----:B------:R0:W-:Y:S04]  /*7a2e0*/  STL.64 [R1+0x680], R8 ;  /* 0x0006800801007387 */ /* 0x0001e80000100a00 */
[----:B------:R1:W-:Y:S04]  /*7a2f0*/  STL.64 [R1+0x688], R10 ;  /* 0x0006880a01007387 */ /* 0x0003e80000100a00 */
[----:B------:R-:W2:Y:S04]  /*7a300*/  LDL.LU R20, [R1+0x3f0] ;  /* 0x0003f00001147983 */ /* 0x000ea80000300800 */
[----:B------:R-:W2:Y:S04]  /*7a310*/  LDL.LU R21, [R1+0x3f4] ;  /* 0x0003f40001157983 */ /* 0x000ea80000300800 */
[----:B------:R-:W3:Y:S04]  /*7a320*/  LDL.LU R22, [R1+0x3f8] ;  /* 0x0003f80001167983 */ /* 0x000ee80000300800 */
[----:B------:R-:W3:Y:S04]  /*7a330*/  LDL.LU R23, [R1+0x3fc] ;  /* 0x0003fc0001177983 */ /* 0x000ee80000300800 */
        /* <DEDUP_REMOVED lines=14> */
[----:B-1----:R-:W3:Y:S04]  /*7a420*/  LDL.LU R10, [R1+0x178] ;  /* 0x00017800010a7983 */ /* 0x002ee80000300800 */
[----:B------:R-:W3:Y:S04]  /*7a430*/  LDL.LU R11, [R1+0x17c] ;  /* 0x00017c00010b7983 */ /* 0x000ee80000300800 */
[----:B--2---:R-:W-:Y:S04]  /*7a440*/  STL.64 [R1+0x32e8], R54 ;  /* 0x0032e83601007387 */ /* 0x004fe80000100a00 */
[----:B------:R0:W-:Y:S04]  /*7a450*/  STL.64 [R1+0x32e0], R52 ;  /* 0x0032e03401007387 */ /* 0x0001e80000100a00 */
[----:B0-----:R-:W2:Y:S04]  /*7a460*/  LDL.LU R52, [R1+0x430] ;  /* 0x0004300001347983 */ /* 0x001ea80000300800 */
[----:B------:R-:W2:Y:S04]  /*7a470*/  LDL.LU R53, [R1+0x434] ;  /* 0x0004340001357983 */ /* 0x000ea80000300800 */
[----:B------:R-:W2:Y:S04]  /*7a480*/  LDL.LU R54, [R1+0x438] ;  /* 0x0004380001367983 */ /* 0x000ea80000300800 */
[----:B------:R-:W2:Y:S04]  /*7a490*/  LDL.LU R55, [R1+0x43c] ;  /* 0x00043c0001377983 */ /* 0x000ea80000300800 */
[----:B------:R-:W2:Y:S04]  /*7a4a0*/  LDL.64 R58, [R1+0x38] ;  /* 0x00003800013a7983 */ /* 0x000ea80000100a00 */
[----:B--2---:R0:W-:Y:S04]  /*7a4b0*/  STL.64 [R1+0x32f0], R58 ;  /* 0x0032f03a01007387 */ /* 0x0041e80000100a00 */
[----:B0-----:R-:W2:Y:S04]  /*7a4c0*/  LDL.64 R58, [R1+0x58] ;  /* 0x00005800013a7983 */ /* 0x001ea80000100a00 */
[----:B---3--:R-:W-:Y:S04]  /*7a4d0*/  STL.64 [R1+0x32c0], R22 ;  /* 0x0032c01601007387 */ /* 0x008fe80000100a00 */
[----:B------:R0:W-:Y:S04]  /*7a4e0*/  STL.64 [R1+0x32b8], R20 ;  /* 0x0032b81401007387 */ /* 0x0001e80000100a00 */
[----:B0-----:R-:W3:Y:S04]  /*7a4f0*/  LDL.LU R20, [R1+0x400] ;  /* 0x0004000001147983 */ /* 0x001ee80000300800 */
[----:B------:R-:W3:Y:S04]  /*7a500*/  LDL.LU R21, [R1+0x404] ;  /* 0x0004040001157983 */ /* 0x000ee80000300800 */
[----:B------:R-:W2:Y:S04]  /*7a510*/  LDL.LU R22, [R1+0x408] ;  /* 0x0004080001167983 */ /* 0x000ea80000300800 */
[----:B------:R-:W2:Y:S04]  /*7a520*/  LDL.LU R23, [R1+0x40c] ;  /* 0x00040c0001177983 */ /* 0x000ea80000300800 */
[----:B--2---:R-:W-:Y:S04]  /*7a530*/  STL.64 [R1+0x32d8], R22 ;  /* 0x0032d81601007387 */ /* 0x004fe80000100a00 */
[----:B---3--:R0:W-:Y:S04]  /*7a540*/  STL.64 [R1+0x32d0], R20 ;  /* 0x0032d01401007387 */ /* 0x0081e80000100a00 */
[----:B0-----:R-:W2:Y:S04]  /*7a550*/  LDL.LU R20, [R1+0x410] ;  /* 0x0004100001147983 */ /* 0x001ea80000300800 */
[----:B------:R-:W2:Y:S04]  /*7a560*/  LDL.LU R21, [R1+0x414] ;  /* 0x0004140001157983 */ /* 0x000ea80000300800 */
[----:B------:R-:W2:Y:S04]  /*7a570*/  LDL.LU R22, [R1+0x418] ;  /* 0x0004180001167983 */ /* 0x000ea80000300800 */
[----:B------:R-:W2:Y:S04]  /*7a580*/  LDL.LU R23, [R1+0x41c] ;  /* 0x00041c0001177983 */ /* 0x000ea80000300800 */
[----:B------:R-:W3:Y:S04]  /*7a590*/  LDL.64 R18, [R1+0x18] ;  /* 0x0000180001127983 */ /* 0x000ee80000100a00 */
[----:B------:R-:W-:Y:S04]  /*7a5a0*/  STL.64 [R1+0x3270], R30 ;  /* 0x0032701e01007387 */ /* 0x000fe80000100a00 */
[----:B------:R0:W-:Y:S04]  /*7a5b0*/  STL.64 [R1+0x3268], R28 ;  /* 0x0032681c01007387 */ /* 0x0001e80000100a00 */
[----:B0-----:R-:W2:Y:S04]  /*7a5c0*/  LDL.LU R28, [R1+0x190] ;  /* 0x00019000011c7983 */ /* 0x001ea80000300800 */
[----:B------:R-:W2:Y:S04]  /*7a5d0*/  LDL.LU R29, [R1+0x194] ;  /* 0x00019400011d7983 */ /* 0x000ea80000300800 */
[----:B------:R-:W2:Y:S04]  /*7a5e0*/  LDL.LU R30, [R1+0x198] ;  /* 0x00019800011e7983 */ /* 0x000ea80000300800 */
[----:B------:R-:W2:Y:S01]  /*7a5f0*/  LDL.LU R31, [R1+0x19c] ;  /* 0x00019c00011f7983 */ /* 0x000ea20000300800 */
[C---:B------:R-:W-:Y:S08]  /*7a600*/  HMMA.16816.F32 R24, R4.reuse, R42, R24 ;  /* 0x0000002a0418723c */ /* 0x040ff00000001818 */
[----:B--2---:R-:W-:-:S15]  /*7a610*/  HMMA.16816.F32 R28, R4, R34, R28 ;  /* 0x00000022041c723c */ /* 0x004fde000000181c */
[----:B------:R-:W-:-:S04]  /*7a620*/  NOP ;  /* 0x0000000000007918 */ /* 0x000fc80000000000 */
[----:B------:R-:W-:Y:S04]  /*7a630*/  STL.64 [R1+0x650], R28 ;  /* 0x0006501c01007387 */ /* 0x000fe80000100a00 */
[----:B------:R0:W-:Y:S02]  /*7a640*/  STL.64 [R1+0x658], R30 ;  /* 0x0006581e01007387 */ /* 0x0001e40000100a00 */
[C---:B0-----:R-:W-:Y:S02]  /*7a650*/  HMMA.16816.F32 R28, R4.reuse, R38, R48 ;  /* 0x00000026041c723c */ /* 0x041fe40000001830 */
[----:B----4-:R-:W0:Y:S06]  /*7a660*/  LDSM.16.MT88.4 R48, [R13+UR5+0x7080] ;  /* 0x007080050d30783b */ /* 0x010e2c0008004200 */
[----:B------:R-:W-:Y:S01]  /*7a670*/  HMMA.16816.F32 R4, R4, R46, R8 ;  /* 0x0000002e0404723c */ /* 0x000fe20000001808 */
[----:B0-----:R-:W-:Y:S10]  /*7a680*/  STL [R1+0x3264], R51 ;  /* 0x0032643301007387 */ /* 0x001ff40000100800 */
[----:B------:R0:W-:Y:S04]  /*7a690*/  STL.64 [R1+0x520], R28 ;  /* 0x0005201c01007387 */ /* 0x0001e80000100a00 */
[----:B------:R1:W-:Y:S04]  /*7a6a0*/  STL.64 [R1+0x528], R30 ;  /* 0x0005281e01007387 */ /* 0x0003e80000100a00 */
[----:B0-----:R-:W2:Y:S04]  /*7a6b0*/  LDL.LU R28, [R1+0x3e0] ;  /* 0x0003e000011c7983 */ /* 0x001ea80000300800 */
[----:B------:R-:W-:Y:S04]  /*7a6c0*/  STL.64 [R1+0x4d0], R24 ;  /* 0x0004d01801007387 */ /* 0x000fe80000100a00 */
[----:B------:R0:W-:Y:S04]  /*7a6d0*/  STL.64 [R1+0x4d8], R26 ;  /* 0x0004d81a01007387 */ /* 0x0001e80000100a00 */
[----:B------:R-:W2:Y:S04]  /*7a6e0*/  LDL.LU R29, [R1+0x3e4] ;  /* 0x0003e400011d7983 */ /* 0x000ea80000300800 */
[----:B-1----:R-:W2:Y:S04]  /*7a6f0*/  LDL.LU R30, [R1+0x3e8] ;  /* 0x0003e800011e7983 */ /* 0x002ea80000300800 */
[----:B0-----:R-:W2:Y:S04]  /*7a700*/  LDL.64 R26, [R1+0x8] ;  /* 0x00000800011a7983 */ /* 0x001ea80000100a00 */
[----:B------:R-:W4:Y:S04]  /*7a710*/  LDL.LU.64 R10, [R1+0x3300] ;  /* 0x00330000010a7983 */ /* 0x000f280000300a00 */
[----:B------:R-:W4:Y:S04]  /*7a720*/  LDL.LU.64 R8, [R1+0x32f8] ;  /* 0x0032f80001087983 */ /* 0x000f280000300a00 */
[----:B------:R-:W-:Y:S04]  /*7a730*/  STL.64 [R1+0x480], R4 ;  /* 0x0004800401007387 */ /* 0x000fe80000100a00 */
[----:B------:R0:W-:Y:S01]  /*7a740*/  STL.64 [R1+0x488], R6 ;  /* 0x0004880601007387 */ /* 0x0001e20000100a00 */
[----:B------:R-:W-:-:S02]  /*7a750*/  IMAD.MOV.U32 R13, RZ, RZ, R58 ;  /* 0x000000ffff0d7224 */ /* 0x000fc400078e003a */
[----:B------:R-:W-:Y:S02]  /*7a760*/  IMAD.MOV.U32 R12, RZ, RZ, R59 ;  /* 0x000000ffff0c7224 */ /* 0x000fe400078e003b */
[----:B------:R-:W-:Y:S01]  /*7a770*/  IMAD.MOV.U32 R31, RZ, RZ, R61 ;  /* 0x000000ffff1f7224 */ /* 0x000fe200078e003d */
[----:B0-----:R-:W2:Y:S01]  /*7a780*/  LDL.64 R6, [R1+0x48] ;  /* 0x0000480001067983 */ /* 0x001ea20000100a00 */
[----:B----4-:R-:W-:Y:S03]  /*7a790*/  HMMA.16816.F32 R52, R8, R58, R52 ;  /* 0x0000003a0834723c */ /* 0x010fe60000001834 */
[----:B------:R-:W4:-:S15]  /*7a7a0*/  LDL.LU.64 R58, [R1+0x32f0] ;  /* 0x0032f000013a7983 */ /* 0x000f1e0000300a00 */
[----:B------:R-:W-:Y:S01]  /*7a7b0*/  NOP ;  /* 0x0000000000007918 */ /* 0x000fe20000000000 */
[----:B------:R-:W-:Y:S04]  /*7a7c0*/  STL.64 [R1+0xe70], R52 ;  /* 0x000e703401007387 */ /* 0x000fe80000100a00 */
[----:B------:R0:W-:Y:S01]  /*7a7d0*/  STL.64 [R1+0xe78], R54 ;  /* 0x000e783601007387 */ /* 0x0001e20000100a00 */
[----:B------:R-:W-:-:S03]  /*7a7e0*/  IMAD.MOV.U32 R61, RZ, RZ, R52 ;  /* 0x000000ffff3d7224 */ /* 0x000fc600078e0034 */
[----:B0-----:R-:W2:Y:S04]  /*7a7f0*/  LDL.LU.64 R54, [R1+0x32e8] ;  /* 0x0032e80001367983 */ /* 0x001ea80000300a00 */
[----:B------:R-:W2:Y:S01]  /*7a800*/  LDL.LU.64 R52, [R1+0x32e0] ;  /* 0x0032e00001347983 */ /* 0x000ea20000300a00 */
[----:B----4-:R-:W-:Y:S01]  /*7a810*/  HMMA.16816.F32 R20, R8, R58, R20 ;  /* 0x0000003a0814723c */ /* 0x010fe20000001814 */
[----:B------:R-:W-:-:S07]  /*7a820*/  IMAD.MOV.U32 R60, RZ, RZ, R58 ;  /* 0x000000ffff3c7224 */ /* 0x000fce00078e003a */
[----:B--2---:R-:W-:-:S15]  /*7a830*/  HMMA.16816.F32 R52, R8, R6, R52 ;  /* 0x000000060834723c */ /* 0x004fde0000001834 */
[----:B------:R-:W-:-:S04]  /*7a840*/  NOP ;  /* 0x0000000000007918 */ /* 0x000fc80000000000 */
[----:B------:R0:W-:Y:S04]  /*7a850*/  STL.64 [R1+0xdf0], R52 ;  /* 0x000df03401007387 */ /* 0x0001e80000100a00 */
[----:B------:R1:W-:Y:S04]  /*7a860*/  STL.64 [R1+0xdf8], R54 ;  /* 0x000df83601007387 */ /* 0x0003e80000100a00 */
[----:B------:R-:W2:Y:S04]  /*7a870*/  LDL.LU R4, [R1+0x3d0] ;  /* 0x0003d00001047983 */ /* 0x000ea80000300800 */
[----:B------:R-:W2:Y:S01]  /*7a880*/  LDL.LU R5, [R1+0x3d4] ;  /* 0x0003d40001057983 */ /* 0x000ea20000300800 */
[----:B0-----:R-:W-:-:S02]  /*7a890*/  IMAD.MOV.U32 R53, RZ, RZ, R6 ;  /* 0x000000ffff357224 */ /* 0x001fc400078e0006 */
[----:B------:R-:W-:Y:S01]  /*7a8a0*/  IMAD.MOV.U32 R52, RZ, RZ, R7 ;  /* 0x000000ffff347224 */ /* 0x000fe200078e0007 */
[----:B------:R-:W2:Y:S04]  /*7a8b0*/  LDL.LU R6, [R1+0x3d8] ;  /* 0x0003d80001067983 */ /* 0x000ea80000300800 */
[----:B------:R-:W2:Y:S04]  /*7a8c0*/  LDL.LU R7, [R1+0x3dc] ;  /* 0x0003dc0001077983 */ /* 0x000ea80000300800 */
[----:B------:R-:W-:Y:S04]  /*7a8d0*/  STL.64 [R1+0xd80], R20 ;  /* 0x000d801401007387 */ /* 0x000fe80000100a00 */
[----:B------:R0:W-:Y:S01]  /*7a8e0*/  STL.64 [R1+0xd88], R22 ;  /* 0x000d881601007387 */ /* 0x0001e20000100a00 */
[----:B-1----:R-:W-:-:S03]  /*7a8f0*/  IMAD.MOV.U32 R54, RZ, RZ, R59 ;  /* 0x000000ffff367224 */ /* 0x002fc600078e003b */
[----:B0-----:R-:W4:Y:S04]  /*7a900*/  LDL.LU.64 R22, [R1+0x32d8] ;  /* 0x0032d80001167983 */ /* 0x001f280000300a00 */
[----:B------:R-:W4:Y:S04]  /*7a910*/  LDL.LU.64 R20, [R1+0x32d0] ;  /* 0x0032d00001147983 */ /* 0x000f280000300a00 */
[----:B------:R-:W4:Y:S02]  /*7a920*/  LDL.LU.64 R58, [R1+0x32c8] ;  /* 0x0032c800013a7983 */ /* 0x000f240000300a00 */
[----:B----4-:R-:W-:-:S15]  /*7a930*/  HMMA.16816.F32 R20, R8, R58, R20 ;  /* 0x0000003a0814723c */ /* 0x010fde0000001814 */
[----:B------:R-:W-:-:S04]  /*7a940*/  NOP ;  /* 0x0000000000007918 */ /* 0x000fc80000000000 */
[----:B------:R-:W-:Y:S04]  /*7a950*/  STL.64 [R1+0xd00], R20 ;  /* 0x000d001401007387 */ /* 0x000fe80000100a00 */
[----:B------:R0:W-:Y:S04]  /*7a960*/  STL.64 [R1+0xd08], R22 ;  /* 0x000d081601007387 */ /* 0x0001e80000100a00 */
[----:B0-----:R-:W4:Y:S04]  /*7a970*/  LDL.LU.64 R22, [R1+0x32c0] ;  /* 0x0032c00001167983 */ /* 0x001f280000300a00 */
[----:B------:R-:W4:Y:S01]  /*7a980*/  LDL.LU.64 R20, [R1+0x32b8] ;  /* 0x0032b80001147983 */ /* 0x000f220000300a00 */
[----:B------:R-:W-:-:S02]  /*7a990*/  IMAD.MOV.U32 R3, RZ, RZ, R58 ;  /* 0x000000ffff037224 */ /* 0x000fc400078e003a */
[----:B------:R-:W-:Y:S02]  /*7a9a0*/  IMAD.MOV.U32 R2, RZ, RZ, R59 ;  /* 0x000000ffff027224 */ /* 0x000fe400078e003b */
[----:B------:R-:W2:Y:S04]  /*7a9b0*/  LDL.LU.64 R58, [R1+0x32b0] ;  /* 0x0032b000013a7983 */ /* 0x000ea80000300a00 */
[----:B------:R-:W2:Y:S01]  /*7a9c0*/  LDL.LU.64 R56, [R1+0x32a8] ;  /* 0x0032a80001387983 */ /* 0x000ea20000300a00 */
[----:B---3--:R-:W-:Y:S02]  /*7a9d0*/  IMAD.MOV.U32 R45, RZ, RZ, R18 ;  /* 0x000000ffff2d7224 */ /* 0x008fe400078e0012 */
[----:B------:R-:W-:Y:S01]  /*7a9e0*/  IMAD.MOV.U32 R0, RZ, RZ, R19 ;  /* 0x000000ffff007224 */ /* 0x000fe200078e0013 */
[----:B------:R-:W0:Y:S01]  /*7a9f0*/  S2R R55, SR_TID.X ;  /* 0x0000000000377919 */ /* 0x000e220000002100 */
[----:B------:R-:W-:Y:S01]  /*7aa00*/  HMMA.16816.F32 R28, R8, R26, R28 ;  /* 0x0000001a081c723c */ /* 0x000fe2000000181c */
[----:B------:R-:W-:-:S02]  /*7aa10*/  IMAD.MOV.U32 R44, RZ, RZ, R27 ;  /* 0x000000ffff2c7224 */ /* 0x000fc400078e001b */
[----:B------:R-:W1:Y:S01]  /*7aa20*/  S2R R27, SR_TID.X ;  /* 0x00000000001b7919 */ /* 0x000e620000002100 */
[----:B------:R-:W-:-:S04]  /*7aa30*/  IMAD.MOV.U32 R51, RZ, RZ, R26 ;  /* 0x000000ffff337224 */ /* 0x000fc800078e001a */
[----:B----4-:R-:W-:-:S15]  /*7aa40*/  HMMA.16816.F32 R20, R8, R18, R20 ;  /* 0x000000120814723c */ /* 0x010fde0000001814 */
[----:B------:R-:W-:-:S04]  /*7aa50*/  NOP ;  /* 0x0000000000007918 */ /* 0x000fc80000000000 */
[----:B------:R3:W-:Y:S04]  /*7aa60*/  STL.64 [R1+0xc80], R20 ;  /* 0x000c801401007387 */ /* 0x0007e80000100a00 */
[----:B------:R4:W-:Y:S04]  /*7aa70*/  STL.64 [R1+0xc88], R22 ;  /* 0x000c881601007387 */ /* 0x0009e80000100a00 */
[----:B------:R-:W4:Y:S04]  /*7aa80*/  LDL.LU R16, [R1+0x740] ;  /* 0x0007400001107983 */ /* 0x000f280000300800 */
[----:B------:R-:W4:Y:S04]  /*7aa90*/  LDL.LU R17, [R1+0x744] ;  /* 0x0007440001117983 */ /* 0x000f280000300800 */
[----:B------:R-:W4:Y:S04]  /*7aaa0*/  LDL.LU R18, [R1+0x748] ;  /* 0x0007480001127983 */ /* 0x000f280000300800 */
[----:B------:R-:W4:Y:S01]  /*7aab0*/  LDL.LU R19, [R1+0x74c] ;  /* 0x00074c0001137983 */ /* 0x000f220000300800 */
[----:B0-----:R-:W-:Y:S01]  /*7aac0*/  LOP3.LUT R55, R55, 0x7, RZ, 0xc0, !PT ;  /* 0x0000000737377812 */ /* 0x001fe200078ec0ff */
[----:B--2---:R-:W-:Y:S02]  /*7aad0*/  HMMA.16816.F32 R4, R8, R58, R4 ;  /* 0x0000003a0804723c */ /* 0x004fe40000001804 */
[----:B---3--:R-:W2:Y:S04]  /*7aae0*/  LDL.LU R20, [R1+0x730] ;  /* 0x0007300001147983 */ /* 0x008ea80000300800 */
[----:B------:R-:W2:Y:S04]  /*7aaf0*/  LDL.LU R21, [R1+0x734] ;  /* 0x0007340001157983 */ /* 0x000ea80000300800 */
[----:B----4-:R-:W2:Y:S04]  /*7ab00*/  LDL.LU R22, [R1+0x738] ;  /* 0x0007380001167983 */ /* 0x010ea80000300800 */
[----:B------:R-:W2:Y:S04]  /*7ab10*/  LDL.LU R23, [R1+0x73c] ;  /* 0x00073c0001177983 */ /* 0x000ea80000300800 */
[----:B------:R-:W-:Y:S04]  /*7ab20*/  STL.64 [R1+0xc00], R28 ;  /* 0x000c001c01007387 */ /* 0x000fe80000100a00 */
[----:B------:R1:W-:Y:S01]  /*7ab30*/  STL.64 [R1+0xc08], R30 ;  /* 0x000c081e01007387 */ /* 0x0003e20000100a00 */
[----:B------:R-:W-:-:S03]  /*7ab40*/  IMAD R55, R55, 0x110, RZ ;  /* 0x0000011037377824 */ /* 0x000fc600078e02ff */
[----:B------:R-:W3:Y:S04]  /*7ab50*/  LDL.LU R24, [R1+0x720] ;  /* 0x0007200001187983 */ /* 0x000ee80000300800 */
[----:B------:R-:W3:Y:S04]  /*7ab60*/  LDL.LU R25, [R1+0x724] ;  /* 0x0007240001197983 */ /* 0x000ee80000300800 */
[----:B------:R-:W3:Y:S01]  /*7ab70*/  LDL.LU R26, [R1+0x728] ;  /* 0x00072800011a7983 */ /* 0x000ee20000300800 */
[C---:B-1----:R-:W-:Y:S02]  /*7ab80*/  IMAD.SHL.U32 R30, R27.reuse, 0x2, RZ ;  /* 0x000000021b1e7824 */ /* 0x042fe400078e00ff */
[----:B------:R-:W-:-:S02]  /*7ab90*/  IMAD.SHL.U32 R31, R27, 0x80, RZ ;  /* 0x000000801b1f7824 */ /* 0x000fc400078e00ff */
[----:B------:R-:W3:Y:S04]  /*7aba0*/  LDL.LU R27, [R1+0x72c] ;  /* 0x00072c00011b7983 */ /* 0x000ee80000300800 */
[----:B------:R-:W4:Y:S01]  /*7abb0*/  LDL.LU R28, [R1+0x710] ;  /* 0x00071000011c7983 */ /* 0x000f220000300800 */
[----:B------:R-:W-:-:S03]  /*7abc0*/  LOP3.LUT R55, R55, 0x10, R30, 0x78, !PT ;  /* 0x0000001037377812 */ /* 0x000fc600078e781e */
[----:B------:R-:W4:Y:S04]  /*7abd0*/  LDL.LU R29, [R1+0x714] ;  /* 0x00071400011d7983 */ /* 0x000f280000300800 */
[----:B------:R-:W4:Y:S01]  /*7abe0*/  LDL.LU R30, [R1+0x718] ;  /* 0x00071800011e7983 */ /* 0x000f220000300800 */
[----:B------:R-:W-:-:S03]  /*7abf0*/  LOP3.LUT R55, R55, 0x800, R31, 0xf8, !PT ;  /* 0x0000080037377812 */ /* 0x000fc600078ef81f */
[----:B------:R-:W4:Y:S04]  /*7ac00*/  LDL.LU R31, [R1+0x71c] ;  /* 0x00071c00011f7983 */ /* 0x000f280000300800 */
[----:B------:R-:W-:Y:S01]  /*7ac10*/  STL.64 [R1+0x31b0], R58 ;  /* 0x0031b03a01007387 */ /* 0x000fe20000100a00 */
[----:B------:R-:W-:-:S03]  /*7ac20*/  LOP3.LUT R55, R55, 0x60, RZ, 0x3c, !PT ;  /* 0x0000006037377812 */ /* 0x000fc600078e3cff */
[----:B------:R0:W-:Y:S04]  /*7ac30*/  STL.64 [R1+0x31a8], R56 ;  /* 0x0031a83801007387 */ /* 0x0001e80000100a00 */
[----:B------:R-:W-:Y:S04]  /*7ac40*/  STL.64 [R1+0xb90], R4 ;  /* 0x000b900401007387 */ /* 0x000fe80000100a00 */
[----:B------:R-:W-:Y:S04]  /*7ac50*/  STL.64 [R1+0xb98], R6 ;  /* 0x000b980601007387 */ /* 0x000fe80000100a00 */
[----:B------:R-:W1:Y:S04]  /*7ac60*/  LDSM.16.MT88.4 R4, [R55+UR5+0x7000] ;  /* 0x007000053704783b */ /* 0x000e680008004200 */
[----:B0-----:R-:W2:Y:S04]  /*7ac70*/  LDL.LU R56, [R1+0x6d0] ;  /* 0x0006d00001387983 */ /* 0x001ea80000300800 */
[----:B------:R-:W2:Y:S04]  /*7ac80*/  LDL.LU R57, [R1+0x6d4] ;  /* 0x0006d40001397983 */ /* 0x000ea80000300800 */
[----:B------:R-:W2:Y:S04]  /*7ac90*/  LDL.LU R58, [R1+0x6d8] ;  /* 0x0006d800013a7983 */ /* 0x000ea80000300800 */
[----:B------:R-:W2:Y:S04]  /*7aca0*/  LDL.LU R59, [R1+0x6dc] ;  /* 0x0006dc00013b7983 */ /* 0x000ea80000300800 */
[----:B-1----:R-:W-:Y:S04]  /*7acb0*/  STL.64 [R1+0x3178], R6 ;  /* 0x0031780601007387 */ /* 0x002fe80000100a00 */
[----:B------:R0:W-:Y:S04]  /*7acc0*/  STL.64 [R1+0x3170], R4 ;  /* 0x0031700401007387 */ /* 0x0001e80000100a00 */
[----:B0-----:R-:W2:Y:S04]  /*7acd0*/  LDL.LU R4, [R1+0x6e0] ;  /* 0x0006e00001047983 */ /* 0x001ea80000300800 */
[----:B------:R-:W2:Y:S04]  /*7ace0*/  LDL.LU R5, [R1+0x6e4] ;  /* 0x0006e40001057983 */ /* 0x000ea80000300800 */
[----:B------:R-:W2:Y:S04]  /*7acf0*/  LDL.LU R6, [R1+0x6e8] ;  /* 0x0006e80001067983 */ /* 0x000ea80000300800 */
[----:B------:R-:W2:Y:S01]  /*7ad00*/  LDL.LU R7, [R1+0x6ec] ;  /* 0x0006ec0001077983 */ /* 0x000ea20000300800 */
[----:B------:R-:W-:-:S15]  /*7ad10*/  HMMA.16816.F32 R16, R8, R14, R16 ;  /* 0x0000000e0810723c */ /* 0x000fde0000001810 */
[----:B------:R-:W-:-:S04]  /*7ad20*/  NOP ;  /* 0x0000000000007918 */ /* 0x000fc80000000000 */
[----:B------:R-:W-:Y:S04]  /*7ad30*/  STL.64 [R1+0xad0], R16 ;  /* 0x000ad01001007387 */ /* 0x000fe80000100a00 */
[----:B------:R0:W-:Y:S04]  /*7ad40*/  STL.64 [R1+0xad8], R18 ;  /* 0x000ad81201007387 */ /* 0x0001e80000100a00 */
[----:B0-----:R-:W2:Y:S04]  /*7ad50*/  LDL.LU.64 R18, [R1+0x32a0] ;  /* 0x0032a00001127983 */ /* 0x001ea80000300a00 */
[----:B------:R-:W3:Y:S04]  /*7ad60*/  LDL.LU.64 R16, [R1+0x3298] ;  /* 0x0032980001107983 */ /* 0x000ee80000300a00 */
[----:B------:R-:W-:Y:S01]  /*7ad70*/  STL.64 [R1+0x31a0], R14 ;  /* 0x0031a00e01007387 */ /* 0x000fe20000100a00 */
        /* <DEDUP_REMOVED lines=28> */
[----:B0-----:R-:W4:Y:S04]  /*7af40*/  LDL.LU.64 R30, [R1+0x3270] ;  /* 0x00327000011e7983 */ /* 0x001f280000300a00 */
[----:B------:R-:W2:Y:S01]  /*7af50*/  LDL.LU.64 R28, [R1+0x3268] ;  /* 0x00326800011c7983 */ /* 0x000ea20000300a00 */
[C---:B---3--:R-:W-:Y:S08]  /*7af60*/  HMMA.16816.F32 R16, R8.reuse, R34, R16 ;  /* 0x000000220810723c */ /* 0x048ff00000001810 */
[C---:B------:R-:W-:Y:S01]  /*7af70*/  HMMA.16816.F32 R4, R8.reuse, R38, R4 ;  /* 0x000000260804723c */ /* 0x040fe20000001804 */
[----:B------:R-:W-:Y:S04]  /*7af80*/  STL.64 [R1+0x31c0], R26 ;  /* 0x0031c01a01007387 */ /* 0x000fe80000100a00 */
[----:B------:R-:W-:Y:S03]  /*7af90*/  STL.64 [R1+0x31b8], R24 ;  /* 0x0031b81801007387 */ /* 0x000fe60000100a00 */
[----:B----4-:R-:W-:Y:S01]  /*7afa0*/  HMMA.16816.F32 R20, R8, R30, R20 ;  /* 0x0000001e0814723c */ /* 0x010fe20000001814 */
[----:B------:R-:W-:Y:S04]  /*7afb0*/  STL.64 [R1+0x31d0], R30 ;  /* 0x0031d01e01007387 */ /* 0x000fe80000100a00 */
[----:B--2---:R-:W-:-:S14]  /*7afc0*/  STL.64 [R1+0x31c8], R28 ;  /* 0x0031c81c01007387 */ /* 0x004fdc0000100a00 */
        /* <DEDUP_REMOVED lines=12> */
[----:B------:R-:W-:Y:S01]  /*7b090*/  STL.64 [R1+0x31f8], R40 ;  /* 0x0031f82801007387 */ /* 0x000fe20000100a00 */
[----:B------:R-:W-:-:S02]  /*7b0a0*/  IMAD.MOV.U32 R58, RZ, RZ, R51 ;  /* 0x000000ffff3a7224 */ /* 0x000fc400078e0033 */
[----:B------:R-:W-:-:S10]  /*7b0b0*/  IMAD.MOV.U32 R59, RZ, RZ, R44 ;  /* 0x000000ffff3b7224 */ /* 0x000fd400078e002c */
[----:B------:R0:W-:Y:S04]  /*7b0c0*/  STL.64 [R1+0x500], R4 ;  /* 0x0005000401007387 */ /* 0x0001e80000100a00 */
[----:B------:R1:W-:Y:S04]  /*7b0d0*/  STL.64 [R1+0x508], R6 ;  /* 0x0005080601007387 */ /* 0x0003e80000100a00 */
        /* <DEDUP_REMOVED lines=9> */
[----:B--2---:R-:W-:Y:S04]  /*7b170*/  STL.64 [R1+0x3218], R26 ;  /* 0x0032181a01007387 */ /* 0x004fe80000100a00 */
[----:B----4-:R-:W-:Y:S04]  /*7b180*/  STL.64 [R1+0x3210], R24 ;  /* 0x0032101801007387 */ /* 0x010fe80000100a00 */
[----:B------:R-:W3:Y:S04]  /*7b190*/  LDL.LU R45, [R1+0x325c] ;  /* 0x00325c00012d7983 */ /* 0x000ee80000300800 */
[----:B------:R-:W2:Y:S04]  /*7b1a0*/  LDL.LU R0, [R1+0x3258] ;  /* 0x0032580001007983 */ /* 0x000ea80000300800 */
[----:B------:R-:W-:Y:S04]  /*7b1b0*/  STL.64 [R1+0x3220], R30 ;  /* 0x0032201e01007387 */ /* 0x000fe80000100a00 */
[----:B------:R-:W4:Y:S04]  /*7b1c0*/  LDL.LU R32, [R1+0x5e0] ;  /* 0x0005e00001207983 */ /* 0x000f280000300800 */
[----:B------:R-:W4:Y:S04]  /*7b1d0*/  LDL.LU R33, [R1+0x5e4] ;  /* 0x0005e40001217983 */ /* 0x000f280000300800 */
[----:B------:R-:W2:Y:S04]  /*7b1e0*/  LDL.LU R34, [R1+0x5e8] ;  /* 0x0005e80001227983 */ /* 0x000ea80000300800 */
[----:B------:R-:W2:Y:S04]  /*7b1f0*/  LDL.LU R35, [R1+0x5ec] ;  /* 0x0005ec0001237983 */ /* 0x000ea80000300800 */
[----:B0-----:R-:W3:Y:S04]  /*7b200*/  LDL.LU R4, [R1+0x3c0] ;  /* 0x0003c00001047983 */ /* 0x001ee80000300800 */
[----:B------:R-:W3:Y:S04]  /*7b210*/  LDL.LU R5, [R1+0x3c4] ;  /* 0x0003c40001057983 */ /* 0x000ee80000300800 */
[----:B-1----:R-:W3:Y:S04]  /*7b220*/  LDL.LU R6, [R1+0x3c8] ;  /* 0x0003c80001067983 */ /* 0x002ee80000300800 */
[----:B------:R-:W3:Y:S01]  /*7b230*/  LDL.LU R7, [R1+0x3cc] ;  /* 0x0003cc0001077983 */ /* 0x000ee20000300800 */
[----:B------:R-:W-:-:S02]  /*7b240*/  IMAD.MOV.U32 R38, RZ, RZ, R3 ;  /* 0x000000ffff267224 */ /* 0x000fc400078e0003 */
[----:B------:R-:W-:Y:S01]  /*7b250*/  IMAD.MOV.U32 R39, RZ, RZ, R2 ;  /* 0x000000ffff277224 */ /* 0x000fe200078e0002 */
[----:B--2---:R-:W-:Y:S04]  /*7b260*/  STL.64 [R1+0x3230], R34 ;  /* 0x0032302201007387 */ /* 0x004fe80000100a00 */
[----:B----4-:R0:W-:Y:S04]  /*7b270*/  STL.64 [R1+0x3228], R32 ;  /* 0x0032282001007387 */ /* 0x0101e80000100a00 */
[----:B------:R-:W2:Y:S04]  /*7b280*/  LDL.LU R3, [R1+0x3254] ;  /* 0x0032540001037983 */ /* 0x000ea80000300800 */
[----:B------:R-:W4:Y:S04]  /*7b290*/  LDL.LU R2, [R1+0x3250] ;  /* 0x0032500001027983 */ /* 0x000f280000300800 */
[----:B------:R-:W-:Y:S04]  /*7b2a0*/  STL.64 [R1+0x3238], R38 ;  /* 0x0032382601007387 */ /* 0x000fe80000100a00 */
[----:B------:R-:W2:Y:S04]  /*7b2b0*/  LDL.LU R40, [R1+0x5f0] ;  /* 0x0005f00001287983 */ /* 0x000ea80000300800 */
[----:B------:R-:W2:Y:S04]  /*7b2c0*/  LDL.LU R41, [R1+0x5f4] ;  /* 0x0005f40001297983 */ /* 0x000ea80000300800 */
[----:B------:R-:W2:Y:S04]  /*7b2d0*/  LDL.LU R42, [R1+0x5f8] ;  /* 0x0005f800012a7983 */ /* 0x000ea80000300800 */
[----:B------:R-:W2:Y:S01]  /*7b2e0*/  LDL.LU R43, [R1+0x5fc] ;  /* 0x0005fc00012b7983 */ /* 0x000ea20000300800 */
[----:B---3--:R-:W-:Y:S03]  /*7b2f0*/  HMMA.16816.F32 R4, R8, R46, R4 ;  /* 0x0000002e0804723c */ /* 0x008fe60000001804 */
[----:B------:R-:W1:Y:S04]  /*7b300*/  LDSM.16.MT88.4 R8, [R55+UR5+0x7080] ;  /* 0x007080053708783b */ /* 0x000e680008004200 */
[----:B--2---:R-:W-:Y:S04]  /*7b310*/  STL.64 [R1+0x3248], R42 ;  /* 0x0032482a01007387 */ /* 0x004fe80000100a00 */
[----:B------:R2:W-:Y:S04]  /*7b320*/  STL.64 [R1+0x3240], R40 ;  /* 0x0032402801007387 */ /* 0x0005e80000100a00 */
[----:B0-----:R-:W3:Y:S04]  /*7b330*/  LDL.LU R32, [R1+0x610] ;  /* 0x0006100001207983 */ /* 0x001ee80000300800 */
[----:B------:R-:W3:Y:S04]  /*7b340*/  LDL.LU R33, [R1+0x614] ;  /* 0x0006140001217983 */ /* 0x000ee80000300800 */
[----:B------:R-:W3:Y:S04]  /*7b350*/  LDL.LU R34, [R1+0x618] ;  /* 0x0006180001227983 */ /* 0x000ee80000300800 */
[----:B------:R-:W3:Y:S04]  /*7b360*/  LDL.LU R35, [R1+0x61c] ;  /* 0x00061c0001237983 */ /* 0x000ee80000300800 */
[----:B--2---:R-:W2:Y:S04]  /*7b370*/  LDL.LU R40, [R1+0x620] ;  /* 0x0006200001287983 */ /* 0x004ea80000300800 */
[----:B------:R-:W2:Y:S04]  /*7b380*/  LDL.LU R41, [R1+0x624] ;  /* 0x0006240001297983 */ /* 0x000ea80000300800 */
[----:B------:R-:W2:Y:S04]  /*7b390*/  LDL.LU R42, [R1+0x628] ;  /* 0x00062800012a7983 */ /* 0x000ea80000300800 */
[----:B------:R-:W2:Y:S04]  /*7b3a0*/  LDL.LU R43, [R1+0x62c] ;  /* 0x00062c00012b7983 */ /* 0x000ea80000300800 */
        /* <DEDUP_REMOVED lines=11> */
[----:B------:R0:W-:Y:S04]  /*7b460*/  STL.64 [R1+0x4a0], R4 ;  /* 0x0004a00401007387 */ /* 0x0001e80000100a00 */
[----:B------:R0:W-:Y:S04]  /*7b470*/  STL.64 [R1+0x4a8], R6 ;  /* 0x0004a80601007387 */ /* 0x0001e80000100a00 */
        /* <DEDUP_REMOVED lines=18> */
[----:B------:R-:W4:Y:S04]  /*7b5a0*/  LDL.LU R7, [R1+0x59c] ;  /* 0x00059c0001077983 */ /* 0x000f280000300800 */
[----:B-1----:R-:W-:Y:S04]  /*7b5b0*/  STL.64 [R1+0x30a0], R10 ;  /* 0x0030a00a01007387 */ /* 0x002fe80000100a00 */
[----:B------:R0:W-:Y:S04]  /*7b5c0*/  STL.64 [R1+0x3098], R8 ;  /* 0x0030980801007387 */ /* 0x0001e80000100a00 */
[----:B0-----:R-:W4:Y:S04]  /*7b5d0*/  LDL.LU R8, [R1+0x550] ;  /* 0x0005500001087983 */ /* 0x001f280000300800 */
[----:B------:R-:W4:Y:S04]  /*7b5e0*/  LDL.LU R9, [R1+0x554] ;  /* 0x0005540001097983 */ /* 0x000f280000300800 */
[----:B------:R-:W4:Y:S04]  /*7b5f0*/  LDL.LU R10, [R1+0x558] ;  /* 0x00055800010a7983 */ /* 0x000f280000300800 */
[----:B------:R-:W4:Y:S01]  /*7b600*/  LDL.LU R11, [R1+0x55c] ;  /* 0x00055c00010b7983 */ /* 0x000f220000300800 */
[C---:B---3--:R-:W-:Y:S08]  /*7b610*/  HMMA.16816.F32 R28, R48.reuse, R30, R32 ;  /* 0x0000001e301c723c */ /* 0x048ff00000001820 */
[C---:B--2---:R-:W-:Y:S08]  /*7b620*/  HMMA.16816.F32 R36, R48.reuse, R38, R40 ;  /* 0x000000263024723c */ /* 0x044ff00000001828 */
[C---:B----4-:R-:W-:Y:S01]  /*7b630*/  HMMA.16816.F32 R56, R48.reuse, R58, R24 ;  /* 0x0000003a3038723c */ /* 0x050fe20000001818 */
[----:B------:R-:W2:Y:S04]  /*7b640*/  LDL.LU.64 R42, [R1+0x3248] ;  /* 0x00324800012a7983 */ /* 0x000ea80000300a00 */
[----:B------:R-:W2:Y:S06]  /*7b650*/  LDL.LU.64 R40, [R1+0x3240] ;  /* 0x0032400001287983 */ /* 0x000eac0000300a00 */
[----:B------:R-:W-:Y:S04]  /*7b660*/  STL.64 [R1+0xe30], R36 ;  /* 0x000e302401007387 */ /* 0x000fe80000100a00 */
[----:B------:R0:W-:Y:S04]  /*7b670*/  STL.64 [R1+0xe38], R38 ;  /* 0x000e382601007387 */ /* 0x0001e80000100a00 */
[----:B0-----:R-:W2:Y:S04]  /*7b680*/  LDL.LU.64 R38, [R1+0x3238] ;  /* 0x0032380001267983 */ /* 0x001ea80000300a00 */
[----:B------:R-:W3:Y:S04]  /*7b690*/  LDL.LU.64 R34, [R1+0x3230] ;  /* 0x0032300001227983 */ /* 0x000ee80000300a00 */
[----:B------:R-:W3:Y:S04]  /*7b6a0*/  LDL.LU.64 R32, [R1+0x3228] ;  /* 0x0032280001207983 */ /* 0x000ee80000300a00 */
[----:B------:R-:W-:Y:S04]  /*7b6b0*/  STL.64 [R1+0xdb0], R28 ;  /* 0x000db01c01007387 */ /* 0x000fe80000100a00 */
[----:B------:R0:W-:Y:S04]  /*7b6c0*/  STL.64 [R1+0xdb8], R30 ;  /* 0x000db81e01007387 */ /* 0x0001e80000100a00 */
[----:B0-----:R-:W3:Y:S04]  /*7b6d0*/  LDL.LU.64 R30, [R1+0x3220] ;  /* 0x00322000011e7983 */ /* 0x001ee80000300a00 */
        /* <DEDUP_REMOVED lines=10> */
[----:B------:R0:W-:Y:S01]  /*7b780*/  STL.64 [R1+0xcc8], R38 ;  /* 0x000cc82601007387 */ /* 0x0001e20000100a00 */
[C---:B----4-:R-:W-:Y:S03]  /*7b790*/  HMMA.16816.F32 R56, R48.reuse, R58, R24 ;  /* 0x0000003a3038723c */ /* 0x050fe60000001818 */
[----:B0-----:R-:W3:Y:S04]  /*7b7a0*/  LDL.LU.64 R38, [R1+0x31f0] ;  /* 0x0031f00001267983 */ /* 0x001ee80000300a00 */
[----:B------:R-:W4:Y:S04]  /*7b7b0*/  LDL.LU.64 R36, [R1+0x31e8] ;  /* 0x0031e80001247983 */ /* 0x000f280000300a00 */
[----:B------:R-:W2:Y:S04]  /*7b7c0*/  LDL.LU.64 R34, [R1+0x31e0] ;  /* 0x0031e00001227983 */ /* 0x000ea80000300a00 */
[----:B------:R-:W2:Y:S04]  /*7b7d0*/  LDL.LU.64 R32, [R1+0x31d8] ;  /* 0x0031d80001207983 */ /* 0x000ea80000300a00 */
        /* <DEDUP_REMOVED lines=44> */
[C---:B------:R-:W-:Y:S08]  /*7baa0*/  HMMA.16816.F32 R12, R48.reuse, R30, R12 ;  /* 0x0000001e300c723c */ /* 0x040ff0000000180c */
        /* <DEDUP_REMOVED lines=8> */
[----:B----4-:R-:W-:Y:S04]  /*7bb30*/  STL.64 [R1+0x3140], R20 ;  /* 0x0031401401007387 */ /* 0x010fe80000100a00 */
        /* <DEDUP_REMOVED lines=16> */
[----:B------:R0:W-:Y:S04]  /*7bc40*/  STL.64 [R1+0x858], R10 ;  /* 0x0008580a01007387 */ /* 0x0001e80000100a00 */
[----:B------:R-:W3:Y:S01]  /*7bc50*/  LDL.LU R28, [R1+0x360] ;  /* 0x00036000011c7983 */ /* 0x000ee20000300800 */
[----:B0-----:R-:W-:-:S15]  /*7bc60*/  HMMA.16816.F32 R8, R48, R42, R52 ;  /* 0x0000002a3008723c */ /* 0x001fde0000001834 */
[----:B------:R-:W-:-:S04]  /*7bc70*/  NOP ;  /* 0x0000000000007918 */ /* 0x000fc80000000000 */
[----:B------:R0:W-:Y:S04]  /*7bc80*/  STL.64 [R1+0x7d0], R8 ;  /* 0x0007d00801007387 */ /* 0x0001e80000100a00 */
[----:B------:R1:W-:Y:S04]  /*7bc90*/  STL.64 [R1+0x7d8], R10 ;  /* 0x0007d80a01007387 */ /* 0x0003e80000100a00 */
        /* <DEDUP_REMOVED lines=8> */
[----:B---3--:R-:W-:Y:S04]  /*7bd20*/  STL.64 [R1+0x3150], R28 ;  /* 0x0031501c01007387 */ /* 0x008fe80000100a00 */
[----:B------:R-:W3:Y:S04]  /*7bd30*/  LDL.LU R24, [R1+0x380] ;  /* 0x0003800001187983 */ /* 0x000ee80000300800 */
[----:B------:R-:W3:Y:S04]  /*7bd40*/  LDL.LU R25, [R1+0x384] ;  /* 0x0003840001197983 */ /* 0x000ee80000300800 */
[----:B------:R-:W4:Y:S04]  /*7bd50*/  LDL.LU R26, [R1+0x388] ;  /* 0x00038800011a7983 */ /* 0x000f280000300800 */
[----:B------:R-:W4:Y:S01]  /*7bd60*/  LDL.LU R27, [R1+0x38c] ;  /* 0x00038c00011b7983 */ /* 0x000f220000300800 */
[----:B--2---:R-:W-:Y:S03]  /*7bd70*/  HMMA.16816.F32 R32, R48, R46, R32 ;  /* 0x0000002e3020723c */ /* 0x004fe60000001820 */
[----:B----4-:R2:W-:Y:S04]  /*7bd80*/  STL.64 [R1+0x3168], R26 ;  /* 0x0031681a01007387 */ /* 0x0105e80000100a00 */
[----:B---3--:R-:W-:Y:S04]  /*7bd90*/  STL.64 [R1+0x3160], R24 ;  /* 0x0031601801007387 */ /* 0x008fe80000100a00 */
[----:B0-----:R-:W3:Y:S04]  /*7bda0*/  LDL.LU R8, [R1+0x3a0] ;  /* 0x0003a00001087983 */ /* 0x001ee80000300800 */
[----:B------:R-:W3:Y:S04]  /*7bdb0*/  LDL.LU R9, [R1+0x3a4] ;  /* 0x0003a40001097983 */ /* 0x000ee80000300800 */
[----:B-1----:R-:W3:Y:S04]  /*7bdc0*/  LDL.LU R10, [R1+0x3a8] ;  /* 0x0003a800010a7983 */ /* 0x002ee80000300800 */
[----:B------:R-:W3:Y:S04]  /*7bdd0*/  LDL.LU R11, [R1+0x3ac] ;  /* 0x0003ac00010b7983 */ /* 0x000ee80000300800 */
[----:B--2---:R-:W2:Y:S04]  /*7bde0*/  LDL.LU.64 R26, [R1+0x58] ;  /* 0x00005800011a7983 */ /* 0x004ea80000300a00 */
[----:B------:R-:W3:Y:S04]  /*7bdf0*/  LDL.LU.64 R30, [R1+0x48] ;  /* 0x00004800011e7983 */ /* 0x000ee80000300a00 */
[----:B------:R-:W4:Y:S04]  /*7be00*/  LDL.LU R20, [R1+0x390] ;  /* 0x0003900001147983 */ /* 0x000f280000300800 */
[----:B------:R-:W4:Y:S04]  /*7be10*/  LDL.LU R21, [R1+0x394] ;  /* 0x0003940001157983 */ /* 0x000f280000300800 */
[----:B------:R-:W4:Y:S04]  /*7be20*/  LDL.LU R22, [R1+0x398] ;  /* 0x0003980001167983 */ /* 0x000f280000300800 */
[----:B------:R-:W4:Y:S04]  /*7be30*/  LDL.LU R23, [R1+0x39c] ;  /* 0x00039c0001177983 */ /* 0x000f280000300800 */
[----:B------:R-:W4:Y:S04]  /*7be40*/  LDL.LU.64 R18, [R1+0x38] ;  /* 0x0000380001127983 */ /* 0x000f280000300a00 */
[----:B------:R-:W2:Y:S04]  /*7be50*/  LDL.LU.64 R14, [R1+0x28] ;  /* 0x00002800010e7983 */ /* 0x000ea80000300a00 */
        /* <DEDUP_REMOVED lines=13> */
[----:B------:R-:W-:Y:S04]  /*7bf30*/  STL.64 [R1+0x30b8], R40 ;  /* 0x0030b82801007387 */ /* 0x000fe80000100a00 */
[----:B0-----:R-:W2:Y:S04]  /*7bf40*/  LDL.LU.64 R42, [R1+0x8] ;  /* 0x00000800012a7983 */ /* 0x001ea80000300a00 */
        /* <DEDUP_REMOVED lines=11> */
[----:B------:R-:W-:Y:S04]  /*7c000*/  STL.64 [R1+0x30a8], R44 ;  /* 0x0030a82c01007387 */ /* 0x000fe80000100a00 */
[----:B0-----:R-:W3:Y:S01]  /*7c010*/  LDL.LU.64 R46, [R1+0x18] ;  /* 0x00001800012e7983 */ /* 0x001ee20000300a00 */
[----:B--2---:R-:W-:-:S15]  /*7c020*/  HMMA.16816.F32 R48, R4, R26, R48 ;  /* 0x0000001a0430723c */ /* 0x004fde0000001830 */
[----:B------:R-:W-:-:S04]  /*7c030*/  NOP ;  /* 0x0000000000007918 */ /* 0x000fc80000000000 */
[----:B------:R0:W-:Y:S04]  /*7c040*/  STL.64 [R1+0xe50], R48 ;  /* 0x000e503001007387 */ /* 0x0001e80000100a00 */
[----:B------:R-:W-:Y:S01]  /*7c050*/  STL.64 [R1+0xe58], R50 ;  /* 0x000e583201007387 */ /* 0x000fe20000100a00 */
[----:B0-----:R-:W-:Y:S02]  /*7c060*/  IMAD.MOV.U32 R49, RZ, RZ, R26 ;  /* 0x000000ffff317224 */ /* 0x001fe400078e001a */
[----:B------:R-:W-:Y:S02]  /*7c070*/  IMAD.MOV.U32 R48, RZ, RZ, R27 ;  /* 0x000000ffff307224 */ /* 0x000fe400078e001b */
[----:B------:R-:W2:Y:S04]  /*7c080*/  LDL.LU.64 R26, [R1+0x3168] ;  /* 0x00316800011a7983 */ /* 0x000ea80000300a00 */
[----:B------:R-:W2:Y:S01]  /*7c090*/  LDL.LU.64 R24, [R1+0x3160] ;  /* 0x0031600001187983 */ /* 0x000ea20000300a00 */
[C---:B---3--:R-:W-:Y:S08]  /*7c0a0*/  HMMA.16816.F32 R8, R4.reuse, R30, R8 ;  /* 0x0000001e0408723c */ /* 0x048ff00000001808 */
[C---:B----4-:R-:W-:Y:S08]  /*7c0b0*/  HMMA.16816.F32 R20, R4.reuse, R18, R20 ;  /* 0x000000120414723c */ /* 0x050ff00000001814 */
[----:B------:R-:W-:Y:S03]  /*7c0c0*/  HMMA.16816.F32 R56, R4, R46, R56 ;  /* 0x0000002e0438723c */ /* 0x000fe60000001838 */
[----:B------:R0:W-:Y:S04]  /*7c0d0*/  STL.64 [R1+0xdd0], R8 ;  /* 0x000dd00801007387 */ /* 0x0001e80000100a00 */
[----:B------:R1:W-:Y:S01]  /*7c0e0*/  STL.64 [R1+0xdd8], R10 ;  /* 0x000dd80a01007387 */ /* 0x0003e20000100a00 */
[----:B0-----:R-:W-:-:S02]  /*7c0f0*/  IMAD.MOV.U32 R9, RZ, RZ, R30 ;  /* 0x000000ffff097224 */ /* 0x001fc400078e001e */
[----:B------:R-:W-:Y:S02]  /*7c100*/  IMAD.MOV.U32 R8, RZ, RZ, R31 ;  /* 0x000000ffff087224 */ /* 0x000fe400078e001f */
[----:B------:R-:W3:Y:S04]  /*7c110*/  LDL.LU.64 R30, [R1+0x3158] ;  /* 0x00315800011e7983 */ /* 0x000ee80000300a00 */
[----:B------:R-:W3:Y:S04]  /*7c120*/  LDL.LU.64 R28, [R1+0x3150] ;  /* 0x00315000011c7983 */ /* 0x000ee80000300a00 */
[----:B------:R-:W-:Y:S04]  /*7c130*/  STL.64 [R1+0xd50], R20 ;  /* 0x000d501401007387 */ /* 0x000fe80000100a00 */
[----:B------:R0:W-:Y:S01]  /*7c140*/  STL.64 [R1+0xd58], R22 ;  /* 0x000d581601007387 */ /* 0x0001e20000100a00 */
[----:B-1----:R-:W-:-:S02]  /*7c150*/  IMAD.MOV.U32 R11, RZ, RZ, R18 ;  /* 0x000000ffff0b7224 */ /* 0x002fc400078e0012 */
[----:B------:R-:W-:Y:S01]  /*7c160*/  IMAD.MOV.U32 R10, RZ, RZ, R19 ;  /* 0x000000ffff0a7224 */ /* 0x000fe200078e0013 */
[----:B0-----:R-:W4:Y:S04]  /*7c170*/  LDL.LU.64 R22, [R1+0x3148] ;  /* 0x0031480001167983 */ /* 0x001f280000300a00 */
[----:B------:R0:W5:Y:S04]  /*7c180*/  LDL.LU.64 R20, [R1+0x3140] ;  /* 0x0031400001147983 */ /* 0x0001680000300a00 */
[----:B------:R-:W4:Y:S04]  /*7c190*/  LDL.LU.64 R18, [R1+0x3138] ;  /* 0x0031380001127983 */ /* 0x000f280000300a00 */
[----:B------:R-:W4:Y:S01]  /*7c1a0*/  LDL.LU.64 R16, [R1+0x3130] ;  /* 0x0031300001107983 */ /* 0x000f220000300a00 */
[----:B--2---:R-:W-:-:S15]  /*7c1b0*/  HMMA.16816.F32 R24, R4, R14, R24 ;  /* 0x0000000e0418723c */ /* 0x004fde0000001818 */
[----:B------:R-:W-:-:S04]  /*7c1c0*/  NOP ;  /* 0x0000000000007918 */ /* 0x000fc80000000000 */
[----:B------:R1:W-:Y:S04]  /*7c1d0*/  STL.64 [R1+0xce0], R24 ;  /* 0x000ce01801007387 */ /* 0x0003e80000100a00 */
[----:B------:R-:W-:Y:S01]  /*7c1e0*/  STL.64 [R1+0xce8], R26 ;  /* 0x000ce81a01007387 */ /* 0x000fe20000100a00 */
[----:B-1----:R-:W-:Y:S02]  /*7c1f0*/  IMAD.MOV.U32 R25, RZ, RZ, R14 ;  /* 0x000000ffff197224 */ /* 0x002fe400078e000e */
[----:B------:R-:W-:Y:S02]  /*7c200*/  IMAD.MOV.U32 R24, RZ, RZ, R15 ;  /* 0x000000ffff187224 */ /* 0x000fe400078e000f */
[----:B------:R-:W2:Y:S04]  /*7c210*/  LDL.LU.64 R14, [R1+0x3128] ;  /* 0x00312800010e7983 */ /* 0x000ea80000300a00 */
[----:B------:R-:W-:Y:S04]  /*7c220*/  STL.64 [R1+0xc60], R56 ;  /* 0x000c603801007387 */ /* 0x000fe80000100a00 */
[----:B------:R1:W-:Y:S04]  /*7c230*/  STL.64 [R1+0xc68], R58 ;  /* 0x000c683a01007387 */ /* 0x0003e80000100a00 */
[----:B-1----:R-:W2:Y:S04]  /*7c240*/  LDL.LU.64 R58, [R1+0x3120] ;  /* 0x00312000013a7983 */ /* 0x002ea80000300a00 */
[----:B------:R-:W4:Y:S01]  /*7c250*/  LDL.LU.64 R56, [R1+0x3118] ;  /* 0x0031180001387983 */ /* 0x000f220000300a00 */
[----:B------:R-:W-:-:S02]  /*7c260*/  IMAD.MOV.U32 R27, RZ, RZ, R46 ;  /* 0x000000ffff1b7224 */ /* 0x000fc400078e002e */
[----:B------:R-:W-:Y:S02]  /*7c270*/  IMAD.MOV.U32 R26, RZ, RZ, R47 ;  /* 0x000000ffff1a7224 */ /* 0x000fe400078e002f */
[----:B---3--:R-:W-:-:S15]  /*7c280*/  HMMA.16816.F32 R44, R4, R42, R28 ;  /* 0x0000002a042c723c */ /* 0x008fde000000181c */
[----:B------:R-:W-:-:S04]  /*7c290*/  NOP ;  /* 0x0000000000007918 */ /* 0x000fc80000000000 */
[----:B------:R-:W-:Y:S04]  /*7c2a0*/  STL.64 [R1+0xbe0], R44 ;  /* 0x000be02c01007387 */ /* 0x000fe80000100a00 */
[----:B------:R-:W-:Y:S01]  /*7c2b0*/  STL.64 [R1+0xbe8], R46 ;  /* 0x000be82e01007387 */ /* 0x000fe20000100a00 */
[----:B--2---:R-:W-:Y:S03]  /*7c2c0*/  HMMA.16816.F32 R36, R4, R58, R36 ;  /* 0x0000003a0424723c */ /* 0x004fe60000001824 */
[----:B------:R-:W-:Y:S04]  /*7c2d0*/  STL.64 [R1+0x3000], R58 ;  /* 0x0030003a01007387 */ /* 0x000fe80000100a00 */
[----:B----4-:R-:W-:-:S12]  /*7c2e0*/  STL.64 [R1+0x2ff8], R56 ;  /* 0x002ff83801007387 */ /* 0x010fd80000100a00 */
[----:B------:R-:W-:Y:S04]  /*7c2f0*/  STL.64 [R1+0xb00], R36 ;  /* 0x000b002401007387 */ /* 0x000fe80000100a00 */
[----:B------:R1:W-:Y:S04]  /*7c300*/  STL.64 [R1+0xb08], R38 ;  /* 0x000b082601007387 */ /* 0x0003e80000100a00 */
[----:B------:R-:W2:Y:S01]  /*7c310*/  LDL.LU.64 R12, [R1+0xb68] ;  /* 0x000b6800010c7983 */ /* 0x000ea20000300a00 */
[----:B-1----:R-:W-:Y:S03]  /*7c320*/  HMMA.16816.F32 R36, R4, R14, R52 ;  /* 0x0000000e0424723c */ /* 0x002fe60000001834 */
[----:B------:R-:W-:Y:S04]  /*7c330*/  STL.64 [R1+0x2ff0], R14 ;  /* 0x002ff00e01007387 */ /* 0x000fe80000100a00 */
[----:B--2---:R1:W-:-:S12]  /*7c340*/  STL.64 [R1+0x2fe8], R12 ;  /* 0x002fe80c01007387 */ /* 0x0043d80000100a00 */
[----:B------:R-:W-:Y:S04]  /*7c350*/  STL.64 [R1+0xab0], R36 ;  /* 0x000ab02401007387 */ /* 0x000fe80000100a00 */
[----:B------:R-:W-:Y:S04]  /*7c360*/  STL.64 [R1+0xab8], R38 ;  /* 0x000ab82601007387 */ /* 0x000fe80000100a00 */
[----:B------:R-:W2:Y:S04]  /*7c370*/  LDL.LU R52, [R1+0x60] ;  /* 0x0000600001347983 */ /* 0x000ea80000300800 */
[----:B------:R-:W2:Y:S04]  /*7c380*/  LDL.LU R53, [R1+0x64] ;  /* 0x0000640001357983 */ /* 0x000ea80000300800 */
[----:B------:R-:W3:Y:S01]  /*7c390*/  LDL.LU R54, [R1+0x68] ;  /* 0x0000680001367983 */ /* 0x000ee20000300800 */
[----:B-1----:R-:W-:Y:S01]  /*7c3a0*/  HMMA.16816.F32 R12, R4, R18, R32 ;  /* 0x00000012040c723c */ /* 0x002fe20000001820 */
[----:B------:R-:W-:-:S02]  /*7c3b0*/  IMAD.MOV.U32 R55, RZ, RZ, R0 ;  /* 0x000000ffff377224 */ /* 0x000fc400078e0000 */
[----:B------:R-:W4:Y:S04]  /*7c3c0*/  LDL.LU R0, [R1+0x3110] ;  /* 0x0031100001007983 */ /* 0x000f280000300800 */
[----:B---3--:R-:W-:Y:S04]  /*7c3d0*/  STL.64 [R1+0x2f90], R54 ;  /* 0x002f903601007387 */ /* 0x008fe80000100a00 */
[----:B--2---:R1:W-:Y:S04]  /*7c3e0*/  STL.64 [R1+0x2f88], R52 ;  /* 0x002f883401007387 */ /* 0x0043e80000100a00 */
[----:B------:R-:W-:Y:S04]  /*7c3f0*/  STL.64 [R1+0x2fe0], R18 ;  /* 0x002fe01201007387 */ /* 0x000fe80000100a00 */
[----:B------:R-:W-:Y:S04]  /*7c400*/  STL.64 [R1+0x2fd8], R16 ;  /* 0x002fd81001007387 */ /* 0x000fe80000100a00 */
[----:B------:R-:W-:Y:S04]  /*7c410*/  STL.64 [R1+0xa30], R12 ;  /* 0x000a300c01007387 */ /* 0x000fe80000100a00 */
[----:B------:R-:W-:Y:S04]  /*7c420*/  STL.64 [R1+0xa38], R14 ;  /* 0x000a380e01007387 */ /* 0x000fe80000100a00 */
[----:B-1----:R-:W2:Y:S04]  /*7c430*/  LDL.LU R52, [R1+0x80] ;  /* 0x0000800001347983 */ /* 0x002ea80000300800 */
[----:B------:R-:W2:Y:S04]  /*7c440*/  LDL.LU R53, [R1+0x84] ;  /* 0x0000840001357983 */ /* 0x000ea80000300800 */
[----:B------:R-:W3:Y:S01]  /*7c450*/  LDL.LU R54, [R1+0x88] ;  /* 0x0000880001367983 */ /* 0x000ee20000300800 */
[----:B----4-:R-:W-:-:S03]  /*7c460*/  IMAD.MOV.U32 R55, RZ, RZ, R0 ;  /* 0x000000ffff377224 */ /* 0x010fc600078e0000 */
[----:B------:R-:W4:Y:S04]  /*7c470*/  LDL.LU R0, [R1+0x310c] ;  /* 0x00310c0001007983 */ /* 0x000f280000300800 */
[----:B---3--:R-:W-:Y:S04]  /*7c480*/  STL.64 [R1+0x2fa0], R54 ;  /* 0x002fa03601007387 */ /* 0x008fe80000100a00 */
[----:B--2---:R1:W-:Y:S04]  /*7c490*/  STL.64 [R1+0x2f98], R52 ;  /* 0x002f983401007387 */ /* 0x0043e80000100a00 */
[----:B-1----:R-:W2:Y:S04]  /*7c4a0*/  LDL.LU R52, [R1+0x90] ;  /* 0x0000900001347983 */ /* 0x002ea80000300800 */
[----:B------:R-:W2:Y:S04]  /*7c4b0*/  LDL.LU R53, [R1+0x94] ;  /* 0x0000940001357983 */ /* 0x000ea80000300800 */
[----:B------:R-:W3:Y:S04]  /*7c4c0*/  LDL.LU R54, [R1+0x98] ;  /* 0x0000980001367983 */ /* 0x000ee80000300800 */
[----:B------:R-:W3:Y:S04]  /*7c4d0*/  LDL.LU R55, [R1+0x9c] ;  /* 0x00009c0001377983 */ /* 0x000ee80000300800 */
[----:B---3--:R-:W-:Y:S04]  /*7c4e0*/  STL.64 [R1+0x2fb0], R54 ;  /* 0x002fb03601007387 */ /* 0x008fe80000100a00 */
[----:B--2---:R1:W-:Y:S04]  /*7c4f0*/  STL.64 [R1+0x2fa8], R52 ;  /* 0x002fa83401007387 */ /* 0x0043e80000100a00 */
[----:B-1----:R-:W2:Y:S04]  /*7c500*/  LDL.LU R52, [R1+0xa0] ;  /* 0x0000a00001347983 */ /* 0x002ea80000300800 */
[----:B------:R-:W2:Y:S04]  /*7c510*/  LDL.LU R53, [R1+0xa4] ;  /* 0x0000a40001357983 */ /* 0x000ea80000300800 */
[----:B------:R-:W3:Y:S01]  /*7c520*/  LDL.LU R54, [R1+0xa8] ;  /* 0x0000a80001367983 */ /* 0x000ee20000300800 */
[----:B----4-:R-:W-:-:S03]  /*7c530*/  IMAD.MOV.U32 R55, RZ, RZ, R0 ;  /* 0x000000ffff377224 */ /* 0x010fc600078e0000 */
[----:B------:R-:W4:Y:S04]  /*7c540*/  LDL.LU R0, [R1+0x3108] ;  /* 0x0031080001007983 */ /* 0x000f280000300800 */
        /* <DEDUP_REMOVED lines=8> */
[----:B------:R-:W2:Y:S04]  /*7c5d0*/  LDL.LU R12, [R1+0xe0] ;  /* 0x0000e000010c7983 */ /* 0x000ea80000300800 */
[----:B------:R-:W2:Y:S04]  /*7c5e0*/  LDL.LU R13, [R1+0xe4] ;  /* 0x0000e400010d7983 */ /* 0x000ea80000300800 */
[----:B------:R-:W2:Y:S04]  /*7c5f0*/  LDL.LU R14, [R1+0xe8] ;  /* 0x0000e800010e7983 */ /* 0x000ea80000300800 */
[----:B------:R-:W2:Y:S01]  /*7c600*/  LDL.LU R15, [R1+0xec] ;  /* 0x0000ec00010f7983 */ /* 0x000ea20000300800 */
[----:B------:R-:W-:-:S02]  /*7c610*/  IMAD.MOV.U32 R58, RZ, RZ, R29 ;  /* 0x000000ffff3a7224 */ /* 0x000fc400078e001d */
[----:B------:R-:W-:Y:S01]  /*7c620*/  IMAD.MOV.U32 R59, RZ, RZ, R28 ;  /* 0x000000ffff3b7224 */ /* 0x000fe200078e001c */
[----:B--2---:R2:W-:Y:S04]  /*7c630*/  STL.64 [R1+0x3020], R14 ;  /* 0x0030200e01007387 */ /* 0x0045e80000100a00 */
[----:B------:R-:W-:Y:S04]  /*7c640*/  STL.64 [R1+0x3018], R12 ;  /* 0x0030180c01007387 */ /* 0x000fe80000100a00 */
[----:B------:R-:W-:Y:S04]  /*7c650*/  STL.64 [R1+0x3028], R58 ;  /* 0x0030283a01007387 */ /* 0x000fe80000100a00 */
[----:B-1----:R-:W3:Y:S04]  /*7c660*/  LDL.LU R16, [R1+0xf0] ;  /* 0x0000f00001107983 */ /* 0x002ee80000300800 */
[----:B------:R-:W3:Y:S04]  /*7c670*/  LDL.LU R17, [R1+0xf4] ;  /* 0x0000f40001117983 */ /* 0x000ee80000300800 */
[----:B------:R-:W3:Y:S04]  /*7c680*/  LDL.LU R18, [R1+0xf8] ;  /* 0x0000f80001127983 */ /* 0x000ee80000300800 */
[----:B------:R-:W3:Y:S01]  /*7c690*/  LDL.LU R19, [R1+0xfc] ;  /* 0x0000fc0001137983 */ /* 0x000ee20000300800 */
[----:B--2---:R-:W-:-:S02]  /*7c6a0*/  IMAD.MOV.U32 R14, RZ, RZ, R27 ;  /* 0x000000ffff0e7224 */ /* 0x004fc400078e001b */
[----:B------:R-:W-:Y:S01]  /*7c6b0*/  IMAD.MOV.U32 R15, RZ, RZ, R26 ;  /* 0x000000ffff0f7224 */ /* 0x000fe200078e001a */
[----:B---3--:R1:W-:Y:S04]  /*7c6c0*/  STL.64 [R1+0x3038], R18 ;  /* 0x0030381201007387 */ /* 0x0083e80000100a00 */
[----:B------:R-:W-:Y:S04]  /*7c6d0*/  STL.64 [R1+0x3030], R16 ;  /* 0x0030301001007387 */ /* 0x000fe80000100a00 */
[----:B------:R2:W-:Y:S01]  /*7c6e0*/  STL.64 [R1+0x3040], R14 ;  /* 0x0030400e01007387 */ /* 0x0005e20000100a00 */
[----:B-1----:R-:W-:-:S02]  /*7c6f0*/  IMAD.MOV.U32 R18, RZ, RZ, R25 ;  /* 0x000000ffff127224 */ /* 0x002fc400078e0019 */
[----:B------:R-:W-:-:S05]  /*7c700*/  IMAD.MOV.U32 R19, RZ, RZ, R24 ;  /* 0x000000ffff137224 */ /* 0x000fca00078e0018 */
[----:B------:R1:W-:Y:S04]  /*7c710*/  STL.64 [R1+0x3048], R18 ;  /* 0x0030481201007387 */ /* 0x0003e80000100a00 */
[----:B------:R-:W3:Y:S04]  /*7c720*/  LDL.LU R12, [R1+0x110] ;  /* 0x00011000010c7983 */ /* 0x000ee80000300800 */
[----:B------:R-:W3:Y:S04]  /*7c730*/  LDL.LU R13, [R1+0x114] ;  /* 0x00011400010d7983 */ /* 0x000ee80000300800 */
[----:B--2---:R-:W2:Y:S04]  /*7c740*/  LDL.LU R14, [R1+0x118] ;  /* 0x00011800010e7983 */ /* 0x004ea80000300800 */
[----:B------:R-:W2:Y:S01]  /*7c750*/  LDL.LU R15, [R1+0x11c] ;  /* 0x00011c00010f7983 */ /* 0x000ea20000300800 */
[----:B-1----:R-:W-:-:S02]  /*7c760*/  IMAD.MOV.U32 R18, RZ, RZ, R11 ;  /* 0x000000ffff127224 */ /* 0x002fc400078e000b */
[----:B------:R-:W-:Y:S01]  /*7c770*/  IMAD.MOV.U32 R19, RZ, RZ, R10 ;  /* 0x000000ffff137224 */ /* 0x000fe200078e000a */
[----:B--2---:R-:W-:Y:S04]  /*7c780*/  STL.64 [R1+0x3058], R14 ;  /* 0x0030580e01007387 */ /* 0x004fe80000100a00 */
[----:B---3--:R1:W-:Y:S04]  /*7c790*/  STL.64 [R1+0x3050], R12 ;  /* 0x0030500c01007387 */ /* 0x0083e80000100a00 */
[----:B------:R2:W-:Y:S04]  /*7c7a0*/  STL.64 [R1+0x3060], R18 ;  /* 0x0030601201007387 */ /* 0x0005e80000100a00 */
[----:B-1----:R-:W3:Y:S04]  /*7c7b0*/  LDL.LU R12, [R1+0x120] ;  /* 0x00012000010c7983 */ /* 0x002ee80000300800 */
[----:B------:R-:W3:Y:S04]  /*7c7c0*/  LDL.LU R13, [R1+0x124] ;  /* 0x00012400010d7983 */ /* 0x000ee80000300800 */
[----:B------:R-:W3:Y:S04]  /*7c7d0*/  LDL.LU R14, [R1+0x128] ;  /* 0x00012800010e7983 */ /* 0x000ee80000300800 */
[----:B------:R-:W3:Y:S01]  /*7c7e0*/  LDL.LU R15, [R1+0x12c] ;  /* 0x00012c00010f7983 */ /* 0x000ee20000300800 */
[----:B--2---:R-:W-:-:S02]  /*7c7f0*/  IMAD.MOV.U32 R18, RZ, RZ, R9 ;  /* 0x000000ffff127224 */ /* 0x004fc400078e0009 */
[----:B------:R-:W-:Y:S01]  /*7c800*/  IMAD.MOV.U32 R19, RZ, RZ, R8 ;  /* 0x000000ffff137224 */ /* 0x000fe200078e0008 */
[----:B---3--:R-:W-:Y:S04]  /*7c810*/  STL.64 [R1+0x3070], R14 ;  /* 0x0030700e01007387 */ /* 0x008fe80000100a00 */
[----:B------:R1:W-:Y:S04]  /*7c820*/  STL.64 [R1+0x3068], R12 ;  /* 0x0030680c01007387 */ /* 0x0003e80000100a00 */
[----:B------:R-:W-:Y:S04]  /*7c830*/  STL.64 [R1+0x3078], R18 ;  /* 0x0030781201007387 */ /* 0x000fe80000100a00 */
[----:B-1----:R-:W2:Y:S04]  /*7c840*/  LDL.LU R12, [R1+0x130] ;  /* 0x00013000010c7983 */ /* 0x002ea80000300800 */
[----:B------:R-:W2:Y:S04]  /*7c850*/  LDL.LU R13, [R1+0x134] ;  /* 0x00013400010d7983 */ /* 0x000ea80000300800 */
[----:B------:R-:W3:Y:S04]  /*7c860*/  LDL.LU R14, [R1+0x138] ;  /* 0x00013800010e7983 */ /* 0x000ee80000300800 */
[----:B------:R-:W3:Y:S04]  /*7c870*/  LDL.LU R15, [R1+0x13c] ;  /* 0x00013c00010f7983 */ /* 0x000ee80000300800 */
        /* <DEDUP_REMOVED lines=30> */
[----:B-1----:R-:W2:Y:S04]  /*7ca60*/  LDL.LU R12, [R1+0x140] ;  /* 0x00014000010c7983 */ /* 0x002ea80000300800 */
[----:B------:R-:W2:Y:S04]  /*7ca70*/  LDL.LU R13, [R1+0x144] ;  /* 0x00014400010d7983 */ /* 0x000ea80000300800 */
[----:B------:R-:W2:Y:S04]  /*7ca80*/  LDL.LU R14, [R1+0x148] ;  /* 0x00014800010e7983 */ /* 0x000ea80000300800 */
[----:B------:R-:W2:Y:S04]  /*7ca90*/  LDL.LU R15, [R1+0x14c] ;  /* 0x00014c00010f7983 */ /* 0x000ea80000300800 */
[----:B------:R-:W3:Y:S04]  /*7caa0*/  LDL.LU R56, [R1+0x100] ;  /* 0x0001000001387983 */ /* 0x000ee80000300800 */
[----:B------:R-:W3:Y:S04]  /*7cab0*/  LDL.LU R57, [R1+0x104] ;  /* 0x0001040001397983 */ /* 0x000ee80000300800 */
[----:B------:R-:W3:Y:S04]  /*7cac0*/  LDL.LU R58, [R1+0x108] ;  /* 0x00010800013a7983 */ /* 0x000ee80000300800 */
[----:B------:R-:W3:Y:S04]  /*7cad0*/  LDL.LU R59, [R1+0x10c] ;  /* 0x00010c00013b7983 */ /* 0x000ee80000300800 */
[----:B------:R-:W-:Y:S04]  /*7cae0*/  STL.64 [R1+0x2fc0], R54 ;  /* 0x002fc03601007387 */ /* 0x000fe80000100a00 */
[----:B------:R1:W-:Y:S04]  /*7caf0*/  STL.64 [R1+0x2fb8], R52 ;  /* 0x002fb83401007387 */ /* 0x0003e80000100a00 */
[----:B-1----:R-:W2:Y:S04]  /*7cb00*/  LDL.LU R52, [R1+0xb0] ;  /* 0x0000b00001347983 */ /* 0x002ea80000300800 */
[----:B------:R-:W2:Y:S04]  /*7cb10*/  LDL.LU R53, [R1+0xb4] ;  /* 0x0000b40001357983 */ /* 0x000ea80000300800 */
[----:B------:R-:W2:Y:S04]  /*7cb20*/  LDL.LU R54, [R1+0xb8] ;  /* 0x0000b80001367983 */ /* 0x000ea80000300800 */
[----:B------:R-:W2:Y:S01]  /*7cb30*/  LDL.LU R55, [R1+0xbc] ;  /* 0x0000bc0001377983 */ /* 0x000ea20000300800 */
[----:B----4-:R-:W-:Y:S01]  /*7cb40*/  HMMA.16816.F32 R24, R4, R22, R24 ;  /* 0x000000160418723c */ /* 0x010fe20000001818 */
[----:B------:R-:W-:-:S02]  /*7cb50*/  IMAD.MOV.U32 R18, RZ, RZ, R49 ;  /* 0x000000ffff127224 */ /* 0x000fc400078e0031 */
[----:B------:R-:W-:Y:S01]  /*7cb60*/  IMAD.MOV.U32 R19, RZ, RZ, R48 ;  /* 0x000000ffff137224 */ /* 0x000fe200078e0030 */
[----:B--2---:R-:W-:Y:S04]  /*7cb70*/  STL.64 [R1+0x2fd0], R54 ;  /* 0x002fd03601007387 */ /* 0x004fe80000100a00 */
[----:B------:R1:W-:Y:S04]  /*7cb80*/  STL.64 [R1+0x2fc8], R52 ;  /* 0x002fc83401007387 */ /* 0x0003e80000100a00 */
[----:B-1----:R-:W2:Y:S04]  /*7cb90*/  LDL.LU R52, [R1+0xc0] ;  /* 0x0000c00001347983 */ /* 0x002ea80000300800 */
[----:B------:R-:W2:Y:S04]  /*7cba0*/  LDL.LU R53, [R1+0xc4] ;  /* 0x0000c40001357983 */ /* 0x000ea80000300800 */
[----:B------:R-:W2:Y:S04]  /*7cbb0*/  LDL.LU R54, [R1+0xc8] ;  /* 0x0000c80001367983 */ /* 0x000ea80000300800 */
[----:B------:R-:W4:Y:S04]  /*7cbc0*/  LDL.LU.64 R48, [R1+0xb58] ;  /* 0x000b580001307983 */ /* 0x000f280000300a00 */
[----:B------:R-:W2:Y:S04]  /*7cbd0*/  LDL.LU.64 R50, [R1+0xb50] ;  /* 0x000b500001327983 */ /* 0x000ea80000300a00 */
[----:B------:R-:W-:Y:S04]  /*7cbe0*/  STL.64 [R1+0x9b0], R24 ;  /* 0x0009b01801007387 */ /* 0x000fe80000100a00 */
[----:B------:R1:W-:Y:S04]  /*7cbf0*/  STL.64 [R1+0x9b8], R26 ;  /* 0x0009b81a01007387 */ /* 0x0003e80000100a00 */
[----:B-1----:R-:W2:Y:S01]  /*7cc00*/  LDL.LU.64 R26, [R1+0x3100] ;  /* 0x00310000011a7983 */ /* 0x002ea20000300a00 */
[----:B------:R-:W-:-:S03]  /*7cc10*/  IMAD.MOV.U32 R55, RZ, RZ, R0 ;  /* 0x000000ffff377224 */ /* 0x000fc600078e0000 */
[----:B------:R0:W5:Y:S04]  /*7cc20*/  LDL.LU.64 R24, [R1+0x30f8] ;  /* 0x0030f80001187983 */ /* 0x0001680000300a00 */
[----:B------:R-:W3:Y:S01]  /*7cc30*/  LDL.LU R0, [R1+0xf78] ;  /* 0x000f780001007983 */ /* 0x000ee20000300800 */
[----:B--2---:R-:W-:-:S15]  /*7cc40*/  HMMA.16816.F32 R28, R4, R26, R28 ;  /* 0x0000001a041c723c */ /* 0x004fde000000181c */
[----:B------:R-:W-:-:S04]  /*7cc50*/  NOP ;  /* 0x0000000000007918 */ /* 0x000fc80000000000 */
[----:B------:R-:W-:Y:S04]  /*7cc60*/  STL.64 [R1+0x940], R28 ;  /* 0x0009401c01007387 */ /* 0x000fe80000100a00 */
[----:B------:R1:W-:Y:S04]  /*7cc70*/  STL.64 [R1+0x948], R30 ;  /* 0x0009481e01007387 */ /* 0x0003e80000100a00 */
[----:B-1----:R-:W2:Y:S04]  /*7cc80*/  LDL.LU.64 R30, [R1+0x30f0] ;  /* 0x0030f000011e7983 */ /* 0x002ea80000300a00 */
[----:B------:R0:W5:Y:S01]  /*7cc90*/  LDL.LU.64 R28, [R1+0x30e8] ;  /* 0x0030e800011c7983 */ /* 0x0001620000300a00 */
        /* <DEDUP_REMOVED lines=24> */
[----:B--2---:R-:W-:Y:S03]  /*7ce20*/  HMMA.16816.F32 R4, R4, R46, R8 ;  /* 0x0000002e0404723c */ /* 0x004fe60000001808 */
[----:B------:R-:W2:Y:S04]  /*7ce30*/  LDL.LU.64 R10, [R1+0x30a0] ;  /* 0x0030a000010a7983 */ /* 0x000ea80000300a00 */
[----:B------:R-:W2:-:S12]  /*7ce40*/  LDL.LU.64 R8, [R1+0x3098] ;  /* 0x0030980001087983 */ /* 0x000e980000300a00 */
[----:B------:R1:W-:Y:S04]  /*7ce50*/  STL.64 [R1+0x7c0], R4 ;  /* 0x0007c00401007387 */ /* 0x0003e80000100a00 */
[----:B------:R0:W-:Y:S04]  /*7ce60*/  STL.64 [R1+0x7c8], R6 ;  /* 0x0007c80601007387 */ /* 0x0001e80000100a00 */
[----:B-1----:R-:W3:Y:S04]  /*7ce70*/  LDL.LU R4, [R1+0x70] ;  /* 0x0000700001047983 */ /* 0x002ee80000300800 */
[----:B------:R-:W3:Y:S01]  /*7ce80*/  LDL.LU R5, [R1+0x74] ;  /* 0x0000740001057983 */ /* 0x000ee20000300800 */
[----:B0-----:R-:W-:-:S03]  /*7ce90*/  IMAD.MOV.U32 R6, RZ, RZ, R2 ;  /* 0x000000ffff067224 */ /* 0x001fc600078e0002 */
        /* <DEDUP_REMOVED lines=20> */
[----:B------:R-:W3:-:S15]  /*7cfe0*/  LDL.LU.64 R14, [R1+0x3040] ;  /* 0x00304000010e7983 */ /* 0x000ede0000300a00 */
[----:B------:R-:W-:Y:S02]  /*7cff0*/  NOP ;  /* 0x0000000000007918 */ /* 0x000fe40000000000 */
        /* <DEDUP_REMOVED lines=16> */
[----:B0-----:R-:W3:Y:S04]  /*7d100*/  LDL.LU.64 R58, [R1+0x3000] ;  /* 0x00300000013a7983 */ /* 0x001ee80000300a00 */
[----:B------:R0:W5:Y:S01]  /*7d110*/  LDL.LU.64 R56, [R1+0x2ff8] ;  /* 0x002ff80001387983 */ /* 0x0001620000300a00 */
[----:B---3--:R-:W-:-:S15]  /*7d120*/  HMMA.16816.F32 R12, R8, R58, R12 ;  /* 0x0000003a080c723c */ /* 0x008fde000000180c */
[----:B------:R-:W-:-:S04]  /*7d130*/  NOP ;  /* 0x0000000000007918 */ /* 0x000fc80000000000 */
[----:B------:R-:W-:Y:S04]  /*7d140*/  STL.64 [R1+0x9f0], R12 ;  /* 0x0009f00c01007387 */ /* 0x000fe80000100a00 */
[----:B------:R1:W-:Y:S04]  /*7d150*/  STL.64 [R1+0x9f8], R14 ;  /* 0x0009f80e01007387 */ /* 0x0003e80000100a00 */
[----:B-1----:R-:W2:Y:S04]  /*7d160*/  LDL.LU.64 R14, [R1+0x2ff0] ;  /* 0x002ff000010e7983 */ /* 0x002ea80000300a00 */
[----:B------:R-:W3:Y:S04]  /*7d170*/  LDL.LU.64 R12, [R1+0x2fe8] ;  /* 0x002fe800010c7983 */ /* 0x000ee80000300a00 */
[----:B------:R-:W3:Y:S01]  /*7d180*/  LDL.LU.64 R58, [R1+0xb60] ;  /* 0x000b6000013a7983 */ /* 0x000ee20000300a00 */
[----:B--2---:R-:W-:-:S15]  /*7d190*/  HMMA.16816.F32 R16, R8, R14, R16 ;  /* 0x0000000e0810723c */ /* 0x004fde0000001810 */
[----:B------:R-:W-:-:S04]  /*7d1a0*/  NOP ;  /* 0x0000000000007918 */ /* 0x000fc80000000000 */
[----:B------:R-:W-:Y:S04]  /*7d1b0*/  STL.64 [R1+0x970], R16 ;  /* 0x0009701001007387 */ /* 0x000fe80000100a00 */
[----:B------:R1:W-:Y:S04]  /*7d1c0*/  STL.64 [R1+0x978], R18 ;  /* 0x0009781201007387 */ /* 0x0003e80000100a00 */
[----:B-1----:R-:W2:Y:S04]  /*7d1d0*/  LDL.LU.64 R18, [R1+0x2fe0] ;  /* 0x002fe00001127983 */ /* 0x002ea80000300a00 */
[----:B------:R0:W5:Y:S01]  /*7d1e0*/  LDL.LU.64 R16, [R1+0x2fd8] ;  /* 0x002fd80001107983 */ /* 0x0001620000300a00 */
[----:B--2---:R-:W-:Y:S01]  /*7d1f0*/  HMMA.16816.F32 R52, R8, R18, R52 ;  /* 0x000000120834723c */ /* 0x004fe20000001834 */
[----:B------:R-:W-:Y:S01]  /*7d200*/  IMAD.MOV.U32 R7, RZ, RZ, R3 ;  /* 0x000000ffff077224 */ /* 0x000fe200078e0003 */
[----:B------:R-:W1:-:S15]  /*7d210*/  LDC R19, c[0x0][0x3a8] ;  /* 0x0000ea00ff137b82 */ /* 0x000e5e0000000800 */
[----:B------:R-:W-:Y:S02]  /*7d220*/  NOP ;  /* 0x0000000000007918 */ /* 0x000fe40000000000 */
[----:B------:R-:W-:Y:S04]  /*7d230*/  STL.64 [R1+0x910], R52 ;  /* 0x0009103401007387 */ /* 0x000fe80000100a00 */
[----:B------:R2:W-:Y:S04]  /*7d240*/  STL.64 [R1+0x918], R54 ;  /* 0x0009183601007387 */ /* 0x0005e80000100a00 */
[----:B--2---:R-:W2:Y:S04]  /*7d250*/  LDL.LU.64 R54, [R1+0x2fd0] ;  /* 0x002fd00001367983 */ /* 0x004ea80000300a00 */
[----:B------:R-:W2:Y:S02]  /*7d260*/  LDL.LU.64 R52, [R1+0x2fc8] ;  /* 0x002fc80001347983 */ /* 0x000ea40000300a00 */
[----:B--2---:R-:W-:-:S15]  /*7d270*/  HMMA.16816.F32 R52, R8, R22, R52 ;  /* 0x000000160834723c */ /* 0x004fde0000001834 */
[----:B------:R-:W-:-:S04]  /*7d280*/  NOP ;  /* 0x0000000000007918 */ /* 0x000fc80000000000 */
        /* <DEDUP_REMOVED lines=21> */
[----:B------:R-:W2:Y:S01]  /*7d3e0*/  LDL.LU.64 R52, [R1+0x2f88] ;  /* 0x002f880001347983 */ /* 0x000ea20000300a00 */
[----:B------:R-:W-:-:S15]  /*7d3f0*/  HMMA.16816.F32 R4, R8, R38, R4 ;  /* 0x000000260804723c */ /* 0x000fde0000001804 */
[----:B------:R-:W-:-:S04]  /*7d400*/  NOP ;  /* 0x0000000000007918 */ /* 0x000fc80000000000 */
[----:B------:R-:W-:Y:S04]  /*7d410*/  STL.64 [R1+0x820], R4 ;  /* 0x0008200401007387 */ /* 0x000fe80000100a00 */
[----:B------:R-:W-:Y:S01]  /*7d420*/  STL.64 [R1+0x828], R6 ;  /* 0x0008280601007387 */ /* 0x000fe20000100a00 */
[----:B--2---:R-:W-:-:S15]  /*7d430*/  HMMA.16816.F32 R52, R8, R42, R52 ;  /* 0x0000002a0834723c */ /* 0x004fde0000001834 */
[----:B------:R-:W-:-:S04]  /*7d440*/  NOP ;  /* 0x0000000000007918 */ /* 0x000fc80000000000 */
[----:B------:R-:W-:Y:S04]  /*7d450*/  STL.64 [R1+0x810], R52 ;  /* 0x0008103401007387 */ /* 0x000fe80000100a00 */
[----:B------:R2:W-:Y:S04]  /*7d460*/  STL.64 [R1+0x818], R54 ;  /* 0x0008183601007387 */ /* 0x0005e80000100a00 */
[----:B--2---:R-:W2:Y:S04]  /*7d470*/  LDL.LU.64 R54, [R1+0x2f80] ;  /* 0x002f800001367983 */ /* 0x004ea80000300a00 */
[----:B------:R-:W2:Y:S01]  /*7d480*/  LDL.LU.64 R52, [R1+0x2f78] ;  /* 0x002f780001347983 */ /* 0x000ea20000300a00 */
[----:B------:R-:W-:-:S02]  /*7d490*/  VIADD R0, R0, 0x1 ;  /* 0x0000000100007836 */ /* 0x000fc40000000000 */
[----:B-1----:R-:W-:Y:S01]  /*7d4a0*/  IMAD.SHL.U32 R19, R19, 0x80, RZ ;  /* 0x0000008013137824 */ /* 0x002fe200078e00ff */
[----:B------:R-:W2:Y:S04]  /*7d4b0*/  LDL.LU R42, [R1+0x2ba8] ;  /* 0x002ba800012a7983 */ /* 0x000ea80000300800 */
[----:B------:R-:W-:Y:S01]  /*7d4c0*/  STL [R1+0xf78], R0 ;  /* 0x000f780001007387 */ /* 0x000fe20000100800 */
[----:B------:R-:W-:-:S03]  /*7d4d0*/  IMAD.SHL.U32 R19, R19, 0x2, RZ ;  /* 0x0000000213137824 */ /* 0x000fc600078e00ff */
[----:B------:R-:W2:Y:S04]  /*7d4e0*/  LDL.LU R43, [R1+0x2ba0] ;  /* 0x002ba000012b7983 */ /* 0x000ea80000300800 */
[----:B------:R-:W2:Y:S04]  /*7d4f0*/  LDL.LU R38, [R1+0x2bc4] ;  /* 0x002bc40001267983 */ /* 0x000ea80000300800 */
[----:B------:R-:W2:Y:S04]  /*7d500*/  LDL.LU R39, [R1+0x2b98] ;  /* 0x002b980001277983 */ /* 0x000ea80000300800 */
[----:B------:R-:W2:Y:S01]  /*7d510*/  LDL.LU R34, [R1+0x2bbc] ;  /* 0x002bbc0001227983 */ /* 0x000ea20000300800 */
[----:B------:R-:W-:-:S03]  /*7d520*/  IADD3 R7, P2, PT, R50, R19, RZ ;  /* 0x0000001332077210 */ /* 0x000fc60007f5e0ff */
[----:B------:R-:W2:Y:S01]  /*7d530*/  LDL.LU R35, [R1+0x2b90] ;  /* 0x002b900001237983 */ /* 0x000ea20000300800 */
[----:B---3--:R-:W-:-:S03]  /*7d540*/  IADD3 R4, P0, PT, R12, R19, RZ ;  /* 0x000000130c047210 */ /* 0x008fc60007f1e0ff */
[----:B------:R-:W3:Y:S04]  /*7d550*/  LDL.LU R30, [R1+0x2bb4] ;  /* 0x002bb400011e7983 */ /* 0x000ee80000300800 */
[----:B------:R-:W3:Y:S04]  /*7d560*/  LDL.LU R31, [R1+0x2b88] ;  /* 0x002b8800011f7983 */ /* 0x000ee80000300800 */
[----:B------:R-:W3:Y:S04]  /*7d570*/  LDL.LU R3, [R1+0x2bac] ;  /* 0x002bac0001037983 */ /* 0x000ee80000300800 */
[----:B------:R-:W3:Y:S01]  /*7d580*/  LDL.LU R26, [R1+0x2b80] ;  /* 0x002b8000011a7983 */ /* 0x000ee20000300800 */
[----:B------:R-:W-:Y:S01]  /*7d590*/  IADD3 R5, P1, PT, R58, R19, RZ ;  /* 0x000000133a057210 */ /* 0x000fe20007f3e0ff */
[----:B------:R-:W-:-:S02]  /*7d5a0*/  IMAD.X R15, R51, 0x1, R2, P2 ;  /* 0x00000001330f7824 */ /* 0x000fc400010e0602 */
[----:B------:R-:W3:Y:S01]  /*7d5b0*/  LDL.LU R27, [R1+0x2ba4] ;  /* 0x002ba400011b7983 */ /* 0x000ee20000300800 */
[----:B------:R-:W-:-:S03]  /*7d5c0*/  IMAD.X R12, R13, 0x1, R2, P0 ;  /* 0x000000010d0c7824 */ /* 0x000fc600000e0602 */
[----:B------:R-:W3:Y:S01]  /*7d5d0*/  LDL.LU R51, [R1+0x2b78] ;  /* 0x002b780001337983 */ /* 0x000ee20000300800 */
[----:B----4-:R-:W-:-:S03]  /*7d5e0*/  IADD3 R6, P0, PT, R48, R19, RZ ;  /* 0x0000001330067210 */ /* 0x010fc60007f1e0ff */
[----:B------:R-:W4:Y:S04]  /*7d5f0*/  LDL.LU R22, [R1+0x2b9c] ;  /* 0x002b9c0001167983 */ /* 0x000f280000300800 */
[----:B------:R-:W3:Y:S04]  /*7d600*/  LDL.LU R23, [R1+0x2b70] ;  /* 0x002b700001177983 */ /* 0x000ee80000300800 */
[----:B------:R-:W3:Y:S01]  /*7d610*/  LDL.LU R18, [R1+0x2b94] ;  /* 0x002b940001127983 */ /* 0x000ee20000300800 */
[----:B------:R-:W-:-:S03]  /*7d620*/  IMAD.X R13, R59, 0x1, R2, P1 ;  /* 0x000000013b0d7824 */ /* 0x000fc600008e0602 */
[----:B------:R-:W4:Y:S04]  /*7d630*/  LDL.LU R58, [R1+0x2b68] ;  /* 0x002b6800013a7983 */ /* 0x000f280000300800 */
[----:B------:R-:W4:Y:S01]  /*7d640*/  LDL.LU R59, [R1+0x2b8c] ;  /* 0x002b8c00013b7983 */ /* 0x000f220000300800 */
[----:B------:R-:W-:-:S03]  /*7d650*/  IMAD.X R14, R49, 0x1, R2, P0 ;  /* 0x00000001310e7824 */ /* 0x000fc600000e0602 */
[----:B------:R-:W4:Y:S04]  /*7d660*/  LDL.LU R48, [R1+0x2b60] ;  /* 0x002b600001307983 */ /* 0x000f280000300800 */
[----:B------:R-:W4:Y:S04]  /*7d670*/  LDL.LU R49, [R1+0x2b84] ;  /* 0x002b840001317983 */ /* 0x000f280000300800 */
[----:B------:R-:W4:Y:S04]  /*7d680*/  LDL.LU R50, [R1+0x2b58] ;  /* 0x002b580001327983 */ /* 0x000f280000300800 */
[----:B------:R-:W4:Y:S01]  /*7d690*/  LDL.LU R60, [R1+0x2b7c] ;  /* 0x002b7c00013c7983 */ /* 0x000f220000300800 */
[----:B--2---:R-:W-:-:S15]  /*7d6a0*/  HMMA.16816.F32 R52, R8, R46, R52 ;  /* 0x0000002e0834723c */ /* 0x004fde0000001834 */
[----:B------:R-:W-:-:S04]  /*7d6b0*/  NOP ;  /* 0x0000000000007918 */ /* 0x000fc80000000000 */
[----:B------:R1:W-:Y:S04]  /*7d6c0*/  STL.64 [R1+0x800], R52 ;  /* 0x0008003401007387 */ /* 0x0003e80000100a00 */
[----:B------:R2:W-:Y:S01]  /*7d6d0*/  STL.64 [R1+0x808], R54 ;  /* 0x0008083601007387 */ /* 0x0005e20000100a00 */
[----:B------:R-:W-:Y:S02]  /*7d6e0*/  IMAD.MOV.U32 R8, RZ, RZ, R52 ;  /* 0x000000ffff087224 */ /* 0x000fe400078e0034 */
[----:B------:R-:W-:Y:S02]  /*7d6f0*/  IMAD.MOV.U32 R10, RZ, RZ, R53 ;  /* 0x000000ffff0a7224 */ /* 0x000fe400078e0035 */
[----:B------:R-:W-:Y:S02]  /*7d700*/  IMAD.MOV.U32 R9, RZ, RZ, R54 ;  /* 0x000000ffff097224 */ /* 0x000fe400078e0036 */
[----:B------:R-:W-:Y:S01]  /*7d710*/  IMAD.MOV.U32 R11, RZ, RZ, R55 ;  /* 0x000000ffff0b7224 */ /* 0x000fe200078e0037 */
[----:B-1----:R-:W4:Y:S04]  /*7d720*/  LDL.LU R52, [R1+0x2bc8] ;  /* 0x002bc80001347983 */ /* 0x002f280000300800 */
[----:B------:R-:W4:Y:S04]  /*7d730*/  LDL.LU R53, [R1+0x2bc0] ;  /* 0x002bc00001357983 */ /* 0x000f280000300800 */
[----:B--2---:R-:W2:Y:S04]  /*7d740*/  LDL.LU R54, [R1+0x2bb8] ;  /* 0x002bb80001367983 */ /* 0x004ea80000300800 */
[----:B------:R-:W2:Y:S01]  /*7d750*/  LDL.LU R55, [R1+0x2bb0] ;  /* 0x002bb00001377983 */ /* 0x000ea20000300800 */
[----:B------:R-:W-:-:S02]  /*7d760*/  IMAD.MOV.U32 R46, RZ, RZ, R4 ;  /* 0x000000ffff2e7224 */ /* 0x000fc400078e0004 */
[----:B------:R-:W-:Y:S02]  /*7d770*/  IMAD.MOV.U32 R47, RZ, RZ, R12 ;  /* 0x000000ffff2f7224 */ /* 0x000fe400078e000c */
[----:B------:R-:W-:Y:S02]  /*7d780*/  IMAD.MOV.U32 R4, RZ, RZ, R5 ;  /* 0x000000ffff047224 */ /* 0x000fe400078e0005 */
[----:B------:R-:W-:Y:S01]  /*7d790*/  IMAD.MOV.U32 R5, RZ, RZ, R13 ;  /* 0x000000ffff057224 */ /* 0x000fe200078e000d */
[----:B------:R-:W-:Y:S02]  /*7d7a0*/  ISETP.NE.U32.AND P0, PT, R0, UR6, PT ;  /* 0x0000000600007c0c */ /* 0x000fe4000bf05070 */
[----:B------:R-:W2:Y:S04]  /*7d7b0*/  LDL.LU R0, [R1+0x2f74] ;  /* 0x002f740001007983 */ /* 0x000ea80000300800 */
[----:B------:R-:W-:Y:S04]  /*7d7c0*/  STL.64 [R1+0xb68], R46 ;  /* 0x000b682e01007387 */ /* 0x000fe80000100a00 */
[----:B------:R-:W-:Y:S01]  /*7d7d0*/  STL.64 [R1+0xb60], R4 ;  /* 0x000b600401007387 */ /* 0x000fe20000100a00 */
[----:B------:R-:W-:-:S02]  /*7d7e0*/  IADD3 R42, P2, PT, R42, R19, RZ ;  /* 0x000000132a2a7210 */ /* 0x000fc40007f5e0ff */
[----:B------:R-:W-:-:S03]  /*7d7f0*/  IADD3 R43, P3, PT, R43, R19, RZ ;  /* 0x000000132b2b7210 */ /* 0x000fc60007f7e0ff */
[--C-:B---3--:R-:W-:Y:S01]  /*7d800*/  IMAD.X R27, R27, 0x1, R2.reuse, P2 ;  /* 0x000000011b1b7824 */ /* 0x108fe200010e0602 */
[-C--:B------:R-:W-:Y:S02]  /*7d810*/  IADD3 R51, P2, PT, R51, R19.reuse, RZ ;  /* 0x0000001333337210 */ /* 0x080fe40007f5e0ff */
[-C--:B----4-:R-:W-:Y:S02]  /*7d820*/  IADD3 R52, P4, PT, R52, R19.reuse, RZ ;  /* 0x0000001334347210 */ /* 0x090fe40007f9e0ff */
[-C--:B------:R-:W-:Y:S02]  /*7d830*/  IADD3 R53, P5, PT, R53, R19.reuse, RZ ;  /* 0x0000001335357210 */ /* 0x080fe40007fbe0ff */
[-C--:B--2---:R-:W-:Y:S02]  /*7d840*/  IADD3 R54, P6, PT, R54, R19.reuse, RZ ;  /* 0x0000001336367210 */ /* 0x084fe40007fde0ff */
[----:B------:R-:W-:Y:S01]  /*7d850*/  IADD3 R55, P1, PT, R55, R19, RZ ;  /* 0x0000001337377210 */ /* 0x000fe20007f3e0ff */
[----:B------:R-:W-:Y:S04]  /*7d860*/  STL [R1+0x2bc8], R52 ;  /* 0x002bc83401007387 */ /* 0x000fe80000100800 */
[----:B------:R-:W-:Y:S01]  /*7d870*/  STL [R1+0x2bc0], R53 ;  /* 0x002bc03501007387 */ /* 0x000fe20000100800 */
[----:B------:R-:W-:-:S03]  /*7d880*/  IMAD.X R38, R38, 0x1, R2, P4 ;  /* 0x0000000126267824 */ /* 0x000fc600020e0602 */
[----:B------:R-:W-:Y:S01]  /*7d890*/  STL [R1+0x2bb8], R54 ;  /* 0x002bb83601007387 */ /* 0x000fe20000100800 */
[----:B------:R-:W-:-:S03]  /*7d8a0*/  IADD3 R39, P4, PT, R39, R19, RZ ;  /* 0x0000001327277210 */ /* 0x000fc60007f9e0ff */
[----:B------:R-:W-:Y:S01]  /*7d8b0*/  STL [R1+0x2bb0], R55 ;  /* 0x002bb03701007387 */ /* 0x000fe20000100800 */
[----:B------:R-:W-:-:S03]  /*7d8c0*/  IMAD.X R34, R34, 0x1, R2, P5 ;  /* 0x0000000122227824 */ /* 0x000fc600028e0602 */
[----:B------:R-:W-:Y:S01]  /*7d8d0*/  STL [R1+0x2ba8], R42 ;  /* 0x002ba82a01007387 */ /* 0x000fe20000100800 */
[----:B------:R-:W-:-:S03]  /*7d8e0*/  IADD3 R35, P5, PT, R35, R19, RZ ;  /* 0x0000001323237210 */ /* 0x000fc60007fbe0ff */
[----:B------:R-:W-:Y:S01]  /*7d8f0*/  STL [R1+0x2ba0], R43 ;  /* 0x002ba02b01007387 */ /* 0x000fe20000100800 */
[----:B------:R-:W-:-:S03]  /*7d900*/  IMAD.X R3, R3, 0x1, R2, P1 ;  /* 0x0000000103037824 */ /* 0x000fc600008e0602 */
[----:B------:R-:W-:Y:S01]  /*7d910*/  STL [R1+0x2bc4], R38 ;  /* 0x002bc42601007387 */ /* 0x000fe20000100800 */
[----:B------:R-:W-:-:S03]  /*7d920*/  IMAD.X R30, R30, 0x1, R2, P6 ;  /* 0x000000011e1e7824 */ /* 0x000fc600030e0602 */
[----:B------:R-:W-:Y:S04]  /*7d930*/  STL [R1+0x2b98], R39 ;  /* 0x002b982701007387 */ /* 0x000fe80000100800 */
[----:B------:R-:W-:Y:S04]  /*7d940*/  STL [R1+0x2bbc], R34 ;  /* 0x002bbc2201007387 */ /* 0x000fe80000100800 */
[----:B------:R-:W-:Y:S04]  /*7d950*/  STL [R1+0x2b90], R35 ;  /* 0x002b902301007387 */ /* 0x000fe80000100800 */
[----:B------:R1:W-:Y:S04]  /*7d960*/  STL [R1+0x2bac], R3 ;  /* 0x002bac0301007387 */ /* 0x0003e80000100800 */
[----:B------:R-:W-:Y:S04]  /*7d970*/  STL [R1+0x2bb4], R30 ;  /* 0x002bb41e01007387 */ /* 0x000fe80000100800 */
[----:B-1----:R-:W2:Y:S01]  /*7d980*/  LDL.LU R3, [R1+0x2b50] ;  /* 0x002b500001037983 */ /* 0x002ea20000300800 */
[----:B------:R-:W-:-:S02]  /*7d990*/  IADD3 R31, P6, PT, R31, R19, RZ ;  /* 0x000000131f1f7210 */ /* 0x000fc40007fde0ff */
[----:B------:R-:W-:-:S03]  /*7d9a0*/  IADD3 R26, P1, PT, R26, R19, RZ ;  /* 0x000000131a1a7210 */ /* 0x000fc60007f3e0ff */
[----:B------:R-:W-:Y:S04]  /*7d9b0*/  STL [R1+0x2b88], R31 ;  /* 0x002b881f01007387 */ /* 0x000fe80000100800 */
[----:B------:R1:W-:Y:S04]  /*7d9c0*/  STL [R1+0x2b78], R51 ;  /* 0x002b783301007387 */ /* 0x0003e80000100800 */
[----:B------:R-:W-:Y:S04]  /*7d9d0*/  STL [R1+0x2b80], R26 ;  /* 0x002b801a01007387 */ /* 0x000fe80000100800 */
[----:B-1----:R-:W3:Y:S01]  /*7d9e0*/  LDL.LU R51, [R1+0x2b74] ;  /* 0x002b740001337983 */ /* 0x002ee20000300800 */
[--C-:B------:R-:W-:Y:S01]  /*7d9f0*/  IMAD.X R22, R22, 0x1, R2.reuse, P3 ;  /* 0x0000000116167824 */ /* 0x100fe200018e0602 */
[-C--:B------:R-:W-:Y:S01]  /*7da00*/  IADD3 R23, P3, PT, R23, R19.reuse, RZ ;  /* 0x0000001317177210 */ /* 0x080fe20007f7e0ff */
[--C-:B------:R-:W-:Y:S01]  /*7da10*/  IMAD.X R18, R18, 0x1, R2.reuse, P4 ;  /* 0x0000000112127824 */ /* 0x100fe200020e0602 */
[----:B------:R-:W-:Y:S01]  /*7da20*/  IADD3 R58, P4, PT, R58, R19, RZ ;  /* 0x000000133a3a7210 */ /* 0x000fe20007f9e0ff */
[----:B------:R-:W-:Y:S01]  /*7da30*/  STL [R1+0x2ba4], R27 ;  /* 0x002ba41b01007387 */ /* 0x000fe20000100800 */
[----:B------:R-:W-:-:S03]  /*7da40*/  IMAD.X R59, R59, 0x1, R2, P5 ;  /* 0x000000013b3b7824 */ /* 0x000fc600028e0602 */
[----:B------:R-:W-:Y:S01]  /*7da50*/  STL [R1+0x2b9c], R22 ;  /* 0x002b9c1601007387 */ /* 0x000fe20000100800 */
[----:B------:R-:W-:-:S03]  /*7da60*/  IADD3 R48, P5, PT, R48, R19, RZ ;  /* 0x0000001330307210 */ /* 0x000fc60007fbe0ff */
[----:B------:R-:W-:Y:S04]  /*7da70*/  STL [R1+0x2b70], R23 ;  /* 0x002b701701007387 */ /* 0x000fe80000100800 */
[----:B------:R-:W-:Y:S01]  /*7da80*/  STL [R1+0x2b94], R18 ;  /* 0x002b941201007387 */ /* 0x000fe20000100800 */
[----:B------:R-:W-:-:S03]  /*7da90*/  IMAD.X R49, R49, 0x1, R2, P6 ;  /* 0x0000000131317824 */ /* 0x000fc600030e0602 */
[----:B------:R-:W-:Y:S01]  /*7daa0*/  STL [R1+0x2b68], R58 ;  /* 0x002b683a01007387 */ /* 0x000fe20000100800 */
[----:B------:R-:W-:-:S03]  /*7dab0*/  IADD3 R50, P6, PT, R50, R19, RZ ;  /* 0x0000001332327210 */ /* 0x000fc60007fde0ff */
[----:B------:R-:W-:Y:S04]  /*7dac0*/  STL [R1+0x2b8c], R59 ;  /* 0x002b8c3b01007387 */ /* 0x000fe80000100800 */
[----:B------:R-:W-:Y:S01]  /*7dad0*/  STL [R1+0x2b60], R48 ;  /* 0x002b603001007387 */ /* 0x000fe20000100800 */
[----:B------:R-:W-:-:S03]  /*7dae0*/  IMAD.X R60, R60, 0x1, R2, P1 ;  /* 0x000000013c3c7824 */ /* 0x000fc600008e0602 */
[----:B------:R-:W4:Y:S04]  /*7daf0*/  LDL.LU R4, [R1+0x2b48] ;  /* 0x002b480001047983 */ /* 0x000f280000300800 */
[----:B------:R-:W-:Y:S04]  /*7db00*/  STL [R1+0x2b84], R49 ;  /* 0x002b843101007387 */ /* 0x000fe80000100800 */
[----:B------:R-:W4:Y:S04]  /*7db10*/  LDL.LU R12, [R1+0x2b6c] ;  /* 0x002b6c00010c7983 */ /* 0x000f280000300800 */
[----:B------:R-:W-:Y:S04]  /*7db20*/  STL [R1+0x2b58], R50 ;  /* 0x002b583201007387 */ /* 0x000fe80000100800 */
[----:B------:R-:W4:Y:S04]  /*7db30*/  LDL.LU R46, [R1+0x2b40] ;  /* 0x002b4000012e7983 */ /* 0x000f280000300800 */
[----:B------:R1:W-:Y:S04]  /*7db40*/  STL [R1+0x2b7c], R60 ;  /* 0x002b7c3c01007387 */ /* 0x0003e80000100800 */
        /* <DEDUP_REMOVED lines=13> */
[----:B-1----:R-:W4:Y:S04]  /*7dc20*/  LDL.LU R60, [R1+0x2b20] ;  /* 0x002b2000013c7983 */ /* 0x002f280000300800 */
[----:B------:R-:W4:Y:S04]  /*7dc30*/  LDL.LU R26, [R1+0x2b2c] ;  /* 0x002b2c00011a7983 */ /* 0x000f280000300800 */
[----:B------:R-:W4:Y:S01]  /*7dc40*/  LDL.LU R27, [R1+0x2b18] ;  /* 0x002b1800011b7983 */ /* 0x000f220000300800 */
[----:B--2---:R-:W-:-:S05]  /*7dc50*/  IADD3 R3, P1, PT, R3, R19, RZ ;  /* 0x0000001303037210 */ /* 0x004fca0007f3e0ff */
[----:B------:R1:W-:Y:S04]  /*7dc60*/  STL [R1+0x2b50], R3 ;  /* 0x002b500301007387 */ /* 0x0003e80000100800 */
[----:B-1----:R-:W2:Y:S04]  /*7dc70*/  LDL.LU R3, [R1+0x2bdc] ;  /* 0x002bdc0001037983 */ /* 0x002ea80000300800 */
[----:B------:R-:W2:Y:S01]  /*7dc80*/  LDL.LU R22, [R1+0x2b10] ;  /* 0x002b100001167983 */ /* 0x000ea20000300800 */
[----:B---3--:R-:W-:-:S03]  /*7dc90*/  IMAD.X R51, R51, 0x1, R2, P2 ;  /* 0x0000000133337824 */ /* 0x008fc600010e0602 */
[----:B------:R-:W3:Y:S04]  /*7dca0*/  LDL.LU R23, [R1+0x2bd4] ;  /* 0x002bd40001177983 */ /* 0x000ee80000300800 */
[----:B------:R-:W3:Y:S04]  /*7dcb0*/  LDL.LU R18, [R1+0x2b08] ;  /* 0x002b080001127983 */ /* 0x000ee80000300800 */
[----:B------:R1:W-:Y:S04]  /*7dcc0*/  STL [R1+0x2b74], R51 ;  /* 0x002b743301007387 */ /* 0x0003e80000100800 */
[----:B------:R-:W3:Y:S04]  /*7dcd0*/  LDL.LU R58, [R1+0x2bcc] ;  /* 0x002bcc00013a7983 */ /* 0x000ee80000300800 */
[----:B------:R-:W3:Y:S04]  /*7dce0*/  LDL.LU R59, [R1+0x2b00] ;  /* 0x002b0000013b7983 */ /* 0x000ee80000300800 */
[----:B------:R-:W3:Y:S04]  /*7dcf0*/  LDL.LU R48, [R1+0x2b24] ;  /* 0x002b240001307983 */ /* 0x000ee80000300800 */
[----:B------:R-:W3:Y:S04]  /*7dd00*/  LDL.LU R49, [R1+0x2af8] ;  /* 0x002af80001317983 */ /* 0x000ee80000300800 */
[----:B------:R-:W3:Y:S04]  /*7dd10*/  LDL.LU R50, [R1+0x2b1c] ;  /* 0x002b1c0001327983 */ /* 0x000ee80000300800 */
[----:B-1----:R-:W3:Y:S01]  /*7dd20*/  LDL.LU R51, [R1+0x2af0] ;  /* 0x002af00001337983 */ /* 0x002ee20000300800 */
[-C--:B----4-:R-:W-:Y:S01]  /*7dd30*/  IADD3 R4, P2, PT, R4, R19.reuse, RZ ;  /* 0x0000001304047210 */ /* 0x090fe20007f5e0ff */
        /* <DEDUP_REMOVED lines=21> */
[--C-:B------:R-:W-:Y:S02]  /*7de90*/  IMAD.X R35, R35, 0x1, R2.reuse, P3 ;  /* 0x0000000123237824 */ /* 0x100fe400018e0602 */
[----:B------:R-:W-:Y:S01]  /*7dea0*/  IMAD.X R31, R31, 0x1, R2, P4 ;  /* 0x000000011f1f7824 */ /* 0x000fe200020e0602 */
[----:B------:R-:W-:Y:S01]  /*7deb0*/  STL [R1+0x2b4c], R43 ;  /* 0x002b4c2b01007387 */ /* 0x000fe20000100800 */
[----:B------:R-:W-:-:S03]  /*7dec0*/  IADD3 R60, P4, PT, R60, R19, RZ ;  /* 0x000000133c3c7210 */ /* 0x000fc60007f9e0ff */
[----:B------:R-:W-:Y:S01]  /*7ded0*/  STL [R1+0x2bd8], R38 ;  /* 0x002bd82601007387 */ /* 0x000fe20000100800 */
[----:B------:R-:W-:-:S03]  /*7dee0*/  IADD3 R30, P3, PT, R30, R19, RZ ;  /* 0x000000131e1e7210 */ /* 0x000fc60007f7e0ff */
[----:B------:R-:W-:Y:S04]  /*7def0*/  STL [R1+0x2b44], R39 ;  /* 0x002b442701007387 */ /* 0x000fe80000100800 */
[----:B------:R-:W-:Y:S04]  /*7df00*/  STL [R1+0x2bd0], R34 ;  /* 0x002bd02201007387 */ /* 0x000fe80000100800 */
[----:B------:R-:W-:Y:S04]  /*7df10*/  STL [R1+0x2b3c], R35 ;  /* 0x002b3c2301007387 */ /* 0x000fe80000100800 */
[----:B------:R1:W-:Y:S04]  /*7df20*/  STL [R1+0x2b20], R60 ;  /* 0x002b203c01007387 */ /* 0x0003e80000100800 */
[----:B------:R-:W-:Y:S01]  /*7df30*/  STL [R1+0x2b28], R30 ;  /* 0x002b281e01007387 */ /* 0x000fe20000100800 */
[----:B------:R-:W-:-:S03]  /*7df40*/  IMAD.X R26, R26, 0x1, R2, P5 ;  /* 0x000000011a1a7824 */ /* 0x000fc600028e0602 */
[----:B-1----:R-:W4:Y:S04]  /*7df50*/  LDL.LU R60, [R1+0x2b14] ;  /* 0x002b1400013c7983 */ /* 0x002f280000300800 */
[----:B------:R-:W-:Y:S01]  /*7df60*/  STL [R1+0x2b34], R31 ;  /* 0x002b341f01007387 */ /* 0x000fe20000100800 */
[----:B--2---:R-:W-:-:S05]  /*7df70*/  IMAD.X R3, R3, 0x1, R2, P6 ;  /* 0x0000000103037824 */ /* 0x004fca00030e0602 */
[----:B------:R1:W-:Y:S04]  /*7df80*/  STL [R1+0x2bdc], R3 ;  /* 0x002bdc0301007387 */ /* 0x0003e80000100800 */
[----:B------:R-:W-:Y:S04]  /*7df90*/  STL [R1+0x2b2c], R26 ;  /* 0x002b2c1a01007387 */ /* 0x000fe80000100800 */
[----:B-1----:R-:W2:Y:S01]  /*7dfa0*/  LDL.LU R3, [R1+0x2ae8] ;  /* 0x002ae80001037983 */ /* 0x002ea20000300800 */
[-C--:B------:R-:W-:Y:S02]  /*7dfb0*/  IADD3 R27, P5, PT, R27, R19.reuse, RZ ;  /* 0x000000131b1b7210 */ /* 0x080fe40007fbe0ff */
[-C--:B------:R-:W-:Y:S01]  /*7dfc0*/  IADD3 R22, P6, PT, R22, R19.reuse, RZ ;  /* 0x0000001316167210 */ /* 0x080fe20007fde0ff */
[--C-:B---3--:R-:W-:Y:S01]  /*7dfd0*/  IMAD.X R23, R23, 0x1, R2.reuse, P1 ;  /* 0x0000000117177824 */ /* 0x108fe200008e0602 */
[-C--:B------:R-:W-:Y:S01]  /*7dfe0*/  IADD3 R18, P1, PT, R18, R19.reuse, RZ ;  /* 0x0000001312127210 */ /* 0x080fe20007f3e0ff */
[----:B------:R-:W-:Y:S01]  /*7dff0*/  IMAD.X R58, R58, 0x1, R2, P2 ;  /* 0x000000013a3a7824 */ /* 0x000fe200010e0602 */
[----:B------:R-:W-:Y:S01]  /*7e000*/  STL [R1+0x2b18], R27 ;  /* 0x002b181b01007387 */ /* 0x000fe20000100800 */
[----:B------:R-:W-:-:S03]  /*7e010*/  IADD3 R59, P2, PT, R59, R19, RZ ;  /* 0x000000133b3b7210 */ /* 0x000fc60007f5e0ff */
[----:B------:R-:W-:Y:S01]  /*7e020*/  STL [R1+0x2b10], R22 ;  /* 0x002b101601007387 */ /* 0x000fe20000100800 */
[----:B------:R-:W-:-:S03]  /*7e030*/  IMAD.X R48, R48, 0x1, R2, P3 ;  /* 0x0000000130307824 */ /* 0x000fc600018e0602 */
[----:B------:R-:W-:Y:S04]  /*7e040*/  STL [R1+0x2bd4], R23 ;  /* 0x002bd41701007387 */ /* 0x000fe80000100800 */
[----:B------:R-:W-:Y:S01]  /*7e050*/  STL [R1+0x2b08], R18 ;  /* 0x002b081201007387 */ /* 0x000fe20000100800 */
[----:B------:R-:W-:-:S03]  /*7e060*/  IADD3 R49, P3, PT, R49, R19, RZ ;  /* 0x0000001331317210 */ /* 0x000fc60007f7e0ff */
[----:B------:R-:W-:Y:S01]  /*7e070*/  STL [R1+0x2bcc], R58 ;  /* 0x002bcc3a01007387 */ /* 0x000fe20000100800 */
[----:B------:R-:W-:-:S03]  /*7e080*/  IMAD.X R50, R50, 0x1, R2, P4 ;  /* 0x0000000132327824 */ /* 0x000fc600020e0602 */
[----:B------:R-:W-:Y:S04]  /*7e090*/  STL [R1+0x2b00], R59 ;  /* 0x002b003b01007387 */ /* 0x000fe80000100800 */
[----:B------:R-:W-:Y:S01]  /*7e0a0*/  STL [R1+0x2b24], R48 ;  /* 0x002b243001007387 */ /* 0x000fe20000100800 */
[----:B------:R-:W-:-:S03]  /*7e0b0*/  IADD3 R51, P4, PT, R51, R19, RZ ;  /* 0x0000001333337210 */ /* 0x000fc60007f9e0ff */
[----:B------:R-:W3:Y:S04]  /*7e0c0*/  LDL.LU R4, [R1+0x2b0c] ;  /* 0x002b0c0001047983 */ /* 0x000ee80000300800 */
[----:B------:R-:W-:Y:S04]  /*7e0d0*/  STL [R1+0x2af8], R49 ;  /* 0x002af83101007387 */ /* 0x000fe80000100800 */
[----:B------:R-:W3:Y:S04]  /*7e0e0*/  LDL.LU R12, [R1+0x2ae0] ;  /* 0x002ae000010c7983 */ /* 0x000ee80000300800 */
[----:B------:R-:W-:Y:S04]  /*7e0f0*/  STL [R1+0x2b1c], R50 ;  /* 0x002b1c3201007387 */ /* 0x000fe80000100800 */
[----:B------:R-:W3:Y:S04]  /*7e100*/  LDL.LU R46, [R1+0x2b04] ;  /* 0x002b0400012e7983 */ /* 0x000ee80000300800 */
        /* <DEDUP_REMOVED lines=16> */
[----:B------:R-:W3:Y:S01]  /*7e210*/  LDL.LU R27, [R1+0x2ac4] ;  /* 0x002ac400011b7983 */ /* 0x000ee20000300800 */
[----:B----4-:R-:W-:-:S05]  /*7e220*/  IMAD.X R60, R60, 0x1, R2, P5 ;  /* 0x000000013c3c7824 */ /* 0x010fca00028e0602 */
[----:B------:R1:W-:Y:S04]  /*7e230*/  STL [R1+0x2b14], R60 ;  /* 0x002b143c01007387 */ /* 0x0003e80000100800 */
[----:B-1----:R-:W4:Y:S04]  /*7e240*/  LDL.LU R60, [R1+0x2a98] ;  /* 0x002a9800013c7983 */ /* 0x002f280000300800 */
[----:B------:R-:W4:Y:S04]  /*7e250*/  LDL.LU R22, [R1+0x2abc] ;  /* 0x002abc0001167983 */ /* 0x000f280000300800 */
[----:B------:R-:W4:Y:S04]  /*7e260*/  LDL.LU R23, [R1+0x2a90] ;  /* 0x002a900001177983 */ /* 0x000f280000300800 */
[----:B------:R-:W4:Y:S01]  /*7e270*/  LDL.LU R18, [R1+0x2ab4] ;  /* 0x002ab40001127983 */ /* 0x000f220000300800 */
[----:B--2---:R-:W-:-:S05]  /*7e280*/  IADD3 R3, P5, PT, R3, R19, RZ ;  /* 0x0000001303037210 */ /* 0x004fca0007fbe0ff */
[----:B------:R1:W-:Y:S04]  /*7e290*/  STL [R1+0x2ae8], R3 ;  /* 0x002ae80301007387 */ /* 0x0003e80000100800 */
[----:B------:R-:W2:Y:S04]  /*7e2a0*/  LDL.LU R58, [R1+0x2a88] ;  /* 0x002a8800013a7983 */ /* 0x000ea80000300800 */
[----:B------:R-:W2:Y:S04]  /*7e2b0*/  LDL.LU R59, [R1+0x2aac] ;  /* 0x002aac00013b7983 */ /* 0x000ea80000300800 */
[----:B------:R-:W2:Y:S04]  /*7e2c0*/  LDL.LU R48, [R1+0x2a80] ;  /* 0x002a800001307983 */ /* 0x000ea80000300800 */
[----:B------:R-:W2:Y:S04]  /*7e2d0*/  LDL.LU R49, [R1+0x2aa4] ;  /* 0x002aa40001317983 */ /* 0x000ea80000300800 */
[----:B------:R-:W2:Y:S04]  /*7e2e0*/  LDL.LU R50, [R1+0x2a78] ;  /* 0x002a780001327983 */ /* 0x000ea80000300800 */
[----:B-1----:R-:W2:Y:S01]  /*7e2f0*/  LDL.LU R3, [R1+0x2a9c] ;  /* 0x002a9c0001037983 */ /* 0x002ea20000300800 */
[--C-:B---3--:R-:W-:Y:S01]  /*7e300*/  IMAD.X R4, R4, 0x1, R2.reuse, P6 ;  /* 0x0000000104047824 */ /* 0x108fe200030e0602 */
[-C--:B------:R-:W-:Y:S01]  /*7e310*/  IADD3 R12, P6, PT, R12, R19.reuse, RZ ;  /* 0x000000130c0c7210 */ /* 0x080fe20007fde0ff */
[--C-:B------:R-:W-:Y:S01]  /*7e320*/  IMAD.X R46, R46, 0x1, R2.reuse, P1 ;  /* 0x000000012e2e7824 */ /* 0x100fe200008e0602 */
[-C--:B------:R-:W-:Y:S01]  /*7e330*/  IADD3 R47, P1, PT, R47, R19.reuse, RZ ;  /* 0x000000132f2f7210 */ /* 0x080fe20007f3e0ff */
[----:B------:R-:W-:Y:S01]  /*7e340*/  IMAD.X R52, R52, 0x1, R2, P2 ;  /* 0x0000000134347824 */ /* 0x000fe200010e0602 */
        /* <DEDUP_REMOVED lines=27> */
[----:B-1----:R-:W3:Y:S01]  /*7e500*/  LDL.LU R51, [R1+0x2a70] ;  /* 0x002a700001337983 */ /* 0x002ee20000300800 */
[-C--:B------:R-:W-:Y:S01]  /*7e510*/  IADD3 R31, P1, PT, R31, R19.reuse, RZ ;  /* 0x000000131f1f7210 */ /* 0x080fe20007f3e0ff */
[----:B------:R-:W-:Y:S01]  /*7e520*/  IMAD.X R27, R27, 0x1, R2, P3 ;  /* 0x000000011b1b7824 */ /* 0x000fe200018e0602 */
[----:B----4-:R-:W-:-:S02]  /*7e530*/  IADD3 R60, P3, PT, R60, R19, RZ ;  /* 0x000000133c3c7210 */ /* 0x010fc40007f7e0ff */
[-C--:B------:R-:W-:Y:S01]  /*7e540*/  IADD3 R26, P2, PT, R26, R19.reuse, RZ ;  /* 0x000000131a1a7210 */ /* 0x080fe20007f5e0ff */
[----:B------:R-:W-:Y:S01]  /*7e550*/  IMAD.X R22, R22, 0x1, R2, P4 ;  /* 0x0000000116167824 */ /* 0x000fe200020e0602 */
[----:B------:R-:W-:Y:S04]  /*7e560*/  STL [R1+0x2aa8], R31 ;  /* 0x002aa81f01007387 */ /* 0x000fe80000100800 */
[----:B------:R1:W-:Y:S01]  /*7e570*/  STL [R1+0x2a98], R60 ;  /* 0x002a983c01007387 */ /* 0x0003e20000100800 */
[----:B------:R-:W-:-:S03]  /*7e580*/  IADD3 R23, P4, PT, R23, R19, RZ ;  /* 0x0000001317177210 */ /* 0x000fc60007f9e0ff */
[----:B------:R-:W-:Y:S01]  /*7e590*/  STL [R1+0x2aa0], R26 ;  /* 0x002aa01a01007387 */ /* 0x000fe20000100800 */
[----:B------:R-:W-:-:S03]  /*7e5a0*/  IMAD.X R18, R18, 0x1, R2, P5 ;  /* 0x0000000112127824 */ /* 0x000fc600028e0602 */
[----:B-1----:R-:W4:Y:S04]  /*7e5b0*/  LDL.LU R60, [R1+0x2a94] ;  /* 0x002a9400013c7983 */ /* 0x002f280000300800 */
[----:B------:R-:W-:Y:S04]  /*7e5c0*/  STL [R1+0x2ac4], R27 ;  /* 0x002ac41b01007387 */ /* 0x000fe80000100800 */
[----:B------:R-:W-:Y:S04]  /*7e5d0*/  STL [R1+0x2abc], R22 ;  /* 0x002abc1601007387 */ /* 0x000fe80000100800 */
[----:B------:R-:W-:Y:S04]  /*7e5e0*/  STL [R1+0x2a90], R23 ;  /* 0x002a901701007387 */ /* 0x000fe80000100800 */
[----:B------:R-:W-:Y:S01]  /*7e5f0*/  STL [R1+0x2ab4], R18 ;  /* 0x002ab41201007387 */ /* 0x000fe20000100800 */
[-C--:B--2---:R-:W-:Y:S01]  /*7e600*/  IADD3 R58, P5, PT, R58, R19.reuse, RZ ;  /* 0x000000133a3a7210 */ /* 0x084fe20007fbe0ff */
[--C-:B------:R-:W-:Y:S01]  /*7e610*/  IMAD.X R59, R59, 0x1, R2.reuse, P6 ;  /* 0x000000013b3b7824 */ /* 0x100fe200030e0602 */
[-C--:B------:R-:W-:Y:S01]  /*7e620*/  IADD3 R48, P6, PT, R48, R19.reuse, RZ ;  /* 0x0000001330307210 */ /* 0x080fe20007fde0ff */
[--C-:B------:R-:W-:Y:S01]  /*7e630*/  IMAD.X R49, R49, 0x1, R2.reuse, P1 ;  /* 0x0000000131317824 */ /* 0x100fe200008e0602 */
[----:B------:R-:W-:Y:S01]  /*7e640*/  IADD3 R50, P1, PT, R50, R19, RZ ;  /* 0x0000001332327210 */ /* 0x000fe20007f3e0ff */
[----:B------:R-:W-:Y:S04]  /*7e650*/  STL [R1+0x2a88], R58 ;  /* 0x002a883a01007387 */ /* 0x000fe80000100800 */
[----:B------:R-:W-:Y:S04]  /*7e660*/  STL [R1+0x2aac], R59 ;  /* 0x002aac3b01007387 */ /* 0x000fe80000100800 */
[----:B------:R-:W-:Y:S01]  /*7e670*/  STL [R1+0x2a80], R48 ;  /* 0x002a803001007387 */ /* 0x000fe20000100800 */
[----:B------:R-:W-:-:S03]  /*7e680*/  IMAD.X R3, R3, 0x1, R2, P2 ;  /* 0x0000000103037824 */ /* 0x000fc600010e0602 */
[----:B------:R-:W2:Y:S04]  /*7e690*/  LDL.LU R4, [R1+0x2a68] ;  /* 0x002a680001047983 */ /* 0x000ea80000300800 */
[----:B------:R-:W-:Y:S04]  /*7e6a0*/  STL [R1+0x2aa4], R49 ;  /* 0x002aa43101007387 */ /* 0x000fe80000100800 */
[----:B------:R-:W2:Y:S04]  /*7e6b0*/  LDL.LU R12, [R1+0x2a8c] ;  /* 0x002a8c00010c7983 */ /* 0x000ea80000300800 */
[----:B------:R-:W-:Y:S04]  /*7e6c0*/  STL [R1+0x2a78], R50 ;  /* 0x002a783201007387 */ /* 0x000fe80000100800 */
[----:B------:R-:W2:Y:S04]  /*7e6d0*/  LDL.LU R46, [R1+0x2a60] ;  /* 0x002a6000012e7983 */ /* 0x000ea80000300800 */
        /* <DEDUP_REMOVED lines=16> */
[----:B------:R-:W2:Y:S01]  /*7e7e0*/  LDL.LU R27, [R1+0x2a20] ;  /* 0x002a2000011b7983 */ /* 0x000ea20000300800 */
[----:B---3--:R-:W-:-:S05]  /*7e7f0*/  IADD3 R51, P2, PT, R51, R19, RZ ;  /* 0x0000001333337210 */ /* 0x008fca0007f5e0ff */
[----:B------:R1:W-:Y:S04]  /*7e800*/  STL [R1+0x2a70], R51 ;  /* 0x002a703301007387 */ /* 0x0003e80000100800 */
[----:B-1----:R-:W3:Y:S04]  /*7e810*/  LDL.LU R51, [R1+0x2a44] ;  /* 0x002a440001337983 */ /* 0x002ee80000300800 */
[----:B------:R-:W3:Y:S01]  /*7e820*/  LDL.LU R22, [R1+0x2a18] ;  /* 0x002a180001167983 */ /* 0x000ee20000300800 */
[----:B----4-:R-:W-:-:S03]  /*7e830*/  IMAD.X R60, R60, 0x1, R2, P3 ;  /* 0x000000013c3c7824 */ /* 0x010fc600018e0602 */
[----:B------:R-:W4:Y:S04]  /*7e840*/  LDL.LU R23, [R1+0x2a3c] ;  /* 0x002a3c0001177983 */ /* 0x000f280000300800 */
[----:B------:R-:W4:Y:S04]  /*7e850*/  LDL.LU R18, [R1+0x2a10] ;  /* 0x002a100001127983 */ /* 0x000f280000300800 */
[----:B------:R1:W-:Y:S04]  /*7e860*/  STL [R1+0x2a94], R60 ;  /* 0x002a943c01007387 */ /* 0x0003e80000100800 */
[----:B------:R-:W4:Y:S04]  /*7e870*/  LDL.LU R58, [R1+0x2a34] ;  /* 0x002a3400013a7983 */ /* 0x000f280000300800 */
[----:B------:R-:W4:Y:S04]  /*7e880*/  LDL.LU R59, [R1+0x2a08] ;  /* 0x002a0800013b7983 */ /* 0x000f280000300800 */
[----:B------:R-:W4:Y:S04]  /*7e890*/  LDL.LU R48, [R1+0x2a2c] ;  /* 0x002a2c0001307983 */ /* 0x000f280000300800 */
[----:B------:R-:W4:Y:S04]  /*7e8a0*/  LDL.LU R49, [R1+0x2a00] ;  /* 0x002a000001317983 */ /* 0x000f280000300800 */
[----:B------:R-:W4:Y:S04]  /*7e8b0*/  LDL.LU R50, [R1+0x2a24] ;  /* 0x002a240001327983 */ /* 0x000f280000300800 */
[----:B-1----:R-:W4:Y:S01]  /*7e8c0*/  LDL.LU R60, [R1+0x29f8] ;  /* 0x0029f800013c7983 */ /* 0x002f220000300800 */
[-C--:B--2---:R-:W-:Y:S01]  /*7e8d0*/  IADD3 R4, P3, PT, R4, R19.reuse, RZ ;  /* 0x0000001304047210 */ /* 0x084fe20007f7e0ff */
        /* <DEDUP_REMOVED lines=31> */
[----:B------:R-:W-:Y:S04]  /*7ead0*/  STL [R1+0x2a30], R30 ;  /* 0x002a301e01007387 */ /* 0x000fe80000100800 */
[----:B-1----:R-:W2:Y:S01]  /*7eae0*/  LDL.LU R3, [R1+0x2a1c] ;  /* 0x002a1c0001037983 */ /* 0x002ea20000300800 */
[----:B------:R-:W-:-:S03]  /*7eaf0*/  IMAD.X R26, R26, 0x1, R2, P6 ;  /* 0x000000011a1a7824 */ /* 0x000fc600030e0602 */
[----:B------:R-:W-:Y:S01]  /*7eb00*/  STL [R1+0x2a54], R31 ;  /* 0x002a541f01007387 */ /* 0x000fe20000100800 */
[----:B---3--:R-:W-:-:S05]  /*7eb10*/  IMAD.X R51, R51, 0x1, R2, P1 ;  /* 0x0000000133337824 */ /* 0x008fca00008e0602 */
[----:B------:R1:W-:Y:S04]  /*7eb20*/  STL [R1+0x2a44], R51 ;  /* 0x002a443301007387 */ /* 0x0003e80000100800 */
[----:B------:R-:W-:Y:S04]  /*7eb30*/  STL [R1+0x2a4c], R26 ;  /* 0x002a4c1a01007387 */ /* 0x000fe80000100800 */
[----:B-1----:R-:W3:Y:S01]  /*7eb40*/  LDL.LU R51, [R1+0x29f0] ;  /* 0x0029f00001337983 */ /* 0x002ee20000300800 */
[-C--:B------:R-:W-:Y:S02]  /*7eb50*/  IADD3 R27, P6, PT, R27, R19.reuse, RZ ;  /* 0x000000131b1b7210 */ /* 0x080fe40007fde0ff */
[-C--:B------:R-:W-:Y:S01]  /*7eb60*/  IADD3 R22, P1, PT, R22, R19.reuse, RZ ;  /* 0x0000001316167210 */ /* 0x080fe20007f3e0ff */
[--C-:B----4-:R-:W-:Y:S01]  /*7eb70*/  IMAD.X R23, R23, 0x1, R2.reuse, P2 ;  /* 0x0000000117177824 */ /* 0x110fe200010e0602 */
        /* <DEDUP_REMOVED lines=36> */
[----:B--2---:R-:W-:-:S05]  /*7edc0*/  IMAD.X R3, R3, 0x1, R2, P6 ;  /* 0x0000000103037824 */ /* 0x004fca00030e0602 */
[----:B------:R1:W-:Y:S04]  /*7edd0*/  STL [R1+0x2a1c], R3 ;  /* 0x002a1c0301007387 */ /* 0x0003e80000100800 */
[----:B-1----:R-:W2:Y:S04]  /*7ede0*/  LDL.LU R3, [R1+0x29a0] ;  /* 0x0029a00001037983 */ /* 0x002ea80000300800 */
[----:B------:R-:W2:Y:S04]  /*7edf0*/  LDL.LU R22, [R1+0x29c4] ;  /* 0x0029c40001167983 */ /* 0x000ea80000300800 */
[----:B------:R-:W2:Y:S04]  /*7ee00*/  LDL.LU R23, [R1+0x2998] ;  /* 0x0029980001177983 */ /* 0x000ea80000300800 */
[----:B------:R-:W2:Y:S01]  /*7ee10*/  LDL.LU R18, [R1+0x29bc] ;  /* 0x0029bc0001127983 */ /* 0x000ea20000300800 */
[----:B---3--:R-:W-:-:S05]  /*7ee20*/  IADD3 R51, P6, PT, R51, R19, RZ ;  /* 0x0000001333337210 */ /* 0x008fca0007fde0ff */
[----:B------:R1:W-:Y:S04]  /*7ee30*/  STL [R1+0x29f0], R51 ;  /* 0x0029f03301007387 */ /* 0x0003e80000100800 */
[----:B------:R-:W3:Y:S04]  /*7ee40*/  LDL.LU R58, [R1+0x2990] ;  /* 0x00299000013a7983 */ /* 0x000ee80000300800 */
[----:B------:R-:W3:Y:S04]  /*7ee50*/  LDL.LU R59, [R1+0x29b4] ;  /* 0x0029b400013b7983 */ /* 0x000ee80000300800 */
[----:B------:R-:W3:Y:S04]  /*7ee60*/  LDL.LU R48, [R1+0x2988] ;  /* 0x0029880001307983 */ /* 0x000ee80000300800 */
[----:B------:R-:W3:Y:S04]  /*7ee70*/  LDL.LU R49, [R1+0x29ac] ;  /* 0x0029ac0001317983 */ /* 0x000ee80000300800 */
[----:B------:R-:W3:Y:S04]  /*7ee80*/  LDL.LU R50, [R1+0x2980] ;  /* 0x0029800001327983 */ /* 0x000ee80000300800 */
[----:B-1----:R-:W3:Y:S01]  /*7ee90*/  LDL.LU R51, [R1+0x29a4] ;  /* 0x0029a40001337983 */ /* 0x002ee20000300800 */
[--C-:B----4-:R-:W-:Y:S01]  /*7eea0*/  IMAD.X R4, R4, 0x1, R2.reuse, P1 ;  /* 0x0000000104047824 */ /* 0x110fe200008e0602 */
        /* <DEDUP_REMOVED lines=29> */
[----:B------:R1:W-:Y:S01]  /*7f080*/  STL [R1+0x29d4], R60 ;  /* 0x0029d43c01007387 */ /* 0x0003e20000100800 */
[----:B------:R-:W-:-:S03]  /*7f090*/  IADD3 R31, P2, PT, R31, R19, RZ ;  /* 0x000000131f1f7210 */ /* 0x000fc60007f5e0ff */
[----:B------:R-:W-:Y:S01]  /*7f0a0*/  STL [R1+0x29dc], R30 ;  /* 0x0029dc1e01007387 */ /* 0x000fe20000100800 */
[----:B------:R-:W-:Y:S01]  /*7f0b0*/  IMAD.X R27, R27, 0x1, R2, P4 ;  /* 0x000000011b1b7824 */ /* 0x000fe200020e0602 */
[-C--:B------:R-:W-:Y:S02]  /*7f0c0*/  IADD3 R26, P3, PT, R26, R19.reuse, RZ ;  /* 0x000000131a1a7210 */ /* 0x080fe40007f7e0ff */
[----:B-1----:R-:W4:Y:S04]  /*7f0d0*/  LDL.LU R60, [R1+0x2978] ;  /* 0x00297800013c7983 */ /* 0x002f280000300800 */
[----:B------:R-:W-:Y:S01]  /*7f0e0*/  STL [R1+0x29b0], R31 ;  /* 0x0029b01f01007387 */ /* 0x000fe20000100800 */
[----:B--2---:R-:W-:-:S05]  /*7f0f0*/  IADD3 R3, P4, PT, R3, R19, RZ ;  /* 0x0000001303037210 */ /* 0x004fca0007f9e0ff */
[----:B------:R1:W-:Y:S04]  /*7f100*/  STL [R1+0x29a0], R3 ;  /* 0x0029a00301007387 */ /* 0x0003e80000100800 */
[----:B------:R-:W-:Y:S04]  /*7f110*/  STL [R1+0x29a8], R26 ;  /* 0x0029a81a01007387 */ /* 0x000fe80000100800 */
[----:B-1----:R-:W2:Y:S01]  /*7f120*/  LDL.LU R3, [R1+0x299c] ;  /* 0x00299c0001037983 */ /* 0x002ea20000300800 */
[--C-:B------:R-:W-:Y:S01]  /*7f130*/  IMAD.X R22, R22, 0x1, R2.reuse, P5 ;  /* 0x0000000116167824 */ /* 0x100fe200028e0602 */
[-C--:B------:R-:W-:Y:S01]  /*7f140*/  IADD3 R23, P5, PT, R23, R19.reuse, RZ ;  /* 0x0000001317177210 */ /* 0x080fe20007fbe0ff */
[--C-:B------:R-:W-:Y:S01]  /*7f150*/  IMAD.X R18, R18, 0x1, R2.reuse, P6 ;  /* 0x0000000112127824 */ /* 0x100fe200030e0602 */
[----:B------:R-:W-:Y:S04]  /*7f160*/  STL [R1+0x29cc], R27 ;  /* 0x0029cc1b01007387 */ /* 0x000fe80000100800 */
[----:B------:R-:W-:Y:S01]  /*7f170*/  STL [R1+0x29c4], R22 ;  /* 0x0029c41601007387 */ /* 0x000fe20000100800 */
[-C--:B---3--:R-:W-:Y:S01]  /*7f180*/  IADD3 R58, P6, PT, R58, R19.reuse, RZ ;  /* 0x000000133a3a7210 */ /* 0x088fe20007fde0ff */
[--C-:B------:R-:W-:Y:S01]  /*7f190*/  IMAD.X R59, R59, 0x1, R2.reuse, P1 ;  /* 0x000000013b3b7824 */ /* 0x100fe200008e0602 */
[----:B------:R-:W-:Y:S01]  /*7f1a0*/  IADD3 R48, P1, PT, R48, R19, RZ ;  /* 0x0000001330307210 */ /* 0x000fe20007f3e0ff */
        /* <DEDUP_REMOVED lines=30> */
[----:B----4-:R-:W-:-:S05]  /*7f390*/  IADD3 R60, P3, PT, R60, R19, RZ ;  /* 0x000000133c3c7210 */ /* 0x010fca0007f7e0ff */
[----:B------:R1:W-:Y:S04]  /*7f3a0*/  STL [R1+0x2978], R60 ;  /* 0x0029783c01007387 */ /* 0x0003e80000100800 */
[----:B-1----:R-:W4:Y:S04]  /*7f3b0*/  LDL.LU R60, [R1+0x294c] ;  /* 0x00294c00013c7983 */ /* 0x002f280000300800 */
[----:B------:R-:W4:Y:S04]  /*7f3c0*/  LDL.LU R22, [R1+0x2920] ;  /* 0x0029200001167983 */ /* 0x000f280000300800 */
[----:B------:R-:W4:Y:S04]  /*7f3d0*/  LDL.LU R23, [R1+0x2944] ;  /* 0x0029440001177983 */ /* 0x000f280000300800 */
[----:B------:R-:W4:Y:S01]  /*7f3e0*/  LDL.LU R18, [R1+0x2918] ;  /* 0x0029180001127983 */ /* 0x000f220000300800 */
[----:B--2---:R-:W-:-:S05]  /*7f3f0*/  IMAD.X R3, R3, 0x1, R2, P4 ;  /* 0x0000000103037824 */ /* 0x004fca00020e0602 */
[----:B------:R1:W-:Y:S04]  /*7f400*/  STL [R1+0x299c], R3 ;  /* 0x00299c0301007387 */ /* 0x0003e80000100800 */
[----:B------:R-:W2:Y:S04]  /*7f410*/  LDL.LU R58, [R1+0x293c] ;  /* 0x00293c00013a7983 */ /* 0x000ea80000300800 */
[----:B------:R-:W2:Y:S04]  /*7f420*/  LDL.LU R59, [R1+0x2910] ;  /* 0x00291000013b7983 */ /* 0x000ea80000300800 */
[----:B------:R-:W2:Y:S04]  /*7f430*/  LDL.LU R48, [R1+0x2934] ;  /* 0x0029340001307983 */ /* 0x000ea80000300800 */
[----:B------:R-:W2:Y:S04]  /*7f440*/  LDL.LU R49, [R1+0x2908] ;  /* 0x0029080001317983 */ /* 0x000ea80000300800 */
[----:B------:R-:W2:Y:S04]  /*7f450*/  LDL.LU R50, [R1+0x292c] ;  /* 0x00292c0001327983 */ /* 0x000ea80000300800 */
[----:B-1----:R-:W2:Y:S01]  /*7f460*/  LDL.LU R3, [R1+0x2900] ;  /* 0x0029000001037983 */ /* 0x002ea20000300800 */
[-C--:B---3--:R-:W-:Y:S01]  /*7f470*/  IADD3 R4, P4, PT, R4, R19.reuse, RZ ;  /* 0x0000001304047210 */ /* 0x088fe20007f9e0ff */
        /* <DEDUP_REMOVED lines=32> */
[----:B-1----:R-:W3:Y:S01]  /*7f680*/  LDL.LU R51, [R1+0x2924] ;  /* 0x0029240001337983 */ /* 0x002ee20000300800 */
[----:B------:R-:W-:Y:S01]  /*7f690*/  IMAD.X R26, R26, 0x1, R2, P1 ;  /* 0x000000011a1a7824 */ /* 0x000fe200008e0602 */
[----:B------:R-:W-:-:S02]  /*7f6a0*/  IADD3 R27, P1, PT, R27, R19, RZ ;  /* 0x000000131b1b7210 */ /* 0x000fc40007f3e0ff */
[----:B------:R-:W-:Y:S01]  /*7f6b0*/  STL [R1+0x295c], R31 ;  /* 0x00295c1f01007387 */ /* 0x000fe20000100800 */
[--C-:B----4-:R-:W-:Y:S01]  /*7f6c0*/  IMAD.X R60, R60, 0x1, R2.reuse, P2 ;  /* 0x000000013c3c7824 */ /* 0x110fe200010e0602 */
[-C--:B------:R-:W-:Y:S01]  /*7f6d0*/  IADD3 R22, P2, PT, R22, R19.reuse, RZ ;  /* 0x0000001316167210 */ /* 0x080fe20007f5e0ff */
[--C-:B------:R-:W-:Y:S01]  /*7f6e0*/  IMAD.X R23, R23, 0x1, R2.reuse, P3 ;  /* 0x0000000117177824 */ /* 0x100fe200018e0602 */
[-C--:B------:R-:W-:Y:S02]  /*7f6f0*/  IADD3 R18, P3, PT, R18, R19.reuse, RZ ;  /* 0x0000001312127210 */ /* 0x080fe40007f7e0ff */
[----:B------:R1:W-:Y:S04]  /*7f700*/  STL [R1+0x294c], R60 ;  /* 0x00294c3c01007387 */ /* 0x0003e80000100800 */
[----:B------:R-:W-:Y:S04]  /*7f710*/  STL [R1+0x2954], R26 ;  /* 0x0029541a01007387 */ /* 0x000fe80000100800 */
[----:B-1----:R-:W4:Y:S04]  /*7f720*/  LDL.LU R60, [R1+0x28f8] ;  /* 0x0028f800013c7983 */ /* 0x002f280000300800 */
[----:B------:R-:W-:Y:S04]  /*7f730*/  STL [R1+0x2928], R27 ;  /* 0x0029281b01007387 */ /* 0x000fe80000100800 */
[----:B------:R-:W-:Y:S04]  /*7f740*/  STL [R1+0x2920], R22 ;  /* 0x0029201601007387 */ /* 0x000fe80000100800 */
[----:B------:R-:W-:Y:S04]  /*7f750*/  STL [R1+0x2944], R23 ;  /* 0x0029441701007387 */ /* 0x000fe80000100800 */
[----:B------:R-:W-:Y:S01]  /*7f760*/  STL [R1+0x2918], R18 ;  /* 0x0029181201007387 */ /* 0x000fe20000100800 */
[--C-:B--2---:R-:W-:Y:S01]  /*7f770*/  IMAD.X R58, R58, 0x1, R2.reuse, P4 ;  /* 0x000000013a3a7824 */ /* 0x104fe200020e0602 */
[-C--:B------:R-:W-:Y:S01]  /*7f780*/  IADD3 R59, P4, PT, R59, R19.reuse, RZ ;  /* 0x000000133b3b7210 */ /* 0x080fe20007f9e0ff */
[--C-:B------:R-:W-:Y:S01]  /*7f790*/  IMAD.X R48, R48, 0x1, R2.reuse, P5 ;  /* 0x0000000130307824 */ /* 0x100fe200028e0602 */
[-C--:B------:R-:W-:Y:S01]  /*7f7a0*/  IADD3 R49, P5, PT, R49, R19.reuse, RZ ;  /* 0x0000001331317210 */ /* 0x080fe20007fbe0ff */
[----:B------:R-:W-:Y:S01]  /*7f7b0*/  IMAD.X R50, R50, 0x1, R2, P6 ;  /* 0x0000000132327824 */ /* 0x000fe200030e0602 */
[----:B------:R-:W-:Y:S04]  /*7f7c0*/  STL [R1+0x293c], R58 ;  /* 0x00293c3a01007387 */ /* 0x000fe80000100800 */
[----:B------:R-:W-:Y:S04]  /*7f7d0*/  STL [R1+0x2910], R59 ;  /* 0x0029103b01007387 */ /* 0x000fe80000100800 */
[----:B------:R-:W-:Y:S04]  /*7f7e0*/  STL [R1+0x2934], R48 ;  /* 0x0029343001007387 */ /* 0x000fe80000100800 */
[----:B------:R-:W2:Y:S01]  /*7f7f0*/  LDL.LU R4, [R1+0x291c] ;  /* 0x00291c0001047983 */ /* 0x000ea20000300800 */
[----:B------:R-:W-:-:S03]  /*7f800*/  IADD3 R3, P6, PT, R3, R19, RZ ;  /* 0x0000001303037210 */ /* 0x000fc60007fde0ff */
        /* <DEDUP_REMOVED lines=21> */
[----:B---3--:R-:W-:-:S05]  /*7f960*/  IMAD.X R51, R51, 0x1, R2, P1 ;  /* 0x0000000133337824 */ /* 0x008fca00008e0602 */
[----:B------:R1:W-:Y:S04]  /*7f970*/  STL [R1+0x2924], R51 ;  /* 0x0029243301007387 */ /* 0x0003e80000100800 */
[----:B-1----:R-:W3:Y:S04]  /*7f980*/  LDL.LU R51, [R1+0x28a8] ;  /* 0x0028a80001337983 */ /* 0x002ee80000300800 */
[----:B------:R-:W3:Y:S04]  /*7f990*/  LDL.LU R22, [R1+0x28cc] ;  /* 0x0028cc0001167983 */ /* 0x000ee80000300800 */
[----:B------:R-:W3:Y:S04]  /*7f9a0*/  LDL.LU R23, [R1+0x28a0] ;  /* 0x0028a00001177983 */ /* 0x000ee80000300800 */
[----:B------:R-:W3:Y:S01]  /*7f9b0*/  LDL.LU R18, [R1+0x28c4] ;  /* 0x0028c40001127983 */ /* 0x000ee20000300800 */
[----:B----4-:R-:W-:-:S05]  /*7f9c0*/  IADD3 R60, P1, PT, R60, R19, RZ ;  /* 0x000000133c3c7210 */ /* 0x010fca0007f3e0ff */
[----:B------:R1:W-:Y:S04]  /*7f9d0*/  STL [R1+0x28f8], R60 ;  /* 0x0028f83c01007387 */ /* 0x0003e80000100800 */
[----:B------:R-:W4:Y:S04]  /*7f9e0*/  LDL.LU R58, [R1+0x2898] ;  /* 0x00289800013a7983 */ /* 0x000f280000300800 */
[----:B------:R-:W4:Y:S04]  /*7f9f0*/  LDL.LU R59, [R1+0x28bc] ;  /* 0x0028bc00013b7983 */ /* 0x000f280000300800 */
[----:B------:R-:W4:Y:S04]  /*7fa00*/  LDL.LU R48, [R1+0x2890] ;  /* 0x0028900001307983 */ /* 0x000f280000300800 */
[----:B------:R-:W4:Y:S04]  /*7fa10*/  LDL.LU R49, [R1+0x28b4] ;  /* 0x0028b40001317983 */ /* 0x000f280000300800 */
[----:B------:R-:W4:Y:S04]  /*7fa20*/  LDL.LU R50, [R1+0x2888] ;  /* 0x0028880001327983 */ /* 0x000f280000300800 */
[----:B-1----:R-:W4:Y:S01]  /*7fa30*/  LDL.LU R60, [R1+0x28ac] ;  /* 0x0028ac00013c7983 */ /* 0x002f220000300800 */
[--C-:B--2---:R-:W-:Y:S01]  /*7fa40*/  IMAD.X R4, R4, 0x1, R2.reuse, P2 ;  /* 0x0000000104047824 */ /* 0x104fe200010e0602 */
        /* <DEDUP_REMOVED lines=32> */
[-C--:B------:R-:W-:Y:S01]  /*7fc50*/  IADD3 R31, P3, PT, R31, R19.reuse, RZ ;  /* 0x000000131f1f7210 */ /* 0x080fe20007f7e0ff */
[----:B------:R-:W-:Y:S01]  /*7fc60*/  IMAD.X R27, R27, 0x1, R2, P5 ;  /* 0x000000011b1b7824 */ /* 0x000fe200028e0602 */
[----:B------:R-:W-:-:S03]  /*7fc70*/  IADD3 R26, P4, PT, R26, R19, RZ ;  /* 0x000000131a1a7210 */ /* 0x000fc60007f9e0ff */
[----:B------:R-:W-:Y:S01]  /*7fc80*/  STL [R1+0x28b8], R31 ;  /* 0x0028b81f01007387 */ /* 0x000fe20000100800 */
[----:B---3--:R-:W-:-:S05]  /*7fc90*/  IADD3 R51, P5, PT, R51, R19, RZ ;  /* 0x0000001333337210 */ /* 0x008fca0007fbe0ff */
[----:B------:R1:W-:Y:S04]  /*7fca0*/  STL [R1+0x28a8], R51 ;  /* 0x0028a83301007387 */ /* 0x0003e80000100800 */
[----:B------:R-:W-:Y:S04]  /*7fcb0*/  STL [R1+0x28b0], R26 ;  /* 0x0028b01a01007387 */ /* 0x000fe80000100800 */
[----:B-1----:R-:W3:Y:S01]  /*7fcc0*/  LDL.LU R51, [R1+0x28a4] ;  /* 0x0028a40001337983 */ /* 0x002ee20000300800 */
[--C-:B------:R-:W-:Y:S01]  /*7fcd0*/  IMAD.X R22, R22, 0x1, R2.reuse, P6 ;  /* 0x0000000116167824 */ /* 0x100fe200030e0602 */
[-C--:B------:R-:W-:Y:S01]  /*7fce0*/  IADD3 R23, P6, PT, R23, R19.reuse, RZ ;  /* 0x0000001317177210 */ /* 0x080fe20007fde0ff */
[--C-:B------:R-:W-:Y:S01]  /*7fcf0*/  IMAD.X R18, R18, 0x1, R2.reuse, P1 ;  /* 0x0000000112127824 */ /* 0x100fe200008e0602 */
[----:B------:R-:W-:Y:S01]  /*7fd00*/  STL [R1+0x28d4], R27 ;  /* 0x0028d41b01007387 */ /* 0x000fe20000100800 */
[----:B----4-:R-:W-:Y:S01]  /*7fd10*/  IADD3 R58, P1, PT, R58, R19, RZ ;  /* 0x000000133a3a7210 */ /* 0x010fe20007f3e0ff */
[----:B------:R-:W-:-:S02]  /*7fd20*/  IMAD.X R59, R59, 0x1, R2, P2 ;  /* 0x000000013b3b7824 */ /* 0x000fc400010e0602 */
        /* <DEDUP_REMOVED lines=35> */
[----:B------:R-:W2:Y:S04]  /*7ff60*/  LDL.LU R22, [R1+0x2828] ;  /* 0x0028280001167983 */ /* 0x000ea80000300800 */
[----:B------:R-:W2:Y:S04]  /*7ff70*/  LDL.LU R23, [R1+0x284c] ;  /* 0x00284c0001177983 */ /* 0x000ea80000300800 */
[----:B------:R-:W2:Y:S01]  /*7ff80*/  LDL.LU R18, [R1+0x2820] ;  /* 0x0028200001127983 */ /* 0x000ea20000300800 */
[----:B---3--:R-:W-:-:S05]  /*7ff90*/  IMAD.X R51, R51, 0x1, R2, P5 ;  /* 0x0000000133337824 */ /* 0x008fca00028e0602 */
        /* <DEDUP_REMOVED lines=49> */
[--C-:B------:R-:W-:Y:S01]  /*802b0*/  IMAD.X R23, R23, 0x1, R2.reuse, P4 ;  /* 0x0000000117177824 */ /* 0x100fe200020e0602 */
[-C--:B------:R-:W-:Y:S01]  /*802c0*/  IADD3 R18, P4, PT, R18, R19.reuse, RZ ;  /* 0x0000001312127210 */ /* 0x080fe20007f9e0ff */
[----:B------:R-:W-:Y:S04]  /*802d0*/  STL [R1+0x2830], R27 ;  /* 0x0028301b01007387 */ /* 0x000fe80000100800 */
[----:B------:R-:W-:Y:S04]  /*802e0*/  STL [R1+0x2828], R22 ;  /* 0x0028281601007387 */ /* 0x000fe80000100800 */
[----:B------:R-:W-:Y:S01]  /*802f0*/  STL [R1+0x284c], R23 ;  /* 0x00284c1701007387 */ /* 0x000fe20000100800 */
        /* <DEDUP_REMOVED lines=81> */
[----:B------:R-:W-:-:S03]  /*80810*/  IADD3 R26, P5, PT, R26, R19, RZ ;  /* 0x000000131a1a7210 */ /* 0x000fc60007fbe0ff */
[----:B------:R-:W-:Y:S01]  /*80820*/  STL [R1+0x27c0], R31 ;  /* 0x0027c01f01007387 */ /* 0x000fe20000100800 */
[-C--:B----4-:R-:W-:Y:S01]  /*80830*/  IADD3 R60, P6, PT, R60, R19.reuse, RZ ;  /* 0x000000133c3c7210 */ /* 0x090fe20007fde0ff */
[--C-:B------:R-:W-:Y:S01]  /*80840*/  IMAD.X R22, R22, 0x1, R2.reuse, P1 ;  /* 0x0000000116167824 */ /* 0x100fe200008e0602 */
[-C--:B------:R-:W-:Y:S01]  /*80850*/  IADD3 R23, P1, PT, R23, R19.reuse, RZ ;  /* 0x0000001317177210 */ /* 0x080fe20007f3e0ff */
[--C-:B------:R-:W-:Y:S02]  /*80860*/  IMAD.X R18, R18, 0x1, R2.reuse, P2 ;  /* 0x0000000112127824 */ /* 0x100fe400010e0602 */
[----:B------:R1:W-:Y:S04]  /*80870*/  STL [R1+0x27b0], R60 ;  /* 0x0027b03c01007387 */ /* 0x0003e80000100800 */
[----:B------:R-:W-:Y:S04]  /*80880*/  STL [R1+0x27b8], R26 ;  /* 0x0027b81a01007387 */ /* 0x000fe80000100800 */
        /* <DEDUP_REMOVED lines=39> */
[----:B------:R-:W3:Y:S04]  /*80b00*/  LDL.LU R22, [R1+0x2730] ;  /* 0x0027300001167983 */ /* 0x000ee80000300800 */
[----:B------:R-:W3:Y:S04]  /*80b10*/  LDL.LU R23, [R1+0x2754] ;  /* 0x0027540001177983 */ /* 0x000ee80000300800 */
[----:B------:R-:W3:Y:S01]  /*80b20*/  LDL.LU R18, [R1+0x2728] ;  /* 0x0027280001127983 */ /* 0x000ee20000300800 */
[----:B----4-:R-:W-:-:S05]  /*80b30*/  IMAD.X R60, R60, 0x1, R2, P6 ;  /* 0x000000013c3c7824 */ /* 0x010fca00030e0602 */
        /* <DEDUP_REMOVED lines=49> */
[--C-:B------:R-:W-:Y:S01]  /*80e50*/  IMAD.X R23, R23, 0x1, R2.reuse, P5 ;  /* 0x0000000117177824 */ /* 0x100fe200028e0602 */
[-C--:B------:R-:W-:Y:S01]  /*80e60*/  IADD3 R18, P5, PT, R18, R19.reuse, RZ ;  /* 0x0000001312127210 */ /* 0x080fe20007fbe0ff */
[----:B------:R-:W-:Y:S04]  /*80e70*/  STL [R1+0x2738], R27 ;  /* 0x0027381b01007387 */ /* 0x000fe80000100800 */
[----:B------:R-:W-:Y:S01]  /*80e80*/  STL [R1+0x2730], R22 ;  /* 0x0027301601007387 */ /* 0x000fe20000100800 */
[--C-:B----4-:R-:W-:Y:S01]  /*80e90*/  IMAD.X R58, R58, 0x1, R2.reuse, P6 ;  /* 0x000000013a3a7824 */ /* 0x110fe200030e0602 */
[-C--:B------:R-:W-:Y:S01]  /*80ea0*/  IADD3 R59, P6, PT, R59, R19.reuse, RZ ;  /* 0x000000133b3b7210 */ /* 0x080fe20007fde0ff */
[----:B------:R-:W-:Y:S01]  /*80eb0*/  IMAD.X R48, R48, 0x1, R2, P1 ;  /* 0x0000000130307824 */ /* 0x000fe200008e0602 */
        /* <DEDUP_REMOVED lines=89> */
[----:B------:R-:W-:Y:S04]  /*81450*/  STL [R1+0x26dc], R22 ;  /* 0x0026dc1601007387 */ /* 0x000fe80000100800 */
[----:B------:R-:W-:Y:S01]  /*81460*/  STL [R1+0x26b0], R23 ;  /* 0x0026b01701007387 */ /* 0x000fe20000100800 */
[-C--:B---3--:R-:W-:Y:S01]  /*81470*/  IADD3 R58, P3, PT, R58, R19.reuse, RZ ;  /* 0x000000133a3a7210 */ /* 0x088fe20007f7e0ff */
        /* <DEDUP_REMOVED lines=182> */
[----:B------:R-:W-:Y:S04]  /*81fe0*/  STL [R1+0x25ec], R27 ;  /* 0x0025ec1b01007387 */ /* 0x000fe80000100800 */
[----:B------:R-:W-:Y:S04]  /*81ff0*/  STL [R1+0x25e4], R22 ;  /* 0x0025e41601007387 */ /* 0x000fe80000100800 */
[----:B------:R-:W-:Y:S01]  /*82000*/  STL [R1+0x25b8], R23 ;  /* 0x0025b81701007387 */ /* 0x000fe20000100800 */
[-C--:B----4-:R-:W-:Y:S01]  /*82010*/  IADD3 R58, P4, PT, R58, R19.reuse, RZ ;  /* 0x000000133a3a7210 */ /* 0x090fe20007f9e0ff */
        /* <DEDUP_REMOVED lines=91> */
[----:B------:R-:W-:Y:S04]  /*825d0*/  STL [R1+0x2564], R23 ;  /* 0x0025641701007387 */ /* 0x000fe80000100800 */
[----:B------:R-:W-:Y:S01]  /*825e0*/  STL [R1+0x2538], R18 ;  /* 0x0025381201007387 */ /* 0x000fe20000100800 */
[--C-:B---3--:R-:W-:Y:S01]  /*825f0*/  IMAD.X R58, R58, 0x1, R2.reuse, P2 ;  /* 0x000000013a3a7824 */ /* 0x108fe200010e0602 */
[-C--:B------:R-:W-:Y:S01]  /*82600*/  IADD3 R59, P2, PT, R59, R19.reuse, RZ ;  /* 0x000000133b3b7210 */ /* 0x080fe20007f5e0ff */
[--C-:B------:R-:W-:Y:S01]  /*82610*/  IMAD.X R48, R48, 0x1, R2.reuse, P3 ;  /* 0x0000000130307824 */ /* 0x100fe200018e0602 */
[-C--:B------:R-:W-:Y:S01]  /*82620*/  IADD3 R49, P3, PT, R49, R19.reuse, RZ ;  /* 0x0000001331317210 */ /* 0x080fe20007f7e0ff */
[----:B------:R-:W-:Y:S01]  /*82630*/  IMAD.X R50, R50, 0x1, R2, P4 ;  /* 0x0000000132327824 */ /* 0x000fe200020e0602 */
[----:B------:R-:W-:Y:S04]  /*82640*/  STL [R1+0x255c], R58 ;  /* 0x00255c3a01007387 */ /* 0x000fe80000100800 */
[----:B------:R-:W-:Y:S04]  /*82650*/  STL [R1+0x2530], R59 ;  /* 0x0025303b01007387 */ /* 0x000fe80000100800 */
[----:B------:R-:W-:Y:S04]  /*82660*/  STL [R1+0x2554], R48 ;  /* 0x0025543001007387 */ /* 0x000fe80000100800 */
[----:B------:R-:W3:Y:S01]  /*82670*/  LDL.LU R4, [R1+0x253c] ;  /* 0x00253c0001047983 */ /* 0x000ee20000300800 */
[----:B------:R-:W-:-:S03]  /*82680*/  IADD3 R51, P4, PT, R51, R19, RZ ;  /* 0x0000001333337210 */ /* 0x000fc60007f9e0ff */
        /* <DEDUP_REMOVED lines=173> */
[----:B------:R-:W-:Y:S04]  /*83160*/  STL [R1+0x2448], R22 ;  /* 0x0024481601007387 */ /* 0x000fe80000100800 */
[----:B------:R-:W-:Y:S01]  /*83170*/  STL [R1+0x246c], R23 ;  /* 0x00246c1701007387 */ /* 0x000fe20000100800 */
        /* <DEDUP_REMOVED lines=92> */
[----:B------:R-:W-:Y:S04]  /*83740*/  STL [R1+0x23c8], R23 ;  /* 0x0023c81701007387 */ /* 0x000fe80000100800 */
[----:B------:R-:W-:Y:S01]  /*83750*/  STL [R1+0x23ec], R18 ;  /* 0x0023ec1201007387 */ /* 0x000fe20000100800 */
[-C--:B---3--:R-:W-:Y:S01]  /*83760*/  IADD3 R58, P6, PT, R58, R19.reuse, RZ ;  /* 0x000000133a3a7210 */ /* 0x088fe20007fde0ff */
        /* <DEDUP_REMOVED lines=464> */
[--C-:B----4-:R-:W-:Y:S01]  /*85470*/  IMAD.X R58, R58, 0x1, R2.reuse, P6 ;  /* 0x000000013a3a7824 */ /* 0x110fe200030e0602 */
[-C--:B------:R-:W-:Y:S01]  /*85480*/  IADD3 R59, P6, PT, R59, R19.reuse, RZ ;  /* 0x000000133b3b7210 */ /* 0x080fe20007fde0ff */
[--C-:B------:R-:W-:Y:S01]  /*85490*/  IMAD.X R48, R48, 0x1, R2.reuse, P1 ;  /* 0x0000000130307824 */ /* 0x100fe200008e0602 */
[-C--:B------:R-:W-:Y:S01]  /*854a0*/  IADD3 R49, P1, PT, R49, R19.reuse, RZ ;  /* 0x0000001331317210 */ /* 0x080fe20007f3e0ff */
[----:B------:R-:W-:Y:S01]  /*854b0*/  IMAD.X R50, R50, 0x1, R2, P2 ;  /* 0x0000000132327824 */ /* 0x000fe200010e0602 */
[----:B------:R-:W-:Y:S04]  /*854c0*/  STL [R1+0x217c], R58 ;  /* 0x00217c3a01007387 */ /* 0x000fe80000100800 */
[----:B------:R-:W-:Y:S04]  /*854d0*/  STL [R1+0x2150], R59 ;  /* 0x0021503b01007387 */ /* 0x000fe80000100800 */
[----:B------:R-:W-:Y:S04]  /*854e0*/  STL [R1+0x2174], R48 ;  /* 0x0021743001007387 */ /* 0x000fe80000100800 */
[----:B------:R-:W4:Y:S01]  /*854f0*/  LDL.LU R4, [R1+0x215c] ;  /* 0x00215c0001047983 */ /* 0x000f220000300800 */
[----:B------:R-:W-:-:S03]  /*85500*/  IADD3 R60, P2, PT, R60, R19, RZ ;  /* 0x000000133c3c7210 */ /* 0x000fc60007f5e0ff */
        /* <DEDUP_REMOVED lines=267> */
[----:B------:R-:W-:Y:S04]  /*865c0*/  STL [R1+0x1fe8], R23 ;  /* 0x001fe81701007387 */ /* 0x000fe80000100800 */
[----:B------:R-:W-:Y:S01]  /*865d0*/  STL [R1+0x200c], R18 ;  /* 0x00200c1201007387 */ /* 0x000fe20000100800 */
[-C--:B----4-:R-:W-:Y:S01]  /*865e0*/  IADD3 R58, P4, PT, R58, R19.reuse, RZ ;  /* 0x000000133a3a7210 */ /* 0x090fe20007f9e0ff */
        /* <DEDUP_REMOVED lines=633> */
[----:B------:R1:W-:Y:S01]  /*88d80*/  STL [R1+0x1c98], R60 ;  /* 0x001c983c01007387 */ /* 0x0003e20000100800 */
[----:B------:R-:W-:-:S03]  /*88d90*/  IMAD.X R26, R26, 0x1, R2, P2 ;  /* 0x000000011a1a7824 */ /* 0x000fc600010e0602 */
[----:B------:R-:W-:Y:S04]  /*88da0*/  STL [R1+0x1ca0], R30 ;  /* 0x001ca01e01007387 */ /* 0x000fe80000100800 */
        /* <DEDUP_REMOVED lines=12> */
[----:B------:R1:W-:Y:S04]  /*88e70*/  STL [R1+0x1cac], R23 ;  /* 0x001cac1701007387 */ /* 0x0003e80000100800 */
[----:B------:R0:W-:Y:S01]  /*88e80*/  STL [R1+0x1c80], R18 ;  /* 0x001c801201007387 */ /* 0x0001e20000100800 */
[--C-:B---3--:R-:W-:Y:S01]  /*88e90*/  IMAD.X R58, R58, 0x1, R2.reuse, P5 ;  /* 0x000000013a3a7824 */ /* 0x108fe200028e0602 */
[-C--:B------:R-:W-:Y:S01]  /*88ea0*/  IADD3 R59, P5, PT, R59, R19.reuse, RZ ;  /* 0x000000133b3b7210 */ /* 0x080fe20007fbe0ff */
[--C-:B------:R-:W-:Y:S01]  /*88eb0*/  IMAD.X R48, R48, 0x1, R2.reuse, P6 ;  /* 0x0000000130307824 */ /* 0x100fe200030e0602 */
[-C--:B------:R-:W-:Y:S01]  /*88ec0*/  IADD3 R49, P6, PT, R49, R19.reuse, RZ ;  /* 0x0000001331317210 */ /* 0x080fe20007fde0ff */
[----:B------:R-:W-:Y:S01]  /*88ed0*/  IMAD.X R50, R50, 0x1, R2, P1 ;  /* 0x0000000132327824 */ /* 0x000fe200008e0602 */
[----:B------:R3:W-:Y:S04]  /*88ee0*/  STL [R1+0x1ca4], R58 ;  /* 0x001ca43a01007387 */ /* 0x0007e80000100800 */
[----:B------:R0:W-:Y:S04]  /*88ef0*/  STL [R1+0x1c78], R59 ;  /* 0x001c783b01007387 */ /* 0x0001e80000100800 */
[----:B------:R0:W-:Y:S04]  /*88f00*/  STL [R1+0x1c9c], R48 ;  /* 0x001c9c3001007387 */ /* 0x0001e80000100800 */
[----:B------:R-:W2:Y:S01]  /*88f10*/  LDL.LU R4, [R1+0x1c84] ;  /* 0x001c840001047983 */ /* 0x000ea20000300800 */
[----:B------:R-:W-:-:S03]  /*88f20*/  IADD3 R51, P1, PT, R51, R19, RZ ;  /* 0x0000001333337210 */ /* 0x000fc60007f3e0ff */
[----:B------:R0:W-:Y:S04]  /*88f30*/  STL [R1+0x1c70], R49 ;  /* 0x001c703101007387 */ /* 0x0001e80000100800 */
[----:B------:R-:W2:Y:S04]  /*88f40*/  LDL.LU R12, [R1+0x1c58] ;  /* 0x001c5800010c7983 */ /* 0x000ea80000300800 */
[----:B------:R0:W-:Y:S04]  /*88f50*/  STL [R1+0x1c94], R50 ;  /* 0x001c943201007387 */ /* 0x0001e80000100800 */
        /* <DEDUP_REMOVED lines=18> */
[----:B------:R-:W2:Y:S01]  /*89080*/  LDL.LU R22, [R1+0x1c10] ;  /* 0x001c100001167983 */ /* 0x000ea20000300800 */
[----:B----4-:R-:W-:-:S05]  /*89090*/  IMAD.X R60, R60, 0x1, R2, P2 ;  /* 0x000000013c3c7824 */ /* 0x010fca00010e0602 */
[----:B------:R1:W-:Y:S04]  /*890a0*/  STL [R1+0x1c8c], R60 ;  /* 0x001c8c3c01007387 */ /* 0x0003e80000100800 */
[----:B0-----:R-:W4:Y:S04]  /*890b0*/  LDL.LU R18, [R1+0x1c34] ;  /* 0x001c340001127983 */ /* 0x001f280000300800 */
[----:B---3--:R-:W3:Y:S04]  /*890c0*/  LDL.LU R58, [R1+0x1c08] ;  /* 0x001c0800013a7983 */ /* 0x008ee80000300800 */
[----:B------:R-:W3:Y:S01]  /*890d0*/  LDL.LU R59, [R1+0x1c2c] ;  /* 0x001c2c00013b7983 */ /* 0x000ee20000300800 */
[----:B--2---:R-:W-:-:S05]  /*890e0*/  IADD3 R3, P2, PT, R3, R19, RZ ;  /* 0x0000001303037210 */ /* 0x004fca0007f5e0ff */
[----:B------:R0:W-:Y:S04]  /*890f0*/  STL [R1+0x1c60], R3 ;  /* 0x001c600301007387 */ /* 0x0001e80000100800 */
[----:B------:R-:W2:Y:S04]  /*89100*/  LDL.LU R48, [R1+0x1c00] ;  /* 0x001c000001307983 */ /* 0x000ea80000300800 */
[----:B------:R-:W2:Y:S04]  /*89110*/  LDL.LU R49, [R1+0x1c24] ;  /* 0x001c240001317983 */ /* 0x000ea80000300800 */
[----:B------:R-:W2:Y:S04]  /*89120*/  LDL.LU R50, [R1+0x1bf8] ;  /* 0x001bf80001327983 */ /* 0x000ea80000300800 */
[----:B------:R-:W2:Y:S04]  /*89130*/  LDL.LU R51, [R1+0x1c1c] ;  /* 0x001c1c0001337983 */ /* 0x000ea80000300800 */
[----:B-1----:R-:W2:Y:S04]  /*89140*/  LDL.LU R60, [R1+0x1bf0] ;  /* 0x001bf000013c7983 */ /* 0x002ea80000300800 */
[----:B0-----:R-:W2:Y:S01]  /*89150*/  LDL.LU R3, [R1+0x1c14] ;  /* 0x001c140001037983 */ /* 0x001ea20000300800 */
[--C-:B------:R-:W-:Y:S01]  /*89160*/  IMAD.X R4, R4, 0x1, R2.reuse, P3 ;  /* 0x0000000104047824 */ /* 0x100fe200018e0602 */
        /* <DEDUP_REMOVED lines=24> */
[----:B------:R-:W-:Y:S04]  /*892f0*/  STL [R1+0x1c5c], R38 ;  /* 0x001c5c2601007387 */ /* 0x000fe80000100800 */
[----:B------:R-:W-:Y:S04]  /*89300*/  STL [R1+0x1c30], R39 ;  /* 0x001c302701007387 */ /* 0x000fe80000100800 */
[----:B------:R-:W-:Y:S04]  /*89310*/  STL [R1+0x1c54], R34 ;  /* 0x001c542201007387 */ /* 0x000fe80000100800 */
[----:B------:R-:W-:Y:S04]  /*89320*/  STL [R1+0x1c28], R35 ;  /* 0x001c282301007387 */ /* 0x000fe80000100800 */
[----:B------:R0:W-:Y:S02]  /*89330*/  STL [R1+0x1c44], R23 ;  /* 0x001c441701007387 */ /* 0x0001e40000100800 */
[----:B0-----:R-:W0:Y:S01]  /*89340*/  LDC R23, c[0x0][0x3ac] ;  /* 0x0000eb00ff177b82 */ /* 0x001e220000000800 */
[----:B------:R-:W-:Y:S01]  /*89350*/  IMAD.X R30, R30, 0x1, R2, P4 ;  /* 0x000000011e1e7824 */ /* 0x000fe200020e0602 */
[----:B------:R-:W-:-:S02]  /*89360*/  IADD3 R31, P4, PT, R31, R19, RZ ;  /* 0x000000131f1f7210 */ /* 0x000fc40007f9e0ff */
[-C--:B------:R-:W-:Y:S01]  /*89370*/  IADD3 R26, P5, PT, R26, R19.reuse, RZ ;  /* 0x000000131a1a7210 */ /* 0x080fe20007fbe0ff */
[--C-:B------:R-:W-:Y:S01]  /*89380*/  IMAD.X R27, R27, 0x1, R2.reuse, P6 ;  /* 0x000000011b1b7824 */ /* 0x100fe200030e0602 */
[-C--:B------:R-:W-:Y:S01]  /*89390*/  IADD3 R22, P6, PT, R22, R19.reuse, RZ ;  /* 0x0000001316167210 */ /* 0x080fe20007fde0ff */
[----:B------:R1:W-:Y:S04]  /*893a0*/  STL [R1+0x1c4c], R30 ;  /* 0x001c4c1e01007387 */ /* 0x0003e80000100800 */
[----:B------:R0:W-:Y:S04]  /*893b0*/  STL [R1+0x1c20], R31 ;  /* 0x001c201f01007387 */ /* 0x0001e80000100800 */
[----:B------:R0:W-:Y:S04]  /*893c0*/  STL [R1+0x1c18], R26 ;  /* 0x001c181a01007387 */ /* 0x0001e80000100800 */
[----:B------:R0:W-:Y:S04]  /*893d0*/  STL [R1+0x1c3c], R27 ;  /* 0x001c3c1b01007387 */ /* 0x0001e80000100800 */
[----:B------:R0:W-:Y:S01]  /*893e0*/  STL [R1+0x1c10], R22 ;  /* 0x001c101601007387 */ /* 0x0001e20000100800 */
[--C-:B----4-:R-:W-:Y:S01]  /*893f0*/  IMAD.X R18, R18, 0x1, R2.reuse, P1 ;  /* 0x0000000112127824 */ /* 0x110fe200008e0602 */
[----:B---3--:R-:W-:Y:S01]  /*89400*/  IADD3 R58, P1, PT, R58, R19, RZ ;  /* 0x000000133a3a7210 */ /* 0x008fe20007f3e0ff */
[----:B------:R-:W-:-:S02]  /*89410*/  IMAD.X R59, R59, 0x1, R2, P2 ;  /* 0x000000013b3b7824 */ /* 0x000fc400010e0602 */
[----:B0-----:R-:W-:-:S04]  /*89420*/  IMAD.SHL.U32 R4, R23, 0x80, RZ ;  /* 0x0000008017047824 */ /* 0x001fc800078e00ff */
[----:B------:R-:W-:Y:S01]  /*89430*/  IMAD.SHL.U32 R4, R4, 0x2, RZ ;  /* 0x0000000204047824 */ /* 0x000fe200078e00ff */
[----:B------:R0:W-:Y:S04]  /*89440*/  STL [R1+0x1c34], R18 ;  /* 0x001c341201007387 */ /* 0x0001e80000100800 */
[----:B------:R3:W-:Y:S04]  /*89450*/  STL [R1+0x1c08], R58 ;  /* 0x001c083a01007387 */ /* 0x0007e80000100800 */
[----:B------:R4:W-:Y:S01]  /*89460*/  STL [R1+0x1c2c], R59 ;  /* 0x001c2c3b01007387 */ /* 0x0009e20000100800 */
[-C--:B--2---:R-:W-:Y:S01]  /*89470*/  IADD3 R48, P2, PT, R48, R4.reuse, RZ ;  /* 0x0000000430307210 */ /* 0x084fe20007f5e0ff */
[--C-:B------:R-:W-:Y:S01]  /*89480*/  IMAD.X R49, R49, 0x1, R2.reuse, P3 ;  /* 0x0000000131317824 */ /* 0x100fe200018e0602 */
[-C--:B------:R-:W-:Y:S01]  /*89490*/  IADD3 R50, P3, PT, R50, R4.reuse, RZ ;  /* 0x0000000432327210 */ /* 0x080fe20007f7e0ff */
[--C-:B------:R-:W-:Y:S01]  /*894a0*/  IMAD.X R51, R51, 0x1, R2.reuse, P4 ;  /* 0x0000000133337824 */ /* 0x100fe200020e0602 */
[----:B------:R-:W-:Y:S01]  /*894b0*/  IADD3 R60, P4, PT, R60, R4, RZ ;  /* 0x000000043c3c7210 */ /* 0x000fe20007f9e0ff */
[----:B------:R2:W-:Y:S04]  /*894c0*/  STL [R1+0x1c00], R48 ;  /* 0x001c003001007387 */ /* 0x0005e80000100800 */
[----:B------:R0:W-:Y:S04]  /*894d0*/  STL [R1+0x1c24], R49 ;  /* 0x001c243101007387 */ /* 0x0001e80000100800 */
[----:B------:R0:W-:Y:S01]  /*894e0*/  STL [R1+0x1bf8], R50 ;  /* 0x001bf83201007387 */ /* 0x0001e20000100800 */
[----:B------:R-:W-:-:S03]  /*894f0*/  IMAD.X R3, R3, 0x1, R2, P5 ;  /* 0x0000000103037824 */ /* 0x000fc600028e0602 */
[----:B------:R-:W2:Y:S04]  /*89500*/  LDL.LU R5, [R1+0x1be8] ;  /* 0x001be80001057983 */ /* 0x000ea80000300800 */
        /* <DEDUP_REMOVED lines=23> */
[----:B0-----:R-:W2:Y:S04]  /*89680*/  LDL.LU R18, [R1+0x1bbc] ;  /* 0x001bbc0001127983 */ /* 0x001ea80000300800 */
[----:B------:R-:W2:Y:S04]  /*89690*/  LDL.LU R19, [R1+0x1b90] ;  /* 0x001b900001137983 */ /* 0x000ea80000300800 */
[----:B---3--:R-:W3:Y:S04]  /*896a0*/  LDL.LU R58, [R1+0x1bb4] ;  /* 0x001bb400013a7983 */ /* 0x008ee80000300800 */
[----:B----4-:R-:W4:Y:S04]  /*896b0*/  LDL.LU R59, [R1+0x1b88] ;  /* 0x001b8800013b7983 */ /* 0x010f280000300800 */
[----:B--2---:R-:W2:Y:S04]  /*896c0*/  LDL.LU R48, [R1+0x1bac] ;  /* 0x001bac0001307983 */ /* 0x004ea80000300800 */
[----:B------:R-:W2:Y:S04]  /*896d0*/  LDL.LU R49, [R1+0x1b80] ;  /* 0x001b800001317983 */ /* 0x000ea80000300800 */
[----:B------:R-:W2:Y:S04]  /*896e0*/  LDL.LU R50, [R1+0x1ba4] ;  /* 0x001ba40001327983 */ /* 0x000ea80000300800 */
[----:B------:R-:W2:Y:S04]  /*896f0*/  LDL.LU R51, [R1+0x1b78] ;  /* 0x001b780001337983 */ /* 0x000ea80000300800 */
[----:B------:R-:W2:Y:S04]  /*89700*/  LDL.LU R60, [R1+0x1b9c] ;  /* 0x001b9c00013c7983 */ /* 0x000ea80000300800 */
[----:B------:R-:W2:Y:S01]  /*89710*/  LDL.LU R3, [R1+0x1b70] ;  /* 0x001b700001037983 */ /* 0x000ea20000300800 */
[-C--:B------:R-:W-:Y:S01]  /*89720*/  IADD3 R5, P5, PT, R5, R4.reuse, RZ ;  /* 0x0000000405057210 */ /* 0x080fe20007fbe0ff */
[--C-:B------:R-:W-:Y:S01]  /*89730*/  IMAD.X R13, R13, 0x1, R2.reuse, P6 ;  /* 0x000000010d0d7824 */ /* 0x100fe200030e0602 */
[-C--:B------:R-:W-:Y:S01]  /*89740*/  IADD3 R12, P6, PT, R12, R4.reuse, RZ ;  /* 0x000000040c0c7210 */ /* 0x080fe20007fde0ff */
[----:B------:R-:W-:Y:S01]  /*89750*/  IMAD.X R46, R46, 0x1, R2, P1 ;  /* 0x000000012e2e7824 */ /* 0x000fe200008e0602 */
[----:B------:R-:W-:Y:S01]  /*89760*/  IADD3 R47, P1, PT, R47, R4, RZ ;  /* 0x000000042f2f7210 */ /* 0x000fe20007f3e0ff */
[----:B------:R0:W-:Y:S01]  /*89770*/  STL [R1+0x1be8], R5 ;  /* 0x001be80501007387 */ /* 0x0001e20000100800 */
[----:B------:R-:W-:-:S03]  /*89780*/  IMAD.X R52, R52, 0x1, R0, P2 ;  /* 0x0000000134347824 */ /* 0x000fc600010e0600 */
[----:B------:R1:W-:Y:S01]  /*89790*/  STL [R1+0x1c0c], R13 ;  /* 0x001c0c0d01007387 */ /* 0x0003e20000100800 */
[----:B------:R-:W-:-:S03]  /*897a0*/  IADD3 R53, P2, PT, R53, R4, RZ ;  /* 0x0000000435357210 */ /* 0x000fc60007f5e0ff */
        /* <DEDUP_REMOVED lines=33> */
[----:B---3--:R-:W-:-:S03]  /*899c0*/  IMAD.X R58, R58, 0x1, R0, P5 ;  /* 0x000000013a3a7824 */ /* 0x008fc600028e0600 */
[----:B------:R3:W-:Y:S01]  /*899d0*/  STL [R1+0x1bc4], R22 ;  /* 0x001bc41601007387 */ /* 0x0007e20000100800 */
[----:B----4-:R-:W-:-:S03]  /*899e0*/  IADD3 R59, P5, PT, R59, R4, RZ ;  /* 0x000000043b3b7210 */ /* 0x010fc60007fbe0ff */
[----:B------:R4:W-:Y:S01]  /*899f0*/  STL [R1+0x1b98], R23 ;  /* 0x001b981701007387 */ /* 0x0009e20000100800 */
[----:B--2---:R-:W-:-:S03]  /*89a00*/  IMAD.X R48, R48, 0x1, R0, P6 ;  /* 0x0000000130307824 */ /* 0x004fc600030e0600 */
[----:B------:R2:W-:Y:S01]  /*89a10*/  STL [R1+0x1bbc], R18 ;  /* 0x001bbc1201007387 */ /* 0x0005e20000100800 */
[----:B------:R-:W-:-:S03]  /*89a20*/  IADD3 R49, P6, PT, R49, R4, RZ ;  /* 0x0000000431317210 */ /* 0x000fc60007fde0ff */
[----:B------:R0:W-:Y:S01]  /*89a30*/  STL [R1+0x1b90], R19 ;  /* 0x001b901301007387 */ /* 0x0001e20000100800 */
[----:B------:R-:W-:-:S03]  /*89a40*/  IMAD.X R50, R50, 0x1, R0, P1 ;  /* 0x0000000132327824 */ /* 0x000fc600008e0600 */
[----:B------:R0:W-:Y:S04]  /*89a50*/  STL [R1+0x1bb4], R58 ;  /* 0x001bb43a01007387 */ /* 0x0001e80000100800 */
[----:B------:R0:W-:Y:S01]  /*89a60*/  STL [R1+0x1b88], R59 ;  /* 0x001b883b01007387 */ /* 0x0001e20000100800 */
[----:B------:R-:W-:-:S03]  /*89a70*/  IADD3 R51, P1, PT, R51, R4, RZ ;  /* 0x0000000433337210 */ /* 0x000fc60007f3e0ff */
[----:B------:R0:W-:Y:S01]  /*89a80*/  STL [R1+0x1bac], R48 ;  /* 0x001bac3001007387 */ /* 0x0001e20000100800 */
[----:B------:R-:W-:-:S03]  /*89a90*/  IMAD.X R60, R60, 0x1, R0, P2 ;  /* 0x000000013c3c7824 */ /* 0x000fc600010e0600 */
[----:B------:R1:W-:Y:S04]  /*89aa0*/  STL [R1+0x1b80], R49 ;  /* 0x001b803101007387 */ /* 0x0003e80000100800 */
[----:B------:R1:W-:Y:S01]  /*89ab0*/  STL [R1+0x1ba4], R50 ;  /* 0x001ba43201007387 */ /* 0x0003e20000100800 */
[----:B------:R-:W-:-:S03]  /*89ac0*/  IADD3 R3, P2, PT, R3, R4, RZ ;  /* 0x0000000403037210 */ /* 0x000fc60007f5e0ff */
[----:B0-----:R-:W2:Y:S04]  /*89ad0*/  LDL.LU R5, [R1+0x1b94] ;  /* 0x001b940001057983 */ /* 0x001ea80000300800 */
[----:B------:R0:W-:Y:S04]  /*89ae0*/  STL [R1+0x1b78], R51 ;  /* 0x001b783301007387 */ /* 0x0001e80000100800 */
[----:B-1----:R-:W2:Y:S04]  /*89af0*/  LDL.LU R13, [R1+0x1b68] ;  /* 0x001b6800010d7983 */ /* 0x002ea80000300800 */
        /* <DEDUP_REMOVED lines=26> */
[----:B------:R-:W2:Y:S04]  /*89ca0*/  LDL.LU R49, [R1+0x1b2c] ;  /* 0x001b2c0001317983 */ /* 0x000ea80000300800 */
[----:B------:R-:W2:Y:S04]  /*89cb0*/  LDL.LU R50, [R1+0x1b00] ;  /* 0x001b000001327983 */ /* 0x000ea80000300800 */
[----:B0-----:R-:W2:Y:S04]  /*89cc0*/  LDL.LU R51, [R1+0x1b24] ;  /* 0x001b240001337983 */ /* 0x001ea80000300800 */
[----:B-1----:R-:W2:Y:S04]  /*89cd0*/  LDL.LU R60, [R1+0x1af8] ;  /* 0x001af800013c7983 */ /* 0x002ea80000300800 */
[----:B------:R-:W2:Y:S01]  /*89ce0*/  LDL.LU R3, [R1+0x1b1c] ;  /* 0x001b1c0001037983 */ /* 0x000ea20000300800 */
[--C-:B------:R-:W-:Y:S01]  /*89cf0*/  IMAD.X R5, R5, 0x1, R0.reuse, P3 ;  /* 0x0000000105057824 */ /* 0x100fe200018e0600 */
[-C--:B------:R-:W-:Y:S01]  /*89d00*/  IADD3 R13, P3, PT, R13, R4.reuse, RZ ;  /* 0x000000040d0d7210 */ /* 0x080fe20007f7e0ff */
[--C-:B------:R-:W-:Y:S01]  /*89d10*/  IMAD.X R12, R12, 0x1, R0.reuse, P4 ;  /* 0x000000010c0c7824 */ /* 0x100fe200020e0600 */
[-C--:B------:R-:W-:Y:S01]  /*89d20*/  IADD3 R46, P4, PT, R46, R4.reuse, RZ ;  /* 0x000000042e2e7210 */ /* 0x080fe20007f9e0ff */
[----:B------:R-:W-:Y:S01]  /*89d30*/  IMAD.X R47, R47, 0x1, R0, P5 ;  /* 0x000000012f2f7824 */ /* 0x000fe200028e0600 */
        /* <DEDUP_REMOVED lines=29> */
[----:B---3--:R-:W-:-:S03]  /*89f10*/  IADD3 R22, P6, PT, R22, R4, RZ ;  /* 0x0000000416167210 */ /* 0x008fc60007fde0ff */
[----:B------:R3:W-:Y:S01]  /*89f20*/  STL [R1+0x1b30], R30 ;  /* 0x001b301e01007387 */ /* 0x0007e20000100800 */
[----:B----4-:R-:W-:-:S03]  /*89f30*/  IMAD.X R23, R23, 0x1, R0, P1 ;  /* 0x0000000117177824 */ /* 0x010fc600008e0600 */
[----:B------:R4:W-:Y:S01]  /*89f40*/  STL [R1+0x1b54], R31 ;  /* 0x001b541f01007387 */ /* 0x0009e20000100800 */
[----:B--2---:R-:W-:-:S03]  /*89f50*/  IADD3 R18, P1, PT, R18, R4, RZ ;  /* 0x0000000412127210 */ /* 0x004fc60007f3e0ff */
        /* <DEDUP_REMOVED lines=12> */
[----:B------:R0:W-:Y:S04]  /*8a020*/  STL [R1+0x1b10], R58 ;  /* 0x001b103a01007387 */ /* 0x0001e80000100800 */
[----:B------:R0:W-:Y:S01]  /*8a030*/  STL [R1+0x1b34], R59 ;  /* 0x001b343b01007387 */ /* 0x0001e20000100800 */
[----:B------:R-:W-:-:S03]  /*8a040*/  IMAD.X R51, R51, 0x1, R0, P5 ;  /* 0x0000000133337824 */ /* 0x000fc600028e0600 */
[----:B------:R0:W-:Y:S01]  /*8a050*/  STL [R1+0x1b08], R48 ;  /* 0x001b083001007387 */ /* 0x0001e20000100800 */
[----:B------:R-:W-:-:S03]  /*8a060*/  IADD3 R60, P5, PT, R60, R4, RZ ;  /* 0x000000043c3c7210 */ /* 0x000fc60007fbe0ff */
[----:B------:R1:W-:Y:S04]  /*8a070*/  STL [R1+0x1b2c], R49 ;  /* 0x001b2c3101007387 */ /* 0x0003e80000100800 */
[----:B------:R1:W-:Y:S01]  /*8a080*/  STL [R1+0x1b00], R50 ;  /* 0x001b003201007387 */ /* 0x0003e20000100800 */
[----:B------:R-:W-:-:S03]  /*8a090*/  IMAD.X R3, R3, 0x1, R0, P6 ;  /* 0x0000000103037824 */ /* 0x000fc600030e0600 */
        /* <DEDUP_REMOVED lines=34> */
[-C--:B------:R-:W-:Y:S01]  /*8a2c0*/  IADD3 R5, P6, PT, R5, R4.reuse, RZ ;  /* 0x0000000405057210 */ /* 0x080fe20007fde0ff */
[--C-:B------:R-:W-:Y:S01]  /*8a2d0*/  IMAD.X R13, R13, 0x1, R0.reuse, P1 ;  /* 0x000000010d0d7824 */ /* 0x100fe200008e0600 */
[-C--:B------:R-:W-:Y:S01]  /*8a2e0*/  IADD3 R12, P1, PT, R12, R4.reuse, RZ ;  /* 0x000000040c0c7210 */ /* 0x080fe20007f3e0ff */
[--C-:B------:R-:W-:Y:S01]  /*8a2f0*/  IMAD.X R46, R46, 0x1, R0.reuse, P2 ;  /* 0x000000012e2e7824 */ /* 0x100fe200010e0600 */
        /* <DEDUP_REMOVED lines=278> */
[-C--:B---3--:R-:W-:Y:S01]  /*8b460*/  IADD3 R46, P6, PT, R46, R4.reuse, RZ ;  /* 0x000000042e2e7210 */ /* 0x088fe20007fde0ff */
[----:B----4-:R-:W-:Y:S01]  /*8b470*/  IMAD.X R47, R47, 0x1, R0, P1 ;  /* 0x000000012f2f7824 */ /* 0x010fe200008e0600 */
        /* <DEDUP_REMOVED lines=54> */
[----:B0-----:R-:W4:Y:S04]  /*8b7e0*/  LDL.LU R5, [R1+0x1900] ;  /* 0x0019000001057983 */ /* 0x001f280000300800 */
[----:B------:R0:W-:Y:S04]  /*8b7f0*/  STL [R1+0x1934], R51 ;  /* 0x0019343301007387 */ /* 0x0001e80000100800 */
[----:B-1----:R-:W4:Y:S04]  /*8b800*/  LDL.LU R13, [R1+0x1924] ;  /* 0x00192400010d7983 */ /* 0x002f280000300800 */
[----:B------:R1:W-:Y:S04]  /*8b810*/  STL [R1+0x1908], R60 ;  /* 0x0019083c01007387 */ /* 0x0003e80000100800 */
[----:B--2---:R-:W2:Y:S04]  /*8b820*/  LDL.LU R12, [R1+0x18f8] ;  /* 0x0018f800010c7983 */ /* 0x004ea80000300800 */
[----:B------:R0:W-:Y:S04]  /*8b830*/  STL [R1+0x192c], R3 ;  /* 0x00192c0301007387 */ /* 0x0001e80000100800 */
[----:B---3--:R-:W3:Y:S04]  /*8b840*/  LDL.LU R46, [R1+0x191c] ;  /* 0x00191c00012e7983 */ /* 0x008ee80000300800 */
[----:B----4-:R-:W4:Y:S04]  /*8b850*/  LDL.LU R47, [R1+0x18f0] ;  /* 0x0018f000012f7983 */ /* 0x010f280000300800 */
        /* <DEDUP_REMOVED lines=23> */
[----:B0-----:R-:W4:Y:S04]  /*8b9d0*/  LDL.LU R51, [R1+0x1890] ;  /* 0x0018900001337983 */ /* 0x001f280000300800 */
[----:B-1----:R-:W4:Y:S04]  /*8b9e0*/  LDL.LU R60, [R1+0x18b4] ;  /* 0x0018b400013c7983 */ /* 0x002f280000300800 */
[----:B------:R-:W4:Y:S01]  /*8b9f0*/  LDL.LU R3, [R1+0x1888] ;  /* 0x0018880001037983 */ /* 0x000f220000300800 */
[-C--:B------:R-:W-:Y:S01]  /*8ba00*/  IADD3 R5, P2, PT, R5, R4.reuse, RZ ;  /* 0x0000000405057210 */ /* 0x080fe20007f5e0ff */
[--C-:B------:R-:W-:Y:S01]  /*8ba10*/  IMAD.X R13, R13, 0x1, R0.reuse, P3 ;  /* 0x000000010d0d7824 */ /* 0x100fe200018e0600 */
[-C--:B--2---:R-:W-:Y:S01]  /*8ba20*/  IADD3 R12, P3, PT, R12, R4.reuse, RZ ;  /* 0x000000040c0c7210 */ /* 0x084fe20007f7e0ff */
[--C-:B---3--:R-:W-:Y:S01]  /*8ba30*/  IMAD.X R46, R46, 0x1, R0.reuse, P4 ;  /* 0x000000012e2e7824 */ /* 0x108fe200020e0600 */
[----:B----4-:R-:W-:Y:S01]  /*8ba40*/  IADD3 R47, P4, PT, R47, R4, RZ ;  /* 0x000000042f2f7210 */ /* 0x010fe20007f9e0ff */
        /* <DEDUP_REMOVED lines=88> */
[--C-:B------:R-:W-:Y:S01]  /*8bfd0*/  IMAD.X R5, R5, 0x1, R0.reuse, P6 ;  /* 0x0000000105057824 */ /* 0x100fe200030e0600 */
[-C--:B------:R-:W-:Y:S01]  /*8bfe0*/  IADD3 R13, P6, PT, R13, R4.reuse, RZ ;  /* 0x000000040d0d7210 */ /* 0x080fe20007fde0ff */
[--C-:B--2---:R-:W-:Y:S01]  /*8bff0*/  IMAD.X R12, R12, 0x1, R0.reuse, P1 ;  /* 0x000000010c0c7824 */ /* 0x104fe200008e0600 */
[-C--:B---3--:R-:W-:Y:S01]  /*8c000*/  IADD3 R46, P1, PT, R46, R4.reuse, RZ ;  /* 0x000000042e2e7210 */ /* 0x088fe20007f3e0ff */
[----:B----4-:R-:W-:Y:S01]  /*8c010*/  IMAD.X R47, R47, 0x1, R0, P2 ;  /* 0x000000012f2f7824 */ /* 0x010fe200010e0600 */
        /* <DEDUP_REMOVED lines=2277> */
[-C--:B------:R-:W-:Y:S01]  /*94e70*/  IADD3 R50, P1, PT, R50, R4.reuse, RZ ;  /* 0x0000000432327210 */ /* 0x080fe20007f3e0ff */
[----:B------:R-:W-:Y:S02]  /*94e80*/  IMAD.X R51, R51, 0x1, R0, P2 ;  /* 0x0000000133337824 */ /* 0x000fe400010e0600 */
[----:B------:R-:W-:Y:S01]  /*94e90*/  STL [R1+0x2ee0], R58 ;  /* 0x002ee03a01007387 */ /* 0x000fe20000100800 */
[----:B------:R-:W-:-:S03]  /*94ea0*/  IADD3 R60, P2, PT, R60, R4, RZ ;  /* 0x000000043c3c7210 */ /* 0x000fc60007f5e0ff */
[----:B------:R-:W-:Y:S04]  /*94eb0*/  STL [R1+0x2eac], R59 ;  /* 0x002eac3b01007387 */ /* 0x000fe80000100800 */
[----:B------:R-:W-:Y:S04]  /*94ec0*/  STL [R1+0x2ee8], R48 ;  /* 0x002ee83001007387 */ /* 0x000fe80000100800 */
[----:B------:R-:W-:Y:S01]  /*94ed0*/  STL [R1+0x2eb4], R49 ;  /* 0x002eb43101007387 */ /* 0x000fe20000100800 */
[----:B------:R-:W-:-:S03]  /*94ee0*/  IMAD.X R3, R3, 0x1, R0, P3 ;  /* 0x0000000103037824 */ /* 0x000fc600018e0600 */
[----:B------:R-:W-:Y:S04]  /*94ef0*/  STL [R1+0x2ef0], R50 ;  /* 0x002ef03201007387 */ /* 0x000fe80000100800 */
[----:B------:R0:W-:Y:S04]  /*94f00*/  STL [R1+0x2ef8], R60 ;  /* 0x002ef83c01007387 */ /* 0x0001e80000100800 */
[----:B------:R-:W-:Y:S04]  /*94f10*/  STL [R1+0x2ebc], R51 ;  /* 0x002ebc3301007387 */ /* 0x000fe80000100800 */
[----:B0-----:R-:W2:Y:S04]  /*94f20*/  LDL.LU R60, [R1+0x2f00] ;  /* 0x002f0000013c7983 */ /* 0x001ea80000300800 */
[----:B------:R0:W-:Y:S04]  /*94f30*/  STL [R1+0x2ec4], R3 ;  /* 0x002ec40301007387 */ /* 0x0001e80000100800 */
[----:B0-----:R-:W3:Y:S04]  /*94f40*/  LDL.LU R3, [R1+0x2ecc] ;  /* 0x002ecc0001037983 */ /* 0x001ee80000300800 */
        /* <DEDUP_REMOVED lines=29> */
[----:B--2---:R-:W-:-:S05]  /*95120*/  IADD3 R60, P3, PT, R60, R4, RZ ;  /* 0x000000043c3c7210 */ /* 0x004fca0007f7e0ff */
[----:B------:R0:W-:Y:S01]  /*95130*/  STL [R1+0x2f00], R60 ;  /* 0x002f003c01007387 */ /* 0x0001e20000100800 */
[--C-:B---3--:R-:W-:Y:S01]  /*95140*/  IMAD.X R3, R3, 0x1, R0.reuse, P4 ;  /* 0x0000000103037824 */ /* 0x108fe200020e0600 */
[-C--:B----4-:R-:W-:Y:S01]  /*95150*/  IADD3 R5, P4, PT, R5, R4.reuse, RZ ;  /* 0x0000000405057210 */ /* 0x090fe20007f9e0ff */
[--C-:B------:R-:W-:Y:S01]  /*95160*/  IMAD.X R13, R13, 0x1, R0.reuse, P5 ;  /* 0x000000010d0d7824 */ /* 0x100fe200028e0600 */
[----:B------:R-:W-:Y:S01]  /*95170*/  IADD3 R12, P5, PT, R12, R4, RZ ;  /* 0x000000040c0c7210 */ /* 0x000fe20007fbe0ff */
[----:B0-----:R0:W5:Y:S01]  /*95180*/  LDL.LU R60, [R1+0x2f70] ;  /* 0x002f7000013c7983 */ /* 0x0011620000300800 */
[----:B------:R-:W-:-:S03]  /*95190*/  IMAD.X R46, R46, 0x1, R0, P6 ;  /* 0x000000012e2e7824 */ /* 0x000fc600030e0600 */
[----:B------:R1:W-:Y:S01]  /*951a0*/  STL [R1+0x2ecc], R3 ;  /* 0x002ecc0301007387 */ /* 0x0003e20000100800 */
[----:B------:R-:W-:-:S03]  /*951b0*/  IADD3 R47, P6, PT, R47, R4, RZ ;  /* 0x000000042f2f7210 */ /* 0x000fc60007fde0ff */
[----:B------:R2:W-:Y:S01]  /*951c0*/  STL [R1+0x2f08], R5 ;  /* 0x002f080501007387 */ /* 0x0005e20000100800 */
[----:B------:R-:W-:-:S03]  /*951d0*/  IMAD.X R52, R52, 0x1, R0, P1 ;  /* 0x0000000134347824 */ /* 0x000fc600008e0600 */
[----:B------:R-:W-:Y:S01]  /*951e0*/  STL [R1+0x2ed4], R13 ;  /* 0x002ed40d01007387 */ /* 0x000fe20000100800 */
        /* <DEDUP_REMOVED lines=22> */
[----:B------:R-:W-:Y:S01]  /*95350*/  IMAD.X R26, R26, 0x1, R0, P1 ;  /* 0x000000011a1a7824 */ /* 0x000fe200008e0600 */
[----:B-1----:R-:W1:Y:S02]  /*95360*/  S2R R3, SR_TID.X ;  /* 0x0000000000037919 */ /* 0x002e640000002100 */
        /* <DEDUP_REMOVED lines=21> */
[----:B------:R-:W-:Y:S02]  /*954c0*/  IMAD.MOV.U32 R4, RZ, RZ, R7 ;  /* 0x000000ffff047224 */ /* 0x000fe400078e0007 */
[----:B--2---:R-:W-:Y:S01]  /*954d0*/  IMAD.MOV.U32 R5, RZ, RZ, R15 ;  /* 0x000000ffff057224 */ /* 0x004fe200078e000f */
[----:B------:R0:W-:Y:S01]  /*954e0*/  STL [R1+0x2f34], R59 ;  /* 0x002f343b01007387 */ /* 0x0001e20000100800 */
[----:B------:R-:W-:-:S03]  /*954f0*/  IMAD.X R51, R51, 0x1, R0, P3 ;  /* 0x0000000133337824 */ /* 0x000fc600018e0600 */
[----:B------:R0:W-:Y:S01]  /*95500*/  STL [R1+0x2f3c], R48 ;  /* 0x002f3c3001007387 */ /* 0x0001e20000100800 */
[----:B---3--:R-:W-:Y:S02]  /*95510*/  IMAD.MOV.U32 R12, RZ, RZ, R6 ;  /* 0x000000ffff0c7224 */ /* 0x008fe400078e0006 */
[----:B------:R-:W-:Y:S01]  /*95520*/  IMAD.MOV.U32 R13, RZ, RZ, R14 ;  /* 0x000000ffff0d7224 */ /* 0x000fe200078e000e */
[----:B------:R0:W-:Y:S04]  /*95530*/  STL [R1+0x2f44], R49 ;  /* 0x002f443101007387 */ /* 0x0001e80000100800 */
[----:B------:R0:W-:Y:S04]  /*95540*/  STL [R1+0x2f4c], R50 ;  /* 0x002f4c3201007387 */ /* 0x0001e80000100800 */
[----:B------:R0:W-:Y:S04]  /*95550*/  STL.64 [R1+0xb50], R4 ;  /* 0x000b500401007387 */ /* 0x0001e80000100a00 */
[----:B------:R0:W-:Y:S04]  /*95560*/  STL [R1+0x2f54], R51 ;  /* 0x002f543301007387 */ /* 0x0001e80000100800 */
[----:B------:R0:W-:Y:S01]  /*95570*/  STL.64 [R1+0xb58], R12 ;  /* 0x000b580c01007387 */ /* 0x0001e20000100a00 */
[----:B-1----:R-:W-:-:S05]  /*95580*/  LOP3.LUT R3, R3, 0x1f, RZ, 0xc0, !PT ;  /* 0x0000001f03037812 */ /* 0x002fca00078ec0ff */
[----:B------:R-:W-:Y:S01]  /*95590*/  IMAD.SHL.U32 R3, R3, 0x2, RZ ;  /* 0x0000000203037824 */ /* 0x000fe200078e00ff */
[----:B------:R-:W-:Y:S06]  /*955a0*/  @P0 BRA `(.L_x_1) ;  /* 0xfffff8c400980947 */ /* 0x000fec000383ffff */
[----:B0-----:R-:W2:Y:S04]  /*955b0*/  LDL.LU R59, [R1+0x48c] ;  /* 0x00048c00013b7983 */ /* 0x001ea80000300800 */
        /* <DEDUP_REMOVED lines=21> */
[----:B-----5:R0:W-:Y:S04]  /*95710*/  STL [R1+0x3098], R17 ;  /* 0x0030981101007387 */ /* 0x0201e80000100800 */
[----:B------:R1:W-:Y:S04]  /*95720*/  STL [R1+0x3094], R16 ;  /* 0x0030941001007387 */ /* 0x0003e80000100800 */
[----:B------:R-:W-:Y:S04]  /*95730*/  STL [R1+0x2f74], R60 ;  /* 0x002f743c01007387 */ /* 0x000fe80000100800 */
[----:B------:R-:W-:Y:S01]  /*95740*/  STL [R1+0x2f70], R61 ;  /* 0x002f703d01007387 */ /* 0x000fe20000100800 */
[----:B--2---:R-:W-:-:S02]  /*95750*/  F2FP.F16.F32.PACK_AB R59, R11, R59 ;  /* 0x0000003b0b3b723e */ /* 0x004fc400000000ff */
[----:B---3--:R-:W-:-:S03]  /*95760*/  F2FP.F16.F32.PACK_AB R58, R10, R58 ;  /* 0x0000003a0a3a723e */ /* 0x008fc600000000ff */
[----:B------:R-:W-:Y:S01]  /*95770*/  STL [R1+0x2f78], R59 ;  /* 0x002f783b01007387 */ /* 0x000fe20000100800 */
[----:B----4-:R-:W-:-:S03]  /*95780*/  F2FP.F16.F32.PACK_AB R57, R54, R57 ;  /* 0x000000393639723e */ /* 0x010fc600000000ff */
[----:B------:R-:W-:Y:S01]  /*95790*/  STL [R1+0x2f7c], R58 ;  /* 0x002f7c3a01007387 */ /* 0x000fe20000100800 */
[----:B------:R-:W-:-:S03]  /*957a0*/  F2FP.F16.F32.PACK_AB R56, R55, R56 ;  /* 0x000000383738723e */ /* 0x000fc600000000ff */
[----:B------:R-:W-:Y:S04]  /*957b0*/  STL [R1+0x2f80], R57 ;  /* 0x002f803901007387 */ /* 0x000fe80000100800 */
[----:B------:R-:W-:Y:S01]  /*957c0*/  STL [R1+0x2f84], R56 ;  /* 0x002f843801007387 */ /* 0x000fe20000100800 */
[----:B------:R-:W-:-:S05]  /*957d0*/  F2FP.F16.F32.PACK_AB R55, R42, R43 ;  /* 0x0000002b2a37723e */ /* 0x000fca00000000ff */
[----:B------:R-:W-:Y:S01]  /*957e0*/  STL [R1+0x2f88], R55 ;  /* 0x002f883701007387 */ /* 0x000fe20000100800 */
[----:B------:R-:W-:-:S05]  /*957f0*/  F2FP.F16.F32.PACK_AB R54, R38, R39 ;  /* 0x000000272636723e */ /* 0x000fca00000000ff */
[----:B------:R-:W-:Y:S01]  /*95800*/  STL [R1+0x2f8c], R54 ;  /* 0x002f8c3601007387 */ /* 0x000fe20000100800 */
[----:B------:R-:W-:-:S05]  /*95810*/  F2FP.F16.F32.PACK_AB R53, R34, R35 ;  /* 0x000000232235723e */ /* 0x000fca00000000ff */
[----:B------:R-:W-:Y:S01]  /*95820*/  STL [R1+0x2f90], R53 ;  /* 0x002f903501007387 */ /* 0x000fe20000100800 */
[----:B------:R-:W-:Y:S02]  /*95830*/  F2FP.F16.F32.PACK_AB R52, R18, R19 ;  /* 0x000000131234723e */ /* 0x000fe400000000ff */
[----:B------:R-:W-:-:S03]  /*95840*/  F2FP.F16.F32.PACK_AB R51, R9, R51 ;  /* 0x000000330933723e */ /* 0x000fc600000000ff */
[----:B------:R-:W-:Y:S01]  /*95850*/  STL [R1+0x2f94], R52 ;  /* 0x002f943401007387 */ /* 0x000fe20000100800 */
[----:B------:R-:W-:-:S03]  /*95860*/  F2FP.F16.F32.PACK_AB R50, R8, R50 ;  /* 0x000000320832723e */ /* 0x000fc600000000ff */
[----:B------:R-:W-:Y:S04]  /*95870*/  STL [R1+0x2f98], R51 ;  /* 0x002f983301007387 */ /* 0x000fe80000100800 */
[----:B------:R-:W2:Y:S04]  /*95880*/  LDL.LU R18, [R1+0x4a8] ;  /* 0x0004a80001127983 */ /* 0x000ea80000300800 */
[----:B------:R-:W3:Y:S01]  /*95890*/  LDL.LU R19, [R1+0x4a0] ;  /* 0x0004a00001137983 */ /* 0x000ee20000300800 */
[----:B------:R-:W-:-:S03]  /*958a0*/  F2FP.F16.F32.PACK_AB R49, R30, R49 ;  /* 0x000000311e31723e */ /* 0x000fc600000000ff */
[----:B------:R-:W-:Y:S01]  /*958b0*/  STL [R1+0x2f9c], R50 ;  /* 0x002f9c3201007387 */ /* 0x000fe20000100800 */
[----:B------:R-:W-:-:S03]  /*958c0*/  F2FP.F16.F32.PACK_AB R48, R31, R48 ;  /* 0x000000301f30723e */ /* 0x000fc600000000ff */
[----:B------:R-:W-:Y:S04]  /*958d0*/  STL [R1+0x2fa0], R49 ;  /* 0x002fa03101007387 */ /* 0x000fe80000100800 */
[----:B------:R-:W4:Y:S04]  /*958e0*/  LDL.LU R6, [R1+0x81c] ;  /* 0x00081c0001067983 */ /* 0x000f280000300800 */
[----:B------:R-:W4:Y:S04]  /*958f0*/  LDL.LU R43, [R1+0x4dc] ;  /* 0x0004dc00012b7983 */ /* 0x000f280000300800 */
[----:B------:R-:W4:Y:S01]  /*95900*/  LDL.LU R14, [R1+0x814] ;  /* 0x00081400010e7983 */ /* 0x000f220000300800 */
[----:B------:R-:W-:-:S03]  /*95910*/  F2FP.F16.F32.PACK_AB R47, R26, R27 ;  /* 0x0000001b1a2f723e */ /* 0x000fc600000000ff */
[----:B------:R-:W4:Y:S04]  /*95920*/  LDL.LU R42, [R1+0x4d4] ;  /* 0x0004d400012a7983 */ /* 0x000f280000300800 */
[----:B------:R-:W4:Y:S04]  /*95930*/  LDL.LU R5, [R1+0x7dc] ;  /* 0x0007dc0001057983 */ /* 0x000f280000300800 */
[----:B------:R-:W4:Y:S04]  /*95940*/  LDL.LU R13, [R1+0x7d4] ;  /* 0x0007d400010d7983 */ /* 0x000f280000300800 */
[----:B------:R-:W4:Y:S04]  /*95950*/  LDL.LU R4, [R1+0x7ec] ;  /* 0x0007ec0001047983 */ /* 0x000f280000300800 */
[----:B------:R-:W4:Y:S04]  /*95960*/  LDL.LU R39, [R1+0x4fc] ;  /* 0x0004fc0001277983 */ /* 0x000f280000300800 */
[----:B------:R-:W4:Y:S04]  /*95970*/  LDL.LU R12, [R1+0x7e4] ;  /* 0x0007e400010c7983 */ /* 0x000f280000300800 */
[----:B------:R-:W4:Y:S01]  /*95980*/  LDL.LU R38, [R1+0x4f4] ;  /* 0x0004f40001267983 */ /* 0x000f220000300800 */
[----:B------:R-:W-:-:S03]  /*95990*/  F2FP.F16.F32.PACK_AB R46, R22, R23 ;  /* 0x00000017162e723e */ /* 0x000fc600000000ff */
[----:B------:R-:W-:Y:S04]  /*959a0*/  STL [R1+0x2fa4], R48 ;  /* 0x002fa43001007387 */ /* 0x000fe80000100800 */
[----:B------:R-:W-:Y:S04]  /*959b0*/  STL [R1+0x2fa8], R47 ;  /* 0x002fa82f01007387 */ /* 0x000fe80000100800 */
        /* <DEDUP_REMOVED lines=12> */
[----:B------:R-:W-:Y:S01]  /*95a80*/  STL [R1+0x2fac], R46 ;  /* 0x002fac2e01007387 */ /* 0x000fe20000100800 */
[----:B--2---:R-:W-:-:S02]  /*95a90*/  F2FP.F16.F32.PACK_AB R45, R18, R45 ;  /* 0x0000002d122d723e */ /* 0x004fc400000000ff */
[----:B---3--:R-:W-:-:S03]  /*95aa0*/  F2FP.F16.F32.PACK_AB R44, R19, R44 ;  /* 0x0000002c132c723e */ /* 0x008fc600000000ff */
[----:B------:R-:W-:Y:S04]  /*95ab0*/  STL [R1+0x2fb0], R45 ;  /* 0x002fb02d01007387 */ /* 0x000fe80000100800 */
[----:B------:R-:W2:Y:S04]  /*95ac0*/  LDL.LU R18, [R1+0x508] ;  /* 0x0005080001127983 */ /* 0x000ea80000300800 */
[----:B------:R-:W3:Y:S04]  /*95ad0*/  LDL.LU R19, [R1+0x500] ;  /* 0x0005000001137983 */ /* 0x000ee80000300800 */
[----:B------:R-:W-:Y:S01]  /*95ae0*/  STL [R1+0x2fb4], R44 ;  /* 0x002fb42c01007387 */ /* 0x000fe20000100800 */
[----:B----4-:R-:W-:-:S05]  /*95af0*/  F2FP.F16.F32.PACK_AB R43, R6, R43 ;  /* 0x0000002b062b723e */ /* 0x010fca00000000ff */
[----:B------:R-:W-:Y:S01]  /*95b00*/  STL [R1+0x2fb8], R43 ;  /* 0x002fb82b01007387 */ /* 0x000fe20000100800 */
[----:B------:R-:W-:Y:S02]  /*95b10*/  F2FP.F16.F32.PACK_AB R42, R14, R42 ;  /* 0x0000002a0e2a723e */ /* 0x000fe400000000ff */
[----:B------:R-:W-:-:S03]  /*95b20*/  F2FP.F16.F32.PACK_AB R41, R5, R41 ;  /* 0x000000290529723e */ /* 0x000fc600000000ff */
        /* <DEDUP_REMOVED lines=8> */
[----:B------:R-:W-:Y:S02]  /*95bb0*/  F2FP.F16.F32.PACK_AB R37, R8, R37 ;  /* 0x000000250825723e */ /* 0x000fe400000000ff */
[----:B------:R-:W-:-:S03]  /*95bc0*/  F2FP.F16.F32.PACK_AB R36, R9, R36 ;  /* 0x000000240924723e */ /* 0x000fc600000000ff */
[----:B------:R-:W-:Y:S04]  /*95bd0*/  STL [R1+0x2fd0], R37 ;  /* 0x002fd02501007387 */ /* 0x000fe80000100800 */
        /* <DEDUP_REMOVED lines=13> */
[----:B--2---:R-:W-:Y:S02]  /*95cb0*/  F2FP.F16.F32.PACK_AB R29, R18, R29 ;  /* 0x0000001d121d723e */ /* 0x004fe400000000ff */
[----:B---3--:R-:W-:-:S03]  /*95cc0*/  F2FP.F16.F32.PACK_AB R28, R19, R28 ;  /* 0x0000001c131c723e */ /* 0x008fc600000000ff */
[----:B------:R2:W-:Y:S04]  /*95cd0*/  STL [R1+0x2ff0], R29 ;  /* 0x002ff01d01007387 */ /* 0x0005e80000100800 */
[----:B0-----:R-:W3:Y:S04]  /*95ce0*/  LDL.LU R17, [R1+0x82c] ;  /* 0x00082c0001117983 */ /* 0x001ee80000300800 */
[----:B------:R-:W3:Y:S04]  /*95cf0*/  LDL.LU R27, [R1+0x52c] ;  /* 0x00052c00011b7983 */ /* 0x000ee80000300800 */
[----:B-1----:R-:W4:Y:S04]  /*95d00*/  LDL.LU R16, [R1+0x824] ;  /* 0x0008240001107983 */ /* 0x002f280000300800 */
[----:B------:R-:W4:Y:S04]  /*95d10*/  LDL.LU R26, [R1+0x524] ;  /* 0x00052400011a7983 */ /* 0x000f280000300800 */
        /* <DEDUP_REMOVED lines=52> */
[----:B------:R0:W-:Y:S04]  /*96060*/  STL [R1+0x2ff4], R28 ;  /* 0x002ff41c01007387 */ /* 0x0001e80000100800 */
[----:B0-----:R-:W2:Y:S01]  /*96070*/  LDL.LU R28, [R1+0x854] ;  /* 0x00085400011c7983 */ /* 0x001ea20000300800 */
[----:B---3--:R-:W-:-:S03]  /*96080*/  F2FP.F16.F32.PACK_AB R27, R17, R27 ;  /* 0x0000001b111b723e */ /* 0x008fc600000000ff */
[----:B------:R-:W3:Y:S04]  /*96090*/  LDL.LU R17, [R1+0x3098] ;  /* 0x0030980001117983 */ /* 0x000ee80000300800 */
[----:B------:R0:W-:Y:S01]  /*960a0*/  STL [R1+0x2ff8], R27 ;  /* 0x002ff81b01007387 */ /* 0x0001e20000100800 */
[----:B----4-:R-:W-:-:S03]  /*960b0*/  F2FP.F16.F32.PACK_AB R26, R16, R26 ;  /* 0x0000001a101a723e */ /* 0x010fc600000000ff */
[----:B0-----:R-:W4:Y:S04]  /*960c0*/  LDL.LU R27, [R1+0x85c] ;  /* 0x00085c00011b7983 */ /* 0x001f280000300800 */
[----:B------:R-:W4:Y:S01]  /*960d0*/  LDL.LU R16, [R1+0x3094] ;  /* 0x0030940001107983 */ /* 0x000f220000300800 */
[----:B--2---:R-:W-:Y:S02]  /*960e0*/  F2FP.F16.F32.PACK_AB R23, R29, R23 ;  /* 0x000000171d17723e */ /* 0x004fe400000000ff */
[----:B------:R-:W-:Y:S01]  /*960f0*/  F2FP.F16.F32.PACK_AB R22, R30, R22 ;  /* 0x000000161e16723e */ /* 0x000fe200000000ff */
[----:B------:R-:W-:Y:S01]  /*96100*/  STL [R1+0x2ffc], R26 ;  /* 0x002ffc1a01007387 */ /* 0x000fe20000100800 */
[----:B------:R-:W-:Y:S02]  /*96110*/  F2FP.F16.F32.PACK_AB R21, R31, R21 ;  /* 0x000000151f15723e */ /* 0x000fe400000000ff */
[----:B------:R-:W-:-:S02]  /*96120*/  F2FP.F16.F32.PACK_AB R20, R32, R20 ;  /* 0x000000142014723e */ /* 0x000fc400000000ff */
[----:B------:R-:W-:Y:S02]  /*96130*/  F2FP.F16.F32.PACK_AB R19, R33, R19 ;  /* 0x000000132113723e */ /* 0x000fe400000000ff */
[----:B------:R-:W-:Y:S02]  /*96140*/  F2FP.F16.F32.PACK_AB R18, R34, R18 ;  /* 0x000000122212723e */ /* 0x000fe400000000ff */
[----:B------:R-:W-:Y:S02]  /*96150*/  F2FP.F16.F32.PACK_AB R0, R0, R2 ;  /* 0x000000020000723e */ /* 0x000fe400000000ff */
[----:B------:R-:W-:Y:S02]  /*96160*/  F2FP.F16.F32.PACK_AB R2, R6, R14 ;  /* 0x0000000e0602723e */ /* 0x000fe400000000ff */
[----:B------:R-:W-:Y:S02]  /*96170*/  F2FP.F16.F32.PACK_AB R24, R28, R24 ;  /* 0x000000181c18723e */ /* 0x000fe400000000ff */
[----:B---3--:R-:W-:-:S02]  /*96180*/  F2FP.F16.F32.PACK_AB R17, R35, R17 ;  /* 0x000000112311723e */ /* 0x008fc400000000ff */
[----:B----4-:R-:W-:Y:S02]  /*96190*/  F2FP.F16.F32.PACK_AB R25, R27, R25 ;  /* 0x000000191b19723e */ /* 0x010fe400000000ff */
[----:B------:R-:W-:-:S03]  /*961a0*/  F2FP.F16.F32.PACK_AB R16, R36, R16 ;  /* 0x000000102410723e */ /* 0x000fc600000000ff */
        /* <DEDUP_REMOVED lines=8> */
[----:B------:R1:W-:Y:S04]  /*96230*/  STL [R1+0x3020], R17 ;  /* 0x0030201101007387 */ /* 0x0003e80000100800 */
[----:B------:R2:W-:Y:S01]  /*96240*/  STL [R1+0x3024], R16 ;  /* 0x0030241001007387 */ /* 0x0005e20000100800 */
[----:B0-----:R-:W-:-:S02]  /*96250*/  F2FP.F16.F32.PACK_AB R18, R39, R40 ;  /* 0x000000282712723e */ /* 0x001fc400000000ff */
[----:B-1----:R-:W-:Y:S02]  /*96260*/  F2FP.F16.F32.PACK_AB R17, R41, R42 ;  /* 0x0000002a2911723e */ /* 0x002fe400000000ff */
[----:B--2---:R-:W-:-:S05]  /*96270*/  F2FP.F16.F32.PACK_AB R16, R37, R38 ;  /* 0x000000262510723e */ /* 0x004fca00000000ff */
[----:B------:R0:W-:Y:S04]  /*96280*/  STL [R1+0x15c], R16 ;  /* 0x00015c1001007387 */ /* 0x0001e80000100800 */
[----:B------:R1:W-:Y:S04]  /*96290*/  STL [R1+0x158], R18 ;  /* 0x0001581201007387 */ /* 0x0003e80000100800 */
[----:B------:R2:W-:Y:S01]  /*962a0*/  STL [R1+0x154], R17 ;  /* 0x0001541101007387 */ /* 0x0005e20000100800 */
[----:B0-----:R-:W-:Y:S02]  /*962b0*/  F2FP.F16.F32.PACK_AB R16, R43, R44 ;  /* 0x0000002c2b10723e */ /* 0x001fe400000000ff */
[----:B-1----:R-:W-:-:S03]  /*962c0*/  F2FP.F16.F32.PACK_AB R18, R45, R46 ;  /* 0x0000002e2d12723e */ /* 0x002fc600000000ff */
[----:B------:R0:W-:Y:S01]  /*962d0*/  STL [R1+0x150], R16 ;  /* 0x0001501001007387 */ /* 0x0001e20000100800 */
[----:B--2---:R-:W-:-:S03]  /*962e0*/  F2FP.F16.F32.PACK_AB R17, R47, R48 ;  /* 0x000000302f11723e */ /* 0x004fc600000000ff */
        /* <DEDUP_REMOVED lines=12> */
[----:B------:R-:W-:Y:S04]  /*963b0*/  STL [R1+0x174], R18 ;  /* 0x0001741201007387 */ /* 0x000fe80000100800 */
[----:B------:R-:W-:Y:S01]  /*963c0*/  STL [R1+0x170], R17 ;  /* 0x0001701101007387 */ /* 0x000fe20000100800 */
[----:B0-----:R-:W-:Y:S02]  /*963d0*/  F2FP.F16.F32.PACK_AB R16, R60, R3 ;  /* 0x000000033c10723e */ /* 0x001fe400000000ff */
[----:B------:R-:W-:-:S03]  /*963e0*/  F2FP.F16.F32.PACK_AB R3, R7, R15 ;  /* 0x0000000f0703723e */ /* 0x000fc600000000ff */
[----:B------:R-:W-:Y:S04]  /*963f0*/  STL [R1+0x18c], R16 ;  /* 0x00018c1001007387 */ /* 0x000fe80000100800 */
[----:B------:R0:W-:Y:S04]  /*96400*/  STL [R1+0x188], R0 ;  /* 0x0001880001007387 */ /* 0x0001e80000100800 */
[----:B------:R1:W-:Y:S04]  /*96410*/  STL [R1+0x184], R3 ;  /* 0x0001840301007387 */ /* 0x0003e80000100800 */
[----:B------:R2:W-:Y:S01]  /*96420*/  STL [R1+0x180], R2 ;  /* 0x0001800201007387 */ /* 0x0005e20000100800 */
[----:B0-----:R-:W-:-:S02]  /*96430*/  F2FP.F16.F32.PACK_AB R0, R5, R13 ;  /* 0x0000000d0500723e */ /* 0x001fc400000000ff */
[----:B-1----:R-:W-:-:S03]  /*96440*/  F2FP.F16.F32.PACK_AB R3, R4, R12 ;  /* 0x0000000c0403723e */ /* 0x002fc600000000ff */
[----:B------:R0:W-:Y:S01]  /*96450*/  STL [R1+0x19c], R0 ;  /* 0x00019c0001007387 */ /* 0x0001e20000100800 */
[----:B--2---:R-:W-:-:S03]  /*96460*/  F2FP.F16.F32.PACK_AB R2, R8, R9 ;  /* 0x000000090802723e */ /* 0x004fc600000000ff */
[----:B------:R-:W-:Y:S04]  /*96470*/  STL [R1+0x198], R3 ;  /* 0x0001980301007387 */ /* 0x000fe80000100800 */
[----:B------:R-:W2:Y:S01]  /*96480*/  LDL.LU R16, [R1+0x684] ;  /* 0x0006840001107983 */ /* 0x000ea20000300800 */
[----:B0-----:R-:W-:-:S03]  /*96490*/  F2FP.F16.F32.PACK_AB R0, R10, R11 ;  /* 0x0000000b0a00723e */ /* 0x001fc600000000ff */
[----:B------:R-:W-:Y:S04]  /*964a0*/  STL [R1+0x194], R2 ;  /* 0x0001940201007387 */ /* 0x000fe80000100800 */
[----:B--2---:R0:W-:Y:S04]  /*964b0*/  STL [R1+0x308c], R16 ;  /* 0x00308c1001007387 */ /* 0x0041e80000100800 */
[----:B------:R-:W-:Y:S04]  /*964c0*/  STL [R1+0x190], R0 ;  /* 0x0001900001007387 */ /* 0x000fe80000100800 */
[----:B0-----:R-:W2:Y:S04]  /*964d0*/  LDL.LU R16, [R1+0x68c] ;  /* 0x00068c0001107983 */ /* 0x001ea80000300800 */
[----:B------:R-:W3:Y:S04]  /*964e0*/  LDL.LU R17, [R1+0x8dc] ;  /* 0x0008dc0001117983 */ /* 0x000ee80000300800 */
[----:B---3--:R0:W-:Y:S04]  /*964f0*/  STL [R1+0x3088], R17 ;  /* 0x0030881101007387 */ /* 0x0081e80000100800 */
[----:B0-----:R-:W3:Y:S04]  /*96500*/  LDL.LU R17, [R1+0x844] ;  /* 0x0008440001117983 */ /* 0x001ee80000300800 */
[----:B---3--:R0:W-:Y:S04]  /*96510*/  STL [R1+0x3090], R17 ;  /* 0x0030901101007387 */ /* 0x0081e80000100800 */
[----:B0-----:R-:W2:Y:S04]  /*96520*/  LDL.LU R17, [R1+0x84c] ;  /* 0x00084c0001117983 */ /* 0x001ea80000300800 */
[----:B------:R-:W3:Y:S04]  /*96530*/  LDL.LU R18, [R1+0x69c] ;  /* 0x00069c0001127983 */ /* 0x000ee80000300800 */
        /* <DEDUP_REMOVED lines=58> */
[----:B--2---:R-:W-:-:S03]  /*968e0*/  F2FP.F16.F32.PACK_AB R16, R17, R16 ;  /* 0x000000101110723e */ /* 0x004fc600000000ff */
[----:B------:R-:W2:Y:S04]  /*968f0*/  LDL.LU R17, [R1+0x3090] ;  /* 0x0030900001117983 */ /* 0x000ea80000300800 */
[----:B------:R0:W-:Y:S04]  /*96900*/  STL [R1+0x1ac], R16 ;  /* 0x0001ac1001007387 */ /* 0x0001e80000100800 */
[----:B0-----:R-:W2:Y:S02]  /*96910*/  LDL.LU R16, [R1+0x308c] ;  /* 0x00308c0001107983 */ /* 0x001ea40000300800 */
[----:B--2---:R-:W-:-:S02]  /*96920*/  F2FP.F16.F32.PACK_AB R16, R17, R16 ;  /* 0x000000101110723e */ /* 0x004fc400000000ff */
[----:B------:R-:W2:Y:S04]  /*96930*/  LDL.LU R17, [R1+0x3088] ;  /* 0x0030880001117983 */ /* 0x000ea80000300800 */
[----:B------:R4:W-:Y:S02]  /*96940*/  STL [R1+0x1a8], R16 ;  /* 0x0001a81001007387 */ /* 0x0009e40000100800 */
[----:B----4-:R-:W-:Y:S02]  /*96950*/  F2FP.F16.F32.PACK_AB R16, R19, R20 ;  /* 0x000000141310723e */ /* 0x010fe400000000ff */
[----:B---3--:R-:W-:Y:S02]  /*96960*/  F2FP.F16.F32.PACK_AB R0, R0, R2 ;  /* 0x000000020000723e */ /* 0x008fe400000000ff */
[----:B------:R-:W-:-:S02]  /*96970*/  F2FP.F16.F32.PACK_AB R2, R6, R14 ;  /* 0x0000000e0602723e */ /* 0x000fc400000000ff */
[----:B--2---:R-:W-:Y:S02]  /*96980*/  F2FP.F16.F32.PACK_AB R17, R17, R18 ;  /* 0x000000121111723e */ /* 0x004fe400000000ff */
[----:B------:R-:W-:-:S03]  /*96990*/  F2FP.F16.F32.PACK_AB R18, R21, R22 ;  /* 0x000000161512723e */ /* 0x000fc600000000ff */
[----:B------:R0:W-:Y:S04]  /*969a0*/  STL [R1+0x1a4], R17 ;  /* 0x0001a41101007387 */ /* 0x0001e80000100800 */
[----:B------:R1:W-:Y:S01]  /*969b0*/  STL [R1+0x1a0], R16 ;  /* 0x0001a01001007387 */ /* 0x0003e20000100800 */
[----:B0-----:R-:W-:-:S03]  /*969c0*/  F2FP.F16.F32.PACK_AB R17, R23, R24 ;  /* 0x000000181711723e */ /* 0x001fc600000000ff */
[----:B------:R0:W-:Y:S01]  /*969d0*/  STL [R1+0x1bc], R18 ;  /* 0x0001bc1201007387 */ /* 0x0001e20000100800 */
[----:B-1----:R-:W-:-:S03]  /*969e0*/  F2FP.F16.F32.PACK_AB R16, R25, R26 ;  /* 0x0000001a1910723e */ /* 0x002fc600000000ff */
        /* <DEDUP_REMOVED lines=34> */
[----:B------:R-:W-:Y:S01]  /*96c10*/  STL [R1+0x1f4], R18 ;  /* 0x0001f41201007387 */ /* 0x000fe20000100800 */
[----:B--2---:R-:W-:Y:S02]  /*96c20*/  F2FP.F16.F32.PACK_AB R16, R60, R3 ;  /* 0x000000033c10723e */ /* 0x004fe400000000ff */
[----:B------:R-:W-:Y:S01]  /*96c30*/  F2FP.F16.F32.PACK_AB R3, R7, R15 ;  /* 0x0000000f0703723e */ /* 0x000fe200000000ff */
[----:B------:R-:W-:Y:S04]  /*96c40*/  STL [R1+0x1f0], R17 ;  /* 0x0001f01101007387 */ /* 0x000fe80000100800 */
[----:B------:R-:W-:Y:S04]  /*96c50*/  STL [R1+0x20c], R16 ;  /* 0x00020c1001007387 */ /* 0x000fe80000100800 */
[----:B------:R0:W-:Y:S04]  /*96c60*/  STL [R1+0x208], R0 ;  /* 0x0002080001007387 */ /* 0x0001e80000100800 */
[----:B------:R1:W-:Y:S01]  /*96c70*/  STL [R1+0x204], R3 ;  /* 0x0002040301007387 */ /* 0x0003e20000100800 */
[----:B0-----:R-:W-:-:S03]  /*96c80*/  F2FP.F16.F32.PACK_AB R0, R5, R13 ;  /* 0x0000000d0500723e */ /* 0x001fc600000000ff */
[----:B------:R0:W-:Y:S01]  /*96c90*/  STL [R1+0x200], R2 ;  /* 0x0002000201007387 */ /* 0x0001e20000100800 */
[----:B-1----:R-:W-:-:S03]  /*96ca0*/  F2FP.F16.F32.PACK_AB R3, R4, R12 ;  /* 0x0000000c0403723e */ /* 0x002fc600000000ff */
[----:B------:R1:W-:Y:S04]  /*96cb0*/  STL [R1+0x21c], R0 ;  /* 0x00021c0001007387 */ /* 0x0003e80000100800 */
[----:B------:R-:W-:Y:S04]  /*96cc0*/  STL [R1+0x218], R3 ;  /* 0x0002180301007387 */ /* 0x000fe80000100800 */
[----:B------:R-:W2:Y:S01]  /*96cd0*/  LDL.LU R16, [R1+0x984] ;  /* 0x0009840001107983 */ /* 0x000ea20000300800 */
[----:B0-----:R-:W-:Y:S02]  /*96ce0*/  F2FP.F16.F32.PACK_AB R2, R8, R9 ;  /* 0x000000090802723e */ /* 0x001fe400000000ff */
[----:B-1----:R-:W-:-:S03]  /*96cf0*/  F2FP.F16.F32.PACK_AB R0, R10, R11 ;  /* 0x0000000b0a00723e */ /* 0x002fc600000000ff */
        /* <DEDUP_REMOVED lines=266> */
[----:B------:R-:W2:Y:S04]  /*97da0*/  LDL.LU R15, [R1+0xbbc] ;  /* 0x000bbc00010f7983 */ /* 0x000ea80000300800 */
[----:B------:R-:W-:Y:S04]  /*97db0*/  STL [R1+0x314], R2 ;  /* 0x0003140201007387 */ /* 0x000fe80000100800 */
[----:B------:R-:W3:Y:S01]  /*97dc0*/  LDL.LU R14, [R1+0xbb4] ;  /* 0x000bb400010e7983 */ /* 0x000ee20000300800 */
[----:B0-----:R-:W-:-:S05]  /*97dd0*/  F2FP.F16.F32.PACK_AB R0, R10, R11 ;  /* 0x0000000b0a00723e */ /* 0x001fca00000000ff */
[----:B------:R-:W-:Y:S04]  /*97de0*/  STL [R1+0x310], R0 ;  /* 0x0003100001007387 */ /* 0x000fe80000100800 */
[----:B---3--:R0:W-:Y:S04]  /*97df0*/  STL [R1+0x306c], R14 ;  /* 0x00306c0e01007387 */ /* 0x0081e80000100800 */
[----:B0-----:R-:W2:Y:S04]  /*97e00*/  LDL.LU R14, [R1+0xa8c] ;  /* 0x000a8c00010e7983 */ /* 0x001ea80000300800 */
[----:B------:R-:W3:Y:S04]  /*97e10*/  LDL.LU R13, [R1+0xbdc] ;  /* 0x000bdc00010d7983 */ /* 0x000ee80000300800 */
[----:B---3--:R0:W-:Y:S04]  /*97e20*/  STL [R1+0x3068], R13 ;  /* 0x0030680d01007387 */ /* 0x0081e80000100800 */
[----:B0-----:R-:W3:Y:S04]  /*97e30*/  LDL.LU R13, [R1+0xa84] ;  /* 0x000a8400010d7983 */ /* 0x001ee80000300800 */
        /* <DEDUP_REMOVED lines=56> */
[----:B------:R-:W2:Y:S04]  /*981c0*/  LDL.LU R3, [R1+0xc98] ;  /* 0x000c980001037983 */ /* 0x000ea80000300800 */
[----:B------:R-:W2:Y:S04]  /*981d0*/  LDL.LU R0, [R1+0xc80] ;  /* 0x000c800001007983 */ /* 0x000ea80000300800 */
[----:B------:R-:W2:Y:S04]  /*981e0*/  LDL.LU R2, [R1+0xc90] ;  /* 0x000c900001027983 */ /* 0x000ea80000300800 */
[----:B------:R-:W3:Y:S04]  /*981f0*/  LDL.LU R14, [R1+0x306c] ;  /* 0x00306c00010e7983 */ /* 0x000ee80000300800 */
[----:B------:R0:W-:Y:S04]  /*98200*/  STL [R1+0x3028], R15 ;  /* 0x0030280f01007387 */ /* 0x0001e80000100800 */
[----:B0-----:R-:W2:Y:S01]  /*98210*/  LDL.LU R15, [R1+0xbcc] ;  /* 0x000bcc00010f7983 */ /* 0x001ea20000300800 */
[----:B---3--:R-:W-:-:S03]  /*98220*/  F2FP.F16.F32.PACK_AB R14, R13, R14 ;  /* 0x0000000e0d0e723e */ /* 0x008fc600000000ff */
[----:B------:R-:W2:Y:S01]  /*98230*/  LDL.LU R13, [R1+0x3068] ;  /* 0x00306800010d7983 */ /* 0x000ea20000300800 */
[----:B----4-:R-:W-:Y:S02]  /*98240*/  F2FP.F16.F32.PACK_AB R12, R16, R12 ;  /* 0x0000000c100c723e */ /* 0x010fe400000000ff */
[----:B------:R-:W-:Y:S01]  /*98250*/  F2FP.F16.F32.PACK_AB R11, R17, R11 ;  /* 0x0000000b110b723e */ /* 0x000fe200000000ff */
[----:B------:R-:W-:Y:S01]  /*98260*/  STL [R1+0x302c], R14 ;  /* 0x00302c0e01007387 */ /* 0x000fe20000100800 */
[----:B------:R-:W-:Y:S02]  /*98270*/  F2FP.F16.F32.PACK_AB R10, R18, R10 ;  /* 0x0000000a120a723e */ /* 0x000fe400000000ff */
[----:B------:R-:W-:Y:S02]  /*98280*/  F2FP.F16.F32.PACK_AB R9, R19, R9 ;  /* 0x000000091309723e */ /* 0x000fe400000000ff */
[----:B------:R-:W-:Y:S02]  /*98290*/  F2FP.F16.F32.PACK_AB R8, R20, R8 ;  /* 0x000000081408723e */ /* 0x000fe400000000ff */
[----:B------:R-:W-:-:S02]  /*982a0*/  F2FP.F16.F32.PACK_AB R7, R21, R7 ;  /* 0x000000071507723e */ /* 0x000fc400000000ff */
[----:B------:R-:W-:Y:S02]  /*982b0*/  F2FP.F16.F32.PACK_AB R6, R22, R6 ;  /* 0x000000061606723e */ /* 0x000fe400000000ff */
[----:B------:R-:W-:Y:S02]  /*982c0*/  F2FP.F16.F32.PACK_AB R5, R23, R5 ;  /* 0x000000051705723e */ /* 0x000fe400000000ff */
[----:B------:R-:W-:Y:S02]  /*982d0*/  F2FP.F16.F32.PACK_AB R4, R24, R4 ;  /* 0x000000041804723e */ /* 0x000fe400000000ff */
[----:B--2---:R-:W-:-:S05]  /*982e0*/  F2FP.F16.F32.PACK_AB R13, R15, R13 ;  /* 0x0000000d0f0d723e */ /* 0x004fca00000000ff */
        /* <DEDUP_REMOVED lines=14> */
[----:B------:R1:W-:Y:S04]  /*983d0*/  STL [R1+0x8], R5 ;  /* 0x0000080501007387 */ /* 0x0003e80000100800 */
[----:B------:R2:W-:Y:S01]  /*983e0*/  STL [R1+0x4], R4 ;  /* 0x0000040401007387 */ /* 0x0005e20000100800 */
[----:B0-----:R-:W-:Y:S02]  /*983f0*/  F2FP.F16.F32.PACK_AB R6, R31, R32 ;  /* 0x000000201f06723e */ /* 0x001fe400000000ff */
[----:B-1----:R-:W-:-:S03]  /*98400*/  F2FP.F16.F32.PACK_AB R5, R33, R34 ;  /* 0x000000222105723e */ /* 0x002fc600000000ff */
[----:B------:R0:W-:Y:S01]  /*98410*/  STL [R1], R6 ;  /* 0x0000000601007387 */ /* 0x0001e20000100800 */
        /* <DEDUP_REMOVED lines=24> */
[----:B--2---:R-:W-:-:S03]  /*985a0*/  F2FP.F16.F32.PACK_AB R4, R59, R61 ;  /* 0x0000003d3b04723e */ /* 0x004fc600000000ff */
[----:B------:R-:W-:Y:S04]  /*985b0*/  STL [R1+0x4c], R5 ;  /* 0x00004c0501007387 */ /* 0x000fe80000100800 */
[----:B------:R0:W-:Y:S04]  /*985c0*/  STL [R1+0x48], R4 ;  /* 0x0000480401007387 */ /* 0x0001e80000100800 */
[----:B0-----:R-:W2:Y:S01]  /*985d0*/  LDL.LU R4, [R1+0xca4] ;  /* 0x000ca40001047983 */ /* 0x001ea20000300800 */
[----:B------:R-:W-:Y:S02]  /*985e0*/  F2FP.F16.F32.PACK_AB R3, R60, R3 ;  /* 0x000000033c03723e */ /* 0x000fe400000000ff */
[----:B------:R-:W-:-:S03]  /*985f0*/  F2FP.F16.F32.PACK_AB R0, R0, R2 ;  /* 0x000000020000723e */ /* 0x000fc600000000ff */
        /* <DEDUP_REMOVED lines=74> */
[----:B------:R2:W-:Y:S01]  /*98aa0*/  STL [R1+0x58], R4 ;  /* 0x0000580401007387 */ /* 0x0005e20000100800 */
[----:B---3--:R-:W-:Y:S02]  /*98ab0*/  F2FP.F16.F32.PACK_AB R3, R60, R3 ;  /* 0x000000033c03723e */ /* 0x008fe400000000ff */
[----:B--2---:R-:W-:Y:S02]  /*98ac0*/  F2FP.F16.F32.PACK_AB R4, R5, R6 ;  /* 0x000000060504723e */ /* 0x004fe400000000ff */
[----:B----4-:R-:W-:Y:S02]  /*98ad0*/  F2FP.F16.F32.PACK_AB R6, R7, R8 ;  /* 0x000000080706723e */ /* 0x010fe400000000ff */
[----:B------:R-:W-:Y:S01]  /*98ae0*/  F2FP.F16.F32.PACK_AB R5, R9, R10 ;  /* 0x0000000a0905723e */ /* 0x000fe200000000ff */
[----:B------:R0:W-:Y:S04]  /*98af0*/  STL [R1+0x54], R4 ;  /* 0x0000540401007387 */ /* 0x0001e80000100800 */
[----:B------:R1:W-:Y:S01]  /*98b00*/  STL [R1+0x50], R6 ;  /* 0x0000500601007387 */ /* 0x0003e20000100800 */
[----:B0-----:R-:W-:-:S03]  /*98b10*/  F2FP.F16.F32.PACK_AB R4, R11, R12 ;  /* 0x0000000c0b04723e */ /* 0x001fc600000000ff */
[----:B------:R0:W-:Y:S01]  /*98b20*/  STL [R1+0x6c], R5 ;  /* 0x00006c0501007387 */ /* 0x0001e20000100800 */
[----:B-1----:R-:W-:-:S03]  /*98b30*/  F2FP.F16.F32.PACK_AB R6, R13, R14 ;  /* 0x0000000e0d06723e */ /* 0x002fc600000000ff */
        /* <DEDUP_REMOVED lines=48> */
[----:B0-----:R-:W2:Y:S04]  /*98e40*/  LDL.LU R4, [R1+0xdac] ;  /* 0x000dac0001047983 */ /* 0x001ea80000300800 */
[----:B------:R-:W-:Y:S04]  /*98e50*/  STL [R1+0xc4], R3 ;  /* 0x0000c40301007387 */ /* 0x000fe80000100800 */
[----:B------:R-:W3:Y:S01]  /*98e60*/  LDL.LU R5, [R1+0xd74] ;  /* 0x000d740001057983 */ /* 0x000ee20000300800 */
[----:B------:R-:W-:-:S05]  /*98e70*/  F2FP.F16.F32.PACK_AB R0, R0, R2 ;  /* 0x000000020000723e */ /* 0x000fca00000000ff */
[----:B------:R-:W-:Y:S04]  /*98e80*/  STL [R1+0xc0], R0 ;  /* 0x0000c00001007387 */ /* 0x000fe80000100800 */
        /* <DEDUP_REMOVED lines=63> */
[----:B------:R0:W-:Y:S01]  /*99280*/  STL [R1+0xdc], R4 ;  /* 0x0000dc0401007387 */ /* 0x0001e20000100800 */
[----:B----4-:R-:W-:-:S03]  /*99290*/  F2FP.F16.F32.PACK_AB R8, R7, R8 ;  /* 0x000000080708723e */ /* 0x010fc600000000ff */
[----:B0-----:R1:W5:Y:S01]  /*992a0*/  LDL.LU R4, [R1+0x3054] ;  /* 0x0030540001047983 */ /* 0x0013620000300800 */
[----:B---3--:R-:W-:Y:S02]  /*992b0*/  F2FP.F16.F32.PACK_AB R10, R9, R10 ;  /* 0x0000000a090a723e */ /* 0x008fe400000000ff */
[----:B------:R-:W-:Y:S02]  /*992c0*/  F2FP.F16.F32.PACK_AB R12, R11, R12 ;  /* 0x0000000c0b0c723e */ /* 0x000fe400000000ff */
[----:B------:R-:W-:Y:S02]  /*992d0*/  F2FP.F16.F32.PACK_AB R14, R13, R14 ;  /* 0x0000000e0d0e723e */ /* 0x000fe400000000ff */
[----:B------:R-:W-:Y:S02]  /*992e0*/  F2FP.F16.F32.PACK_AB R16, R15, R16 ;  /* 0x000000100f10723e */ /* 0x000fe400000000ff */
[----:B------:R-:W-:Y:S02]  /*992f0*/  F2FP.F16.F32.PACK_AB R18, R17, R18 ;  /* 0x000000121112723e */ /* 0x000fe400000000ff */
[----:B------:R-:W-:-:S02]  /*99300*/  F2FP.F16.F32.PACK_AB R20, R19, R20 ;  /* 0x000000141314723e */ /* 0x000fc400000000ff */
[----:B------:R-:W-:Y:S02]  /*99310*/  F2FP.F16.F32.PACK_AB R22, R21, R22 ;  /* 0x000000161516723e */ /* 0x000fe400000000ff */
        /* <DEDUP_REMOVED lines=19> */
[----:B--2---:R-:W-:Y:S02]  /*99450*/  F2FP.F16.F32.PACK_AB R6, R5, R6 ;  /* 0x000000060506723e */ /* 0x004fe400000000ff */
[----:B------:R1:W5:Y:S04]  /*99460*/  LDL.LU R5, [R1+0x3050] ;  /* 0x0030500001057983 */ /* 0x0003680000300800 */
[----:B------:R0:W-:Y:S04]  /*99470*/  STL [R1+0xd8], R6 ;  /* 0x0000d80601007387 */ /* 0x0001e80000100800 */
[----:B0-----:R1:W5:Y:S04]  /*99480*/  LDL.LU R6, [R1+0x304c] ;  /* 0x00304c0001067983 */ /* 0x0013680000300800 */
        /* <DEDUP_REMOVED lines=70> */
[----:B------:R0:W-:Y:S01]  /*998f0*/  STL [R1+0x138], R54 ;  /* 0x0001383601007387 */ /* 0x0001e20000100800 */
[----:B------:R-:W-:-:S03]  /*99900*/  F2FP.F16.F32.PACK_AB R3, R61, R3 ;  /* 0x000000033d03723e */ /* 0x000fc600000000ff */
        /* <DEDUP_REMOVED lines=9> */
[----:B0-----:R-:W2:Y:S04]  /*999a0*/  LDL.LU R60, [R1+0x2f74] ;  /* 0x002f7400013c7983 */ /* 0x001ea80000300800 */
[----:B------:R-:W2:Y:S01]  /*999b0*/  LDL.LU R61, [R1+0x2f70] ;  /* 0x002f7000013d7983 */ /* 0x000ea20000300800 */
[----:B------:R-:W-:-:S03]  /*999c0*/  F2FP.F16.F32.PACK_AB R2, R0, R2 ;  /* 0x000000020002723e */ /* 0x000fc600000000ff */
[----:B------:R1:W-:Y:S01]  /*999d0*/  STL [R1+0x148], R3 ;  /* 0x0001480301007387 */ /* 0x0003e20000100800 */
[----:B--2---:R-:W-:-:S05]  /*999e0*/  F2FP.F16.F32.PACK_AB R0, R61, R60 ;  /* 0x0000003c3d00723e */ /* 0x004fca00000000ff */
[----:B------:R1:W-:Y:S04]  /*999f0*/  STL [R1+0x140], R0 ;  /* 0x0001400001007387 */ /* 0x0003e80000100800 */
[----:B------:R1:W-:Y:S02]  /*99a00*/  STL [R1+0x144], R2 ;  /* 0x0001440201007387 */ /* 0x0003e40000100800 */
.L_x_0:
[----:B-----5:R-:W-:Y:S01]  /*99a10*/  STL.64 [R1+0x3008], R26 ;  /* 0x0030081a01007387 */ /* 0x020fe20000100a00 */
[----:B-1----:R-:W1:Y:S01]  /*99a20*/  S2R R0, SR_TID.X ;  /* 0x0000000000007919 */ /* 0x002e620000002100 */
[----:B------:R-:W2:Y:S01]  /*99a30*/  S2UR UR5, SR_CgaCtaId ;  /* 0x00000000000579c3 */ /* 0x000ea20000008800 */
[----:B------:R-:W-:Y:S01]  /*99a40*/  UMOV UR4, 0x400 ;  /* 0x0000040000047882 */ /* 0x000fe20000000000 */
[----:B------:R-:W3:Y:S01]  /*99a50*/  LDCU.64 UR10, c[0x0][0x398] ;  /* 0x00007300ff0a77ac */ /* 0x000ee20008000a00 */
[----:B------:R4:W-:Y:S01]  /*99a60*/  STL.64 [R1+0x3000], R24 ;  /* 0x0030001801007387 */ /* 0x0009e20000100a00 */
[----:B------:R-:W0:Y:S01]  /*99a70*/  LDCU.64 UR6, c[0x0][0x390] ;  /* 0x00007200ff0677ac */ /* 0x000e220008000a00 */
[----:B------:R-:W0:Y:S01]  /*99a80*/  LDCU.64 UR28, c[0x0][0x398] ;  /* 0x00007300ff1c77ac */ /* 0x000e220008000a00 */
[----:B------:R-:W0:Y:S01]  /*99a90*/  LDCU UR20, c[0x0][0x3b8] ;  /* 0x00007700ff1477ac */ /* 0x000e220008000800 */
[----:B----4-:R-:W4:Y:S01]  /*99aa0*/  LDL.LU R24, [R1+0x100] ;  /* 0x0001000001187983 */ /* 0x010f220000300800 */
[----:B------:R-:W0:Y:S03]  /*99ab0*/  LDCU.64 UR22, c[0x0][0x398] ;  /* 0x00007300ff1677ac */ /* 0x000e260008000a00 */
[----:B------:R-:W4:Y:S01]  /*99ac0*/  LDL.LU R25, [R1+0x104] ;  /* 0x0001040001197983 */ /* 0x000f220000300800 */
[----:B------:R-:W0:Y:S03]  /*99ad0*/  LDCU.64 UR30, c[0x0][0x398] ;  /* 0x00007300ff1e77ac */ /* 0x000e260008000a00 */
[----:B------:R-:W4:Y:S01]  /*99ae0*/  LDL.LU R26, [R1+0x108] ;  /* 0x00010800011a7983 */ /* 0x000f220000300800 */
[----:B------:R-:W0:Y:S03]  /*99af0*/  LDCU.64 UR26, c[0x0][0x398] ;  /* 0x00007300ff1a77ac */ /* 0x000e260008000a00 */
[----:B------:R-:W4:Y:S01]  /*99b00*/  LDL.LU R27, [R1+0x10c] ;  /* 0x00010c00011b7983 */ /* 0x000f220000300800 */
[----:B------:R-:W0:Y:S03]  /*99b10*/  LDCU.64 UR12, c[0x0][0x398] ;  /* 0x00007300ff0c77ac */ /* 0x000e260008000a00 */
[----:B------:R-:W-:Y:S01]  /*99b20*/  STL.64 [R1+0x2ff8], R30 ;  /* 0x002ff81e01007387 */ /* 0x000fe20000100a00 */
[----:B------:R-:W0:Y:S03]  /*99b30*/  LDCU.64 UR32, c[0x0][0x398] ;  /* 0x00007300ff2077ac */ /* 0x000e260008000a00 */
[----:B------:R1:W-:Y:S01]  /*99b40*/  STL.64 [R1+0x2ff0], R28 ;  /* 0x002ff01c01007387 */ /* 0x0003e20000100a00 */
[----:B------:R-:W0:Y:S01]  /*99b50*/  LDCU.64 UR24, c[0x0][0x398] ;  /* 0x00007300ff1877ac */ /* 0x000e220008000a00 */
[----:B------:R-:W0:Y:S01]  /*99b60*/  LDCU.64 UR34, c[0x0][0x398] ;  /* 0x00007300ff2277ac */ /* 0x000e220008000a00 */
[----:B------:R-:W0:Y:S01]  /*99b70*/  LDCU.64 UR18, c[0x0][0x398] ;  /* 0x00007300ff1277ac */ /* 0x000e220008000a00 */
[----:B-1----:R-:W3:Y:S01]  /*99b80*/  LDL.LU R28, [R1+0x110] ;  /* 0x00011000011c7983 */ /* 0x002ee20000300800 */
[----:B------:R-:W1:Y:S03]  /*99b90*/  LDCU.64 UR16, c[0x0][0x398] ;  /* 0x00007300ff1077ac */ /* 0x000e660008000a00 */
[----:B------:R-:W3:Y:S01]  /*99ba0*/  LDL.LU R29, [R1+0x114] ;  /* 0x00011400011d7983 */ /* 0x000ee20000300800 */
[----:B------:R-:W0:Y:S03]  /*99bb0*/  LDCU.64 UR14, c[0x0][0x398] ;  /* 0x00007300ff0e77ac */ /* 0x000e260008000a00 */
[----:B------:R-:W3:Y:S01]  /*99bc0*/  LDL.LU R30, [R1+0x118] ;  /* 0x00011800011e7983 */ /* 0x000ee20000300800 */
[----:B------:R-:W0:Y:S03]  /*99bd0*/  LDCU UR36, c[0x0][0x398] ;  /* 0x00007300ff2477ac */ /* 0x000e260008000800 */
[----:B------:R-:W3:Y:S01]  /*99be0*/  LDL.LU R31, [R1+0x11c] ;  /* 0x00011c00011f7983 */ /* 0x000ee20000300800 */
[----:B------:R-:W0:Y:S03]  /*99bf0*/  LDCU UR56, c[0x0][0x398] ;  /* 0x00007300ff3877ac */ /* 0x000e260008000800 */
[----:B------:R-:W-:Y:S01]  /*99c00*/  STL.64 [R1+0x2fe8], R34 ;  /* 0x002fe82201007387 */ /* 0x000fe20000100a00 */
[----:B------:R-:W0:Y:S03]  /*99c10*/  LDCU UR40, c[0x0][0x398] ;  /* 0x00007300ff2877ac */ /* 0x000e260008000800 */
[----:B------:R1:W-:Y:S01]  /*99c20*/  STL.64 [R1+0x2fe0], R32 ;  /* 0x002fe02001007387 */ /* 0x0003e20000100a00 */
[----:B------:R-:W0:Y:S01]  /*99c30*/  LDCU UR57, c[0x0][0x398] ;  /* 0x00007300ff3977ac */ /* 0x000e220008000800 */
[----:B------:R-:W0:Y:S01]  /*99c40*/  LDCU UR37, c[0x0][0x398] ;  /* 0x00007300ff2577ac */ /* 0x000e220008000800 */
[----:B------:R-:W0:Y:S01]  /*99c50*/  LDCU UR53, c[0x0][0x398] ;  /* 0x00007300ff3577ac */ /* 0x000e220008000800 */
[----:B-1----:R-:W3:Y:S01]  /*99c60*/  LDL.LU R32, [R1+0x120] ;  /* 0x0001200001207983 */ /* 0x002ee20000300800 */
[----:B------:R-:W1:Y:S03]  /*99c70*/  LDCU UR58, c[0x0][0x398] ;  /* 0x00007300ff3a77ac */ /* 0x000e660008000800 */
[----:B------:R-:W3:Y:S01]  /*99c80*/  LDL.LU R33, [R1+0x124] ;  /* 0x0001240001217983 */ /* 0x000ee20000300800 */
[----:B------:R-:W0:Y:S03]  /*99c90*/  LDCU UR54, c[0x0][0x39c] ;  /* 0x00007380ff3677ac */ /* 0x000e260008000800 */
        /* <DEDUP_REMOVED lines=31> */
[----:B------:R-:W-:Y:S01]  /*99e90*/  LOP3.LUT R0, R0, 0x1f, RZ, 0xc0, !PT ;  /* 0x0000001f00007812 */ /* 0x000fe200078ec0ff */
[----:B--2---:R-:W-:-:S02]  /*99ea0*/  ULEA UR4, UR5, UR4, 0x18 ;  /* 0x0000000405047291 */ /* 0x004fc4000f8ec0ff */
[----:B------:R-:W-:Y:S01]  /*99eb0*/  STL.64 [R1+0x2fb8], R46 ;  /* 0x002fb82e01007387 */ /* 0x000fe20000100a00 */
[----:B------:R-:W2:Y:S03]  /*99ec0*/  LDCU UR46, c[0x0][0x398] ;  /* 0x00007300ff2e77ac */ /* 0x000ea60008000800 */
[----:B------:R-:W-:Y:S01]  /*99ed0*/  STL.64 [R1+0x2fb0], R44 ;  /* 0x002fb02c01007387 */ /* 0x000fe20000100a00 */
[----:B------:R-:W-:Y:S01]  /*99ee0*/  LEA R0, R0, UR4, 0x4 ;  /* 0x0000000400007c11 */ /* 0x000fe2000f8e20ff */
[----:B------:R-:W0:Y:S01]  /*99ef0*/  LDCU UR68, c[0x0][0x3b8] ;  /* 0x00007700ff4477ac */ /* 0x000e220008000800 */
[----:B------:R-:W-:Y:S06]  /*99f00*/  BAR.SYNC.DEFER_BLOCKING 0x0 ;  /* 0x0000000000007b1d */ /* 0x000fec0000010000 */
[----:B------:R-:W0:Y:S01]  /*99f10*/  LDCU UR4, c[0x0][0x3b4] ;  /* 0x00007680ff0477ac */ /* 0x000e220008000800 */
[----:B------:R-:W-:Y:S01]  /*99f20*/  STL.64 [R1+0x2fa8], R50 ;  /* 0x002fa83201007387 */ /* 0x000fe20000100a00 */
[----:B------:R-:W0:Y:S03]  /*99f30*/  LDCU UR69, c[0x0][0x398] ;  /* 0x00007300ff4577ac */ /* 0x000e260008000800 */
        /* <DEDUP_REMOVED lines=9> */
[----:B------:R-:W0:Y:S01]  /*99fd0*/  LDCU UR21, c[0x0][0x398] ;  /* 0x00007300ff1577ac */ /* 0x000e220008000800 */
        /* <DEDUP_REMOVED lines=10> */
[----:B---3--:R-:W-:Y:S01]  /*9a080*/  STSM.16.M88.4 [R0], R40 ;  /* 0x0000002800007844 */ /* 0x008fe20000000200 */
[----:B------:R-:W-:-:S03]  /*9a090*/  NOP ;  /* 0x0000000000007918 */ /* 0x000fc60000000000 */
[----:B------:R-:W3:Y:S01]  /*9a0a0*/  LDS.128 R40, [R0] ;  /* 0x0000000000287984 */ /* 0x000ee20000000c00 */
[----:B------:R-:W-:-:S03]  /*9a0b0*/  NOP ;  /* 0x0000000000007918 */ /* 0x000fc60000000000 */
[----:B------:R-:W-:Y:S01]  /*9a0c0*/  STSM.16.M88.4 [R0], R36 ;  /* 0x0000002400007844 */ /* 0x000fe20000000200 */
[----:B------:R-:W-:-:S03]  /*9a0d0*/  NOP ;  /* 0x0000000000007918 */ /* 0x000fc60000000000 */
[----:B------:R-:W0:Y:S01]  /*9a0e0*/  LDS.128 R36, [R0] ;  /* 0x0000000000247984 */ /* 0x000e220000000c00 */
[----:B------:R-:W-:-:S03]  /*9a0f0*/  NOP ;  /* 0x0000000000007918 */ /* 0x000fc60000000000 */
[----:B------:R-:W-:Y:S01]  /*9a100*/  STSM.16.M88.4 [R0], R32 ;  /* 0x0000002000007844 */ /* 0x000fe20000000200 */
[----:B------:R-:W-:-:S03]  /*9a110*/  NOP ;  /* 0x0000000000007918 */ /* 0x000fc60000000000 */
[----:B------:R-:W1:Y:S01]  /*9a120*/  LDS.128 R32, [R0] ;  /* 0x0000000000207984 */ /* 0x000e620000000c00 */
[----:B------:R-:W-:-:S03]  /*9a130*/  NOP ;  /* 0x0000000000007918 */ /* 0x000fc60000000000 */
[----:B------:R-:W-:Y:S01]  /*9a140*/  STSM.16.M88.4 [R0], R28 ;  /* 0x0000001c00007844 */ /* 0x000fe20000000200 */
[----:B------:R-:W-:-:S03]  /*9a150*/  NOP ;  /* 0x0000000000007918 */ /* 0x000fc60000000000 */
[----:B------:R-:W2:Y:S01]  /*9a160*/  LDS.128 R28, [R0] ;  /* 0x00000000001c7984 */ /* 0x000ea20000000c00 */
[----:B------:R-:W-:-:S03]  /*9a170*/  NOP ;  /* 0x0000000000007918 */ /* 0x000fc60000000000 */
[----:B---3--:R3:W-:Y:S04]  /*9a180*/  STL.64 [R1+0x140], R40 ;  /* 0x0001402801007387 */ /* 0x0087e80000100a00 */
[----:B------:R1:W-:Y:S04]  /*9a190*/  STL.64 [R1+0x148], R42 ;  /* 0x0001482a01007387 */ /* 0x0003e80000100a00 */
[----:B0-----:R0:W-:Y:S04]  /*9a1a0*/  STL.64 [R1+0x130], R36 ;  /* 0x0001302401007387 */ /* 0x0011e80000100a00 */
[----:B------:R0:W-:Y:S04]  /*9a1b0*/  STL.64 [R1+0x138], R38 ;  /* 0x0001382601007387 */ /* 0x0001e80000100a00 */
[----:B----4-:R-:W-:Y:S01]  /*9a1c0*/  STSM.16.M88.4 [R0], R24 ;  /* 0x0000001800007844 */ /* 0x010fe20000000200 */
[----:B------:R-:W-:-:S03]  /*9a1d0*/  NOP ;  /* 0x0000000000007918 */ /* 0x000fc60000000000 */
[----:B-1----:R1:W-:Y:S04]  /*9a1e0*/  STL.64 [R1+0x120], R32 ;  /* 0x0001202001007387 */ /* 0x0023e80000100a00 */
[----:B------:R4:W-:Y:S04]  /*9a1f0*/  STL.64 [R1+0x128], R34 ;  /* 0x0001282201007387 */ /* 0x0009e80000100a00 */
[----:B------:R-:W0:Y:S04]  /*9a200*/  LDS.128 R56, [R0] ;  /* 0x0000000000387984 */ /* 0x000e280000000c00 */
[----:B--2---:R2:W-:Y:S04]  /*9a210*/  STL.64 [R1+0x110], R28 ;  /* 0x0001101c01007387 */ /* 0x0045e80000100a00 */
[----:B------:R0:W-:Y:S04]  /*9a220*/  STL.64 [R1+0x118], R30 ;  /* 0x0001181e01007387 */ /* 0x0001e80000100a00 */
[----:B------:R-:W2:Y:S04]  /*9a230*/  LDL.LU R52, [R1+0xf0] ;  /* 0x0000f00001347983 */ /* 0x000ea80000300800 */
[----:B------:R-:W2:Y:S04]  /*9a240*/  LDL.LU R53, [R1+0xf4] ;  /* 0x0000f40001357983 */ /* 0x000ea80000300800 */
[----:B------:R-:W2:Y:S04]  /*9a250*/  LDL.LU R54, [R1+0xf8] ;  /* 0x0000f80001367983 */ /* 0x000ea80000300800 */
[----:B------:R-:W2:Y:S01]  /*9a260*/  LDL.LU R55, [R1+0xfc] ;  /* 0x0000fc0001377983 */ /* 0x000ea20000300800 */
[----:B------:R-:W-:-:S03]  /*9a270*/  NOP ;  /* 0x0000000000007918 */ /* 0x000fc60000000000 */
        /* <DEDUP_REMOVED lines=9> */
[----:B------:R-:W3:Y:S04]  /*9a310*/  LDL.LU R41, [R1+0xc4] ;  /* 0x0000c40001297983 */ /* 0x000ee80000300800 */
[----:B------:R-:W3:Y:S04]  /*9a320*/  LDL.LU R42, [R1+0xc8] ;  /* 0x0000c800012a7983 */ /* 0x000ee80000300800 */
[----:B------:R-:W3:Y:S04]  /*9a330*/  LDL.LU R43, [R1+0xcc] ;  /* 0x0000cc00012b7983 */ /* 0x000ee80000300800 */
[----:B0-----:R-:W3:Y:S04]  /*9a340*/  LDL.LU R36, [R1+0xb0] ;  /* 0x0000b00001247983 */ /* 0x001ee80000300800 */
[----:B------:R-:W3:Y:S04]  /*9a350*/  LDL.LU R37, [R1+0xb4] ;  /* 0x0000b40001257983 */ /* 0x000ee80000300800 */
[----:B------:R-:W3:Y:S04]  /*9a360*/  LDL.LU R38, [R1+0xb8] ;  /* 0x0000b80001267983 */ /* 0x000ee80000300800 */
[----:B------:R-:W3:Y:S04]  /*9a370*/  LDL.LU R39, [R1+0xbc] ;  /* 0x0000bc0001277983 */ /* 0x000ee80000300800 */
[----:B-1----:R-:W3:Y:S04]  /*9a380*/  LDL.LU R32, [R1+0xa0] ;  /* 0x0000a00001207983 */ /* 0x002ee80000300800 */
[----:B------:R-:W3:Y:S04]  /*9a390*/  LDL.LU R33, [R1+0xa4] ;  /* 0x0000a40001217983 */ /* 0x000ee80000300800 */
[----:B----4-:R-:W4:Y:S04]  /*9a3a0*/  LDL.LU R34, [R1+0xa8] ;  /* 0x0000a80001227983 */ /* 0x010f280000300800 */
        /* <DEDUP_REMOVED lines=21> */
[----:B------:R-:W1:Y:S01]  /*9a500*/  LDS.128 R44, [R0] ;  /* 0x00000000002c7984 */ /* 0x000e620000000c00 */
[----:B------:R-:W-:-:S03]  /*9a510*/  NOP ;  /* 0x0000000000007918 */ /* 0x000fc60000000000 */
[----:B0-----:R-:W-:Y:S04]  /*9a520*/  STL.64 [R1+0xf0], R52 ;  /* 0x0000f03401007387 */ /* 0x001fe80000100a00 */
[----:B---3--:R-:W-:Y:S01]  /*9a530*/  STSM.16.M88.4 [R0], R40 ;  /* 0x0000002800007844 */ /* 0x008fe20000000200 */
[----:B------:R-:W-:-:S03]  /*9a540*/  NOP ;  /* 0x0000000000007918 */ /* 0x000fc60000000000 */
[----:B------:R-:W0:Y:S01]  /*9a550*/  LDS.128 R40, [R0] ;  /* 0x0000000000287984 */ /* 0x000e220000000c00 */
[----:B------:R-:W-:-:S03]  /*9a560*/  NOP ;  /* 0x0000000000007918 */ /* 0x000fc60000000000 */
[----:B------:R-:W-:Y:S01]  /*9a570*/  STSM.16.M88.4 [R0], R36 ;  /* 0x0000002400007844 */ /* 0x000fe20000000200 */
[----:B------:R-:W-:-:S03]  /*9a580*/  NOP ;  /* 0x0000000000007918 */ /* 0x000fc60000000000 */
[----:B------:R-:W3:Y:S01]  /*9a590*/  LDS.128 R36, [R0] ;  /* 0x0000000000247984 */ /* 0x000ee20000000c00 */
[----:B------:R-:W-:-:S03]  /*9a5a0*/  NOP ;  /* 0x0000000000007918 */ /* 0x000fc60000000000 */
[----:B------:R-:W-:Y:S04]  /*9a5b0*/  STL.64 [R1+0xf8], R54 ;  /* 0x0000f83601007387 */ /* 0x000fe80000100a00 */
[----:B----4-:R-:W-:Y:S01]  /*9a5c0*/  STSM.16.M88.4 [R0], R32 ;  /* 0x0000002000007844 */ /* 0x010fe20000000200 */
[----:B------:R-:W-:-:S03]  /*9a5d0*/  NOP ;  /* 0x0000000000007918 */ /* 0x000fc60000000000 */
[----:B------:R-:W4:Y:S01]  /*9a5e0*/  LDS.128 R32, [R0] ;  /* 0x0000000000207984 */ /* 0x000f220000000c00 */
[----:B------:R-:W-:-:S03]  /*9a5f0*/  NOP ;  /* 0x0000000000007918 */ /* 0x000fc60000000000 */
[----:B--2---:R-:W-:Y:S01]  /*9a600*/  STSM.16.M88.4 [R0], R28 ;  /* 0x0000001c00007844 */ /* 0x004fe20000000200 */
[----:B------:R-:W-:-:S03]  /*9a610*/  NOP ;  /* 0x0000000000007918 */ /* 0x000fc60000000000 */
[----:B------:R-:W2:Y:S01]  /*9a620*/  LDS.128 R28, [R0] ;  /* 0x00000000001c7984 */ /* 0x000ea20000000c00 */
[----:B------:R-:W-:-:S03]  /*9a630*/  NOP ;  /* 0x0000000000007918 */ /* 0x000fc60000000000 */
[----:B-1----:R1:W-:Y:S04]  /*9a640*/  STL.64 [R1+0xe0], R48 ;  /* 0x0000e03001007387 */ /* 0x0023e80000100a00 */
[----:B------:R0:W-:Y:S04]  /*9a650*/  STL.64 [R1+0xe8], R50 ;  /* 0x0000e83201007387 */ /* 0x0001e80000100a00 */
[----:B------:R1:W-:Y:S04]  /*9a660*/  STL.64 [R1+0xd0], R44 ;  /* 0x0000d02c01007387 */ /* 0x0003e80000100a00 */
[----:B------:R1:W-:Y:S04]  /*9a670*/  STL.64 [R1+0xd8], R46 ;  /* 0x0000d82e01007387 */ /* 0x0003e80000100a00 */
[----:B0-----:R0:W-:Y:S04]  /*9a680*/  STL.64 [R1+0xc0], R40 ;  /* 0x0000c02801007387 */ /* 0x0011e80000100a00 */
[----:B------:R0:W-:Y:S04]  /*9a690*/  STL.64 [R1+0xc8], R42 ;  /* 0x0000c82a01007387 */ /* 0x0001e80000100a00 */
[----:B---3--:R3:W-:Y:S04]  /*9a6a0*/  STL.64 [R1+0xb0], R36 ;  /* 0x0000b02401007387 */ /* 0x0087e80000100a00 */
[----:B------:R0:W-:Y:S04]  /*9a6b0*/  STL.64 [R1+0xb8], R38 ;  /* 0x0000b82601007387 */ /* 0x0001e80000100a00 */
[----:B----4-:R4:W-:Y:S04]  /*9a6c0*/  STL.64 [R1+0xa0], R32 ;  /* 0x0000a02001007387 */ /* 0x0109e80000100a00 */
[----:B------:R0:W-:Y:S04]  /*9a6d0*/  STL.64 [R1+0xa8], R34 ;  /* 0x0000a82201007387 */ /* 0x0001e80000100a00 */
[----:B--2---:R2:W-:Y:S04]  /*9a6e0*/  STL.64 [R1+0x90], R28 ;  /* 0x0000901c01007387 */ /* 0x0045e80000100a00 */
        /* <DEDUP_REMOVED lines=21> */
[----:B---3--:R-:W3:Y:S04]  /*9a840*/  LDL.LU R36, [R1+0x20] ;  /* 0x0000200001247983 */ /* 0x008ee80000300800 */
[----:B------:R-:W3:Y:S04]  /*9a850*/  LDL.LU R37, [R1+0x24] ;  /* 0x0000240001257983 */ /* 0x000ee80000300800 */
[----:B------:R-:W3:Y:S04]  /*9a860*/  LDL.LU R38, [R1+0x28] ;  /* 0x0000280001267983 */ /* 0x000ee80000300800 */
[----:B------:R-:W3:Y:S04]  /*9a870*/  LDL.LU R39, [R1+0x2c] ;  /* 0x00002c0001277983 */ /* 0x000ee80000300800 */
[----:B----4-:R-:W4:Y:S04]  /*9a880*/  LDL.LU R32, [R1+0x10] ;  /* 0x0000100001207983 */ /* 0x010f280000300800 */
[----:B------:R-:W4:Y:S04]  /*9a890*/  LDL.LU R33, [R1+0x14] ;  /* 0x0000140001217983 */ /* 0x000f280000300800 */
[----:B------:R-:W4:Y:S04]  /*9a8a0*/  LDL.LU R34, [R1+0x18] ;  /* 0x0000180001227983 */ /* 0x000f280000300800 */
[----:B------:R-:W4:Y:S04]  /*9a8b0*/  LDL.LU R35, [R1+0x1c] ;  /* 0x00001c0001237983 */ /* 0x000f280000300800 */
[----:B--2---:R-:W2:Y:S04]  /*9a8c0*/  LDL.LU R28, [R1] ;  /* 0x00000000011c7983 */ /* 0x004ea80000300800 */
[----:B------:R-:W2:Y:S04]  /*9a8d0*/  LDL.LU R29, [R1+0x4] ;  /* 0x00000400011d7983 */ /* 0x000ea80000300800 */
[----:B------:R-:W2:Y:S04]  /*9a8e0*/  LDL.LU R30, [R1+0x8] ;  /* 0x00000800011e7983 */ /* 0x000ea80000300800 */
[----:B------:R-:W2:Y:S04]  /*9a8f0*/  LDL.LU R31, [R1+0xc] ;  /* 0x00000c00011f7983 */ /* 0x000ea80000300800 */
[----:B------:R-:W-:Y:S01]  /*9a900*/  STSM.16.M88.4 [R0], R24 ;  /* 0x0000001800007844 */ /* 0x000fe20000000200 */
[----:B------:R-:W-:-:S03]  /*9a910*/  NOP ;  /* 0x0000000000007918 */ /* 0x000fc60000000000 */
[----:B------:R-:W0:Y:S01]  /*9a920*/  LDS.128 R24, [R0] ;  /* 0x0000000000187984 */ /* 0x000e220000000c00 */
[----:B------:R-:W-:-:S03]  /*9a930*/  NOP ;  /* 0x0000000000007918 */ /* 0x000fc60000000000 */
[----:B0-----:R-:W-:Y:S04]  /*9a940*/  STL.64 [R1+0x80], R24 ;  /* 0x0000801801007387 */ /* 0x001fe80000100a00 */
[----:B------:R0:W-:Y:S04]  /*9a950*/  STL.64 [R1+0x88], R26 ;  /* 0x0000881a01007387 */ /* 0x0001e80000100a00 */
[----:B0-----:R-:W2:Y:S04]  /*9a960*/  LDL.LU.64 R26, [R1+0x3008] ;  /* 0x00300800011a7983 */ /* 0x001ea80000300a00 */
[----:B------:R-:W2:Y:S04]  /*9a970*/  LDL.LU.64 R24, [R1+0x3000] ;  /* 0x0030000001187983 */ /* 0x000ea80000300a00 */
        /* <DEDUP_REMOVED lines=10> */
[----:B------:R-:W0:Y:S01]  /*9aa20*/  LDS.128 R48, [R0] ;  /* 0x0000000000307984 */ /* 0x000e220000000c00 */
        /* <DEDUP_REMOVED lines=9> */
[----:B---3--:R-:W-:Y:S01]  /*9aac0*/  STSM.16.M88.4 [R0], R36 ;  /* 0x0000002400007844 */ /* 0x008fe20000000200 */
[----:B------:R-:W-:-:S03]  /*9aad0*/  NOP ;  /* 0x0000000000007918 */ /* 0x000fc60000000000 */
[----:B------:R-:W3:Y:S01]  /*9aae0*/  LDS.128 R36, [R0] ;  /* 0x0000000000247984 */ /* 0x000ee20000000c00 */
[----:B------:R-:W-:-:S03]  /*9aaf0*/  NOP ;  /* 0x0000000000007918 */ /* 0x000fc60000000000 */
        /* <DEDUP_REMOVED lines=8> */
[----:B0-----:R-:W-:Y:S04]  /*9ab80*/  STL.64 [R1+0x70], R56 ;  /* 0x0000703801007387 */ /* 0x001fe80000100a00 */
[----:B------:R-:W-:Y:S04]  /*9ab90*/  STL.64 [R1+0x78], R58 ;  /* 0x0000783a01007387 */ /* 0x000fe80000100a00 */
[----:B-1----:R-:W-:Y:S04]  /*9aba0*/  STL.64 [R1+0x60], R52 ;  /* 0x0000603401007387 */ /* 0x002fe80000100a00 */
[----:B------:R-:W-:Y:S04]  /*9abb0*/  STL.64 [R1+0x68], R54 ;  /* 0x0000683601007387 */ /* 0x000fe80000100a00 */
[----:B------:R-:W-:Y:S04]  /*9abc0*/  STL.64 [R1+0x50], R48 ;  /* 0x0000503001007387 */ /* 0x000fe80000100a00 */
[----:B------:R-:W-:Y:S04]  /*9abd0*/  STL.64 [R1+0x58], R50 ;  /* 0x0000583201007387 */ /* 0x000fe80000100a00 */
[----:B------:R0:W-:Y:S04]  /*9abe0*/  STL.64 [R1+0x40], R44 ;  /* 0x0000402c01007387 */ /* 0x0001e80000100a00 */
[----:B------:R1:W-:Y:S04]  /*9abf0*/  STL.64 [R1+0x48], R46 ;  /* 0x0000482e01007387 */ /* 0x0003e80000100a00 */
[----:B------:R0:W-:Y:S04]  /*9ac00*/  STL.64 [R1+0x30], R40 ;  /* 0x0000302801007387 */ /* 0x0001e80000100a00 */
[----:B------:R0:W-:Y:S04]  /*9ac10*/  STL.64 [R1+0x38], R42 ;  /* 0x0000382a01007387 */ /* 0x0001e80000100a00 */
[----:B---3--:R3:W-:Y:S04]  /*9ac20*/  STL.64 [R1+0x20], R36 ;  /* 0x0000202401007387 */ /* 0x0087e80000100a00 */
[----:B------:R0:W-:Y:S04]  /*9ac30*/  STL.64 [R1+0x28], R38 ;  /* 0x0000282601007387 */ /* 0x0001e80000100a00 */
[----:B----4-:R4:W-:Y:S04]  /*9ac40*/  STL.64 [R1+0x10], R32 ;  /* 0x0000102001007387 */ /* 0x0109e80000100a00 */
[----:B------:R1:W-:Y:S04]  /*9ac50*/  STL.64 [R1+0x18], R34 ;  /* 0x0000182201007387 */ /* 0x0003e80000100a00 */
[----:B0-----:R-:W4:Y:S04]  /*9ac60*/  LDL.LU R44, [R1+0x310] ;  /* 0x00031000012c7983 */ /* 0x001f280000300800 */
[----:B--2---:R0:W-:Y:S04]  /*9ac70*/  STL.64 [R1+0x320], R28 ;  /* 0x0003201c01007387 */ /* 0x0041e80000100a00 */
[----:B------:R2:W-:Y:S04]  /*9ac80*/  STL.64 [R1+0x328], R30 ;  /* 0x0003281e01007387 */ /* 0x0005e80000100a00 */
[----:B------:R-:W4:Y:S04]  /*9ac90*/  LDL.LU R45, [R1+0x314] ;  /* 0x00031400012d7983 */ /* 0x000f280000300800 */
[----:B-1----:R-:W4:Y:S04]  /*9aca0*/  LDL.LU R46, [R1+0x318] ;  /* 0x00031800012e7983 */ /* 0x002f280000300800 */
[----:B------:R-:W4:Y:S04]  /*9acb0*/  LDL.LU R47, [R1+0x31c] ;  /* 0x00031c00012f7983 */ /* 0x000f280000300800 */
[----:B------:R-:W4:Y:S04]  /*9acc0*/  LDL.LU R40, [R1+0x300] ;  /* 0x0003000001287983 */ /* 0x000f280000300800 */
[----:B------:R-:W4:Y:S04]  /*9acd0*/  LDL.LU R41, [R1+0x304] ;  /* 0x0003040001297983 */ /* 0x000f280000300800 */
[----:B------:R-:W4:Y:S04]  /*9ace0*/  LDL.LU R42, [R1+0x308] ;  /* 0x00030800012a7983 */ /* 0x000f280000300800 */
[----:B------:R-:W4:Y:S04]  /*9acf0*/  LDL.LU R43, [R1+0x30c] ;  /* 0x00030c00012b7983 */ /* 0x000f280000300800 */
        /* <DEDUP_REMOVED lines=8> */
[----:B------:R-:W-:Y:S01]  /*9ad80*/  STSM.16.M88.4 [R0], R4 ;  /* 0x0000000400007844 */ /* 0x000fe20000000200 */
[----:B------:R-:W-:-:S03]  /*9ad90*/  NOP ;  /* 0x0000000000007918 */ /* 0x000fc60000000000 */
[----:B------:R-:W1:Y:S01]  /*9ada0*/  LDS.128 R4, [R0] ;  /* 0x0000000000047984 */ /* 0x000e620000000c00 */
[----:B------:R-:W-:-:S03]  /*9adb0*/  NOP ;  /* 0x0000000000007918 */ /* 0x000fc60000000000 */
[----:B0-----:R-:W4:Y:S04]  /*9adc0*/  LDL.LU R28, [R1+0x2d0] ;  /* 0x0002d000011c7983 */ /* 0x001f280000300800 */
[----:B------:R-:W4:Y:S04]  /*9add0*/  LDL.LU R29, [R1+0x2d4] ;  /* 0x0002d400011d7983 */ /* 0x000f280000300800 */
[----:B--2---:R-:W2:Y:S04]  /*9ade0*/  LDL.LU R30, [R1+0x2d8] ;  /* 0x0002d800011e7983 */ /* 0x004ea80000300800 */
[----:B------:R-:W2:Y:S04]  /*9adf0*/  LDL.LU R31, [R1+0x2dc] ;  /* 0x0002dc00011f7983 */ /* 0x000ea80000300800 */
[----:B------:R-:W-:Y:S01]  /*9ae00*/  STSM.16.M88.4 [R0], R8 ;  /* 0x0000000800007844 */ /* 0x000fe20000000200 */
[----:B------:R-:W-:-:S03]  /*9ae10*/  NOP ;  /* 0x0000000000007918 */ /* 0x000fc60000000000 */
[----:B-1----:R-:W-:Y:S04]  /*9ae20*/  STL.64 [R1], R4 ;  /* 0x0000000401007387 */ /* 0x002fe80000100a00 */
[----:B------:R-:W-:Y:S04]  /*9ae30*/  STL.64 [R1+0x8], R6 ;  /* 0x0000080601007387 */ /* 0x000fe80000100a00 */
[----:B------:R-:W0:Y:S01]  /*9ae40*/  LDS.128 R4, [R0] ;  /* 0x0000000000047984 */ /* 0x000e220000000c00 */
[----:B------:R-:W-:-:S03]  /*9ae50*/  NOP ;  /* 0x0000000000007918 */ /* 0x000fc60000000000 */
[----:B------:R-:W-:Y:S01]  /*9ae60*/  STSM.16.M88.4 [R0], R12 ;  /* 0x0000000c00007844 */ /* 0x000fe20000000200 */
[----:B------:R-:W-:-:S03]  /*9ae70*/  NOP ;  /* 0x0000000000007918 */ /* 0x000fc60000000000 */
[----:B------:R-:W-:Y:S01]  /*9ae80*/  LDS.128 R8, [R0] ;  /* 0x0000000000087984 */ /* 0x000fe20000000c00 */
[----:B------:R-:W-:-:S03]  /*9ae90*/  NOP ;  /* 0x0000000000007918 */ /* 0x000fc60000000000 */
[----:B0-----:R-:W-:Y:S04]  /*9aea0*/  STL [R1+0x2f7c], R5 ;  /* 0x002f7c0501007387 */ /* 0x001fe80000100800 */
[----:B------:R-:W-:Y:S04]  /*9aeb0*/  STL [R1+0x2f78], R6 ;  /* 0x002f780601007387 */ /* 0x000fe80000100800 */
[----:B------:R-:W-:Y:S04]  /*9aec0*/  STL [R1+0x2f74], R7 ;  /* 0x002f740701007387 */ /* 0x000fe80000100800 */
[----:B------:R-:W-:Y:S01]  /*9aed0*/  STSM.16.M88.4 [R0], R44 ;  /* 0x0000002c00007844 */ /* 0x000fe20000000200 */
[----:B------:R-:W-:-:S03]  /*9aee0*/  NOP ;  /* 0x0000000000007918 */ /* 0x000fc60000000000 */
[----:B------:R-:W0:Y:S01]  /*9aef0*/  LDS.128 R12, [R0] ;  /* 0x00000000000c7984 */ /* 0x000e220000000c00 */
[----:B------:R-:W-:-:S03]  /*9af00*/  NOP ;  /* 0x0000000000007918 */ /* 0x000fc60000000000 */
[----:B------:R-:W-:Y:S04]  /*9af10*/  STSM.16.M88.4 [R0], R40 ;  /* 0x0000002800007844 */ /* 0x000fe80000000200 */
[----:B0-----:R-:W-:Y:S04]  /*9af20*/  STL.64 [R1+0x310], R12 ;  /* 0x0003100c01007387 */ /* 0x001fe80000100a00 */
[----:B------:R-:W-:Y:S01]  /*9af30*/  STL.64 [R1+0x318], R14 ;  /* 0x0003180e01007387 */ /* 0x000fe20000100a00 */
[----:B------:R-:W-:-:S03]  /*9af40*/  NOP ;  /* 0x0000000000007918 */ /* 0x000fc60000000000 */
[----:B------:R-:W0:Y:S01]  /*9af50*/  LDS.128 R12, [R0] ;  /* 0x00000000000c7984 */ /* 0x000e220000000c00 */
[----:B------:R-:W-:-:S03]  /*9af60*/  NOP ;  /* 0x0000000000007918 */ /* 0x000fc60000000000 */
[----:B---3--:R-:W-:Y:S04]  /*9af70*/  STSM.16.M88.4 [R0], R36 ;  /* 0x0000002400007844 */ /* 0x008fe80000000200 */
[----:B0-----:R-:W-:Y:S04]  /*9af80*/  STL.64 [R1+0x300], R12 ;  /* 0x0003000c01007387 */ /* 0x001fe80000100a00 */
[----:B------:R-:W-:Y:S01]  /*9af90*/  STL.64 [R1+0x308], R14 ;  /* 0x0003080e01007387 */ /* 0x000fe20000100a00 */
[----:B------:R-:W-:-:S03]  /*9afa0*/  NOP ;  /* 0x0000000000007918 */ /* 0x000fc60000000000 */
[----:B------:R-:W0:Y:S01]  /*9afb0*/  LDS.128 R12, [R0] ;  /* 0x00000000000c7984 */ /* 0x000e220000000c00 */
[----:B------:R-:W-:-:S03]  /*9afc0*/  NOP ;  /* 0x0000000000007918 */ /* 0x000fc60000000000 */
[----:B----4-:R-:W-:Y:S04]  /*9afd0*/  STSM.16.M88.4 [R0], R32 ;  /* 0x0000002000007844 */ /* 0x010fe80000000200 */
[----:B0-----:R-:W-:Y:S04]  /*9afe0*/  STL.64 [R1+0x2f0], R12 ;  /* 0x0002f00c01007387 */ /* 0x001fe80000100a00 */
[----:B------:R-:W-:Y:S01]  /*9aff0*/  STL.64 [R1+0x2f8], R14 ;  /* 0x0002f80e01007387 */ /* 0x000fe20000100a00 */
[----:B------:R-:W-:-:S03]  /*9b000*/  NOP ;  /* 0x0000000000007918 */ /* 0x000fc60000000000 */
[----:B------:R-:W0:Y:S01]  /*9b010*/  LDS.128 R12, [R0] ;  /* 0x00000000000c7984 */ /* 0x000e220000000c00 */
[----:B------:R-:W-:-:S03]  /*9b020*/  NOP ;  /* 0x0000000000007918 */ /* 0x000fc60000000000 */
[----:B0-----:R-:W-:Y:S04]  /*9b030*/  STL.64 [R1+0x2e0], R12 ;  /* 0x0002e00c01007387 */ /* 0x001fe80000100a00 */
[----:B------:R-:W-:Y:S04]  /*9b040*/  STL.64 [R1+0x2e8], R14 ;  /* 0x0002e80e01007387 */ /* 0x000fe80000100a00 */
        /* <DEDUP_REMOVED lines=28> */
[----:B--2---:R0:W-:Y:S01]  /*9b210*/  STSM.16.M88.4 [R0], R28 ;  /* 0x0000001c00007844 */ /* 0x0041e20000000200 */
[----:B------:R-:W-:-:S03]  /*9b220*/  NOP ;  /* 0x0000000000007918 */ /* 0x000fc60000000000 */
[----:B------:R-:W1:Y:S01]  /*9b230*/  LDS.128 R12, [R0] ;  /* 0x00000000000c7984 */ /* 0x000e620000000c00 */
[----:B------:R-:W-:-:S03]  /*9b240*/  NOP ;  /* 0x0000000000007918 */ /* 0x000fc60000000000 */
[----:B0-----:R-:W2:Y:S04]  /*9b250*/  LDL.LU R28, [R1+0x250] ;  /* 0x00025000011c7983 */ /* 0x001ea80000300800 */
[----:B------:R-:W2:Y:S04]  /*9b260*/  LDL.LU R29, [R1+0x254] ;  /* 0x00025400011d7983 */ /* 0x000ea80000300800 */
[----:B------:R-:W2:Y:S04]  /*9b270*/  LDL.LU R30, [R1+0x258] ;  /* 0x00025800011e7983 */ /* 0x000ea80000300800 */
[----:B------:R-:W2:Y:S04]  /*9b280*/  LDL.LU R31, [R1+0x25c] ;  /* 0x00025c00011f7983 */ /* 0x000ea80000300800 */
[----:B-1----:R-:W-:Y:S04]  /*9b290*/  STL.64 [R1+0x2d0], R12 ;  /* 0x0002d00c01007387 */ /* 0x002fe80000100a00 */
[----:B------:R-:W-:Y:S04]  /*9b2a0*/  STL.64 [R1+0x2d8], R14 ;  /* 0x0002d80e01007387 */ /* 0x000fe80000100a00 */
[----:B---3--:R-:W-:Y:S01]  /*9b2b0*/  STSM.16.M88.4 [R0], R56 ;  /* 0x0000003800007844 */ /* 0x008fe20000000200 */
        /* <DEDUP_REMOVED lines=119> */
[----:B0-----:R0:W-:Y:S04]  /*9ba30*/  STL.64 [R1+0x1e0], R12 ;  /* 0x0001e00c01007387 */ /* 0x0011e80000100a00 */
[----:B------:R1:W-:Y:S04]  /*9ba40*/  STL.64 [R1+0x1e8], R14 ;  /* 0x0001e80e01007387 */ /* 0x0003e80000100a00 */
        /* <DEDUP_REMOVED lines=29> */
[----:B------:R-:W4:Y:S04]  /*9bc20*/  LDL.LU R13, [R1+0x154] ;  /* 0x00015400010d7983 */ /* 0x000f280000300800 */
[----:B-1----:R-:W4:Y:S04]  /*9bc30*/  LDL.LU R14, [R1+0x158] ;  /* 0x00015800010e7983 */ /* 0x002f280000300800 */
[----:B------:R-:W4:Y:S04]  /*9bc40*/  LDL.LU R15, [R1+0x15c] ;  /* 0x00015c00010f7983 */ /* 0x000f280000300800 */
[----:B--2---:R-:W-:Y:S01]  /*9bc50*/  STSM.16.M88.4 [R0], R28 ;  /* 0x0000001c00007844 */ /* 0x004fe20000000200 */
[----:B------:R-:W-:-:S03]  /*9bc60*/  NOP ;  /* 0x0000000000007918 */ /* 0x000fc60000000000 */
[----:B------:R-:W0:Y:S01]  /*9bc70*/  LDS.128 R28, [R0] ;  /* 0x00000000001c7984 */ /* 0x000e220000000c00 */
[----:B------:R-:W-:-:S03]  /*9bc80*/  NOP ;  /* 0x0000000000007918 */ /* 0x000fc60000000000 */
[----:B0-----:R-:W-:Y:S04]  /*9bc90*/  STL.64 [R1+0x1d0], R28 ;  /* 0x0001d01c01007387 */ /* 0x001fe80000100a00 */
[----:B------:R0:W-:Y:S04]  /*9bca0*/  STL.64 [R1+0x1d8], R30 ;  /* 0x0001d81e01007387 */ /* 0x0001e80000100a00 */
[----:B0-----:R-:W2:Y:S04]  /*9bcb0*/  LDL.LU.64 R30, [R1+0x2ff8] ;  /* 0x002ff800011e7983 */ /* 0x001ea80000300a00 */
[----:B------:R-:W2:Y:S04]  /*9bcc0*/  LDL.LU.64 R28, [R1+0x2ff0] ;  /* 0x002ff000011c7983 */ /* 0x000ea80000300a00 */
[----:B---3--:R-:W-:Y:S01]  /*9bcd0*/  STSM.16.M88.4 [R0], R32 ;  /* 0x0000002000007844 */ /* 0x008fe20000000200 */
[----:B------:R-:W-:-:S03]  /*9bce0*/  NOP ;  /* 0x0000000000007918 */ /* 0x000fc60000000000 */
[----:B------:R-:W0:Y:S01]  /*9bcf0*/  LDS.128 R32, [R0] ;  /* 0x0000000000207984 */ /* 0x000e220000000c00 */
[----:B------:R-:W-:-:S03]  /*9bd00*/  NOP ;  /* 0x0000000000007918 */ /* 0x000fc60000000000 */
[----:B----4-:R-:W-:Y:S01]  /*9bd10*/  STSM.16.M88.4 [R0], R36 ;  /* 0x0000002400007844 */ /* 0x010fe20000000200 */
[----:B------:R-:W-:-:S03]  /*9bd20*/  NOP ;  /* 0x0000000000007918 */ /* 0x000fc60000000000 */
[----:B------:R-:W1:Y:S01]  /*9bd30*/  LDS.128 R36, [R0] ;  /* 0x0000000000247984 */ /* 0x000e620000000c00 */
[----:B------:R-:W-:-:S03]  /*9bd40*/  NOP ;  /* 0x0000000000007918 */ /* 0x000fc60000000000 */
[----:B------:R-:W-:Y:S01]  /*9bd50*/  STSM.16.M88.4 [R0], R40 ;  /* 0x0000002800007844 */ /* 0x000fe20000000200 */
[----:B------:R-:W-:-:S03]  /*9bd60*/  NOP ;  /* 0x0000000000007918 */ /* 0x000fc60000000000 */
[----:B------:R-:W3:Y:S01]  /*9bd70*/  LDS.128 R40, [R0] ;  /* 0x0000000000287984 */ /* 0x000ee20000000c00 */
[----:B------:R-:W-:-:S03]  /*9bd80*/  NOP ;  /* 0x0000000000007918 */ /* 0x000fc60000000000 */
[----:B------:R-:W-:Y:S01]  /*9bd90*/  STSM.16.M88.4 [R0], R44 ;  /* 0x0000002c00007844 */ /* 0x000fe20000000200 */
[----:B------:R-:W-:-:S03]  /*9bda0*/  NOP ;  /* 0x0000000000007918 */ /* 0x000fc60000000000 */
[----:B------:R-:W4:Y:S01]  /*9bdb0*/  LDS.128 R44, [R0] ;  /* 0x00000000002c7984 */ /* 0x000f220000000c00 */
[----:B------:R-:W-:-:S03]  /*9bdc0*/  NOP ;  /* 0x0000000000007918 */ /* 0x000fc60000000000 */
[----:B0-----:R-:W-:Y:S04]  /*9bdd0*/  STL.64 [R1+0x1c0], R32 ;  /* 0x0001c02001007387 */ /* 0x001fe80000100a00 */
[----:B------:R0:W-:Y:S04]  /*9bde0*/  STL.64 [R1+0x1c8], R34 ;  /* 0x0001c82201007387 */ /* 0x0001e80000100a00 */
[----:B------:R-:W-:Y:S01]  /*9bdf0*/  STSM.16.M88.4 [R0], R48 ;  /* 0x0000003000007844 */ /* 0x000fe20000000200 */
[----:B------:R-:W-:-:S03]  /*9be00*/  NOP ;  /* 0x0000000000007918 */ /* 0x000fc60000000000 */
[----:B------:R-:W4:Y:S01]  /*9be10*/  LDS.128 R48, [R0] ;  /* 0x0000000000307984 */ /* 0x000f220000000c00 */
[----:B------:R-:W-:-:S03]  /*9be20*/  NOP ;  /* 0x0000000000007918 */ /* 0x000fc60000000000 */
[----:B0-----:R-:W2:Y:S04]  /*9be30*/  LDL.LU.64 R34, [R1+0x2fe8] ;  /* 0x002fe80001227983 */ /* 0x001ea80000300a00 */
[----:B------:R-:W2:Y:S04]  /*9be40*/  LDL.LU.64 R32, [R1+0x2fe0] ;  /* 0x002fe00001207983 */ /* 0x000ea80000300a00 */
[----:B-1----:R-:W-:Y:S04]  /*9be50*/  STL.64 [R1+0x1b0], R36 ;  /* 0x0001b02401007387 */ /* 0x002fe80000100a00 */
[----:B------:R0:W-:Y:S04]  /*9be60*/  STL.64 [R1+0x1b8], R38 ;  /* 0x0001b82601007387 */ /* 0x0001e80000100a00 */
[----:B------:R-:W-:Y:S01]  /*9be70*/  STSM.16.M88.4 [R0], R52 ;  /* 0x0000003400007844 */ /* 0x000fe20000000200 */
[----:B------:R-:W-:-:S03]  /*9be80*/  NOP ;  /* 0x0000000000007918 */ /* 0x000fc60000000000 */
[----:B------:R-:W1:Y:S01]  /*9be90*/  LDS.128 R52, [R0] ;  /* 0x0000000000347984 */ /* 0x000e620000000c00 */
[----:B------:R-:W-:-:S03]  /*9bea0*/  NOP ;  /* 0x0000000000007918 */ /* 0x000fc60000000000 */
[----:B0-----:R-:W2:Y:S04]  /*9beb0*/  LDL.LU.64 R38, [R1+0x2fd8] ;  /* 0x002fd80001267983 */ /* 0x001ea80000300a00 */
[----:B------:R-:W2:Y:S04]  /*9bec0*/  LDL.LU.64 R36, [R1+0x2fd0] ;  /* 0x002fd00001247983 */ /* 0x000ea80000300a00 */
[----:B---3--:R-:W-:Y:S04]  /*9bed0*/  STL.64 [R1+0x1a0], R40 ;  /* 0x0001a02801007387 */ /* 0x008fe80000100a00 */
[----:B------:R0:W-:Y:S04]  /*9bee0*/  STL.64 [R1+0x1a8], R42 ;  /* 0x0001a82a01007387 */ /* 0x0001e80000100a00 */
[----:B------:R-:W-:Y:S01]  /*9bef0*/  STSM.16.M88.4 [R0], R56 ;  /* 0x0000003800007844 */ /* 0x000fe20000000200 */
[----:B------:R-:W-:-:S03]  /*9bf00*/  NOP ;  /* 0x0000000000007918 */ /* 0x000fc60000000000 */
[----:B------:R-:W3:Y:S01]  /*9bf10*/  LDS.128 R56, [R0] ;  /* 0x0000000000387984 */ /* 0x000ee20000000c00 */
[----:B------:R-:W-:-:S03]  /*9bf20*/  NOP ;  /* 0x0000000000007918 */ /* 0x000fc60000000000 */
[----:B0-----:R-:W2:Y:S04]  /*9bf30*/  LDL.LU.64 R42, [R1+0x2fc8] ;  /* 0x002fc800012a7983 */ /* 0x001ea80000300a00 */
[----:B------:R-:W2:Y:S04]  /*9bf40*/  LDL.LU.64 R40, [R1+0x2fc0] ;  /* 0x002fc00001287983 */ /* 0x000ea80000300a00 */
[----:B----4-:R-:W-:Y:S04]  /*9bf50*/  STL.64 [R1+0x190], R44 ;  /* 0x0001902c01007387 */ /* 0x010fe80000100a00 */
[----:B------:R0:W-:Y:S04]  /*9bf60*/  STL.64 [R1+0x198], R46 ;  /* 0x0001982e01007387 */ /* 0x0001e80000100a00 */
[----:B0-----:R-:W4:Y:S04]  /*9bf70*/  LDL.LU.64 R46, [R1+0x2fb8] ;  /* 0x002fb800012e7983 */ /* 0x001f280000300a00 */
[----:B------:R-:W4:Y:S04]  /*9bf80*/  LDL.LU.64 R44, [R1+0x2fb0] ;  /* 0x002fb000012c7983 */ /* 0x000f280000300a00 */
[----:B------:R-:W-:Y:S04]  /*9bf90*/  STL.64 [R1+0x180], R48 ;  /* 0x0001803001007387 */ /* 0x000fe80000100a00 */
[----:B------:R0:W-:Y:S04]  /*9bfa0*/  STL.64 [R1+0x188], R50 ;  /* 0x0001883201007387 */ /* 0x0001e80000100a00 */
[----:B0-----:R-:W4:Y:S04]  /*9bfb0*/  LDL.LU.64 R50, [R1+0x2fa8] ;  /* 0x002fa80001327983 */ /* 0x001f280000300a00 */
[----:B------:R-:W4:Y:S04]  /*9bfc0*/  LDL.LU.64 R48, [R1+0x2fa0] ;  /* 0x002fa00001307983 */ /* 0x000f280000300a00 */
[----:B-1----:R-:W-:Y:S04]  /*9bfd0*/  STL.64 [R1+0x170], R52 ;  /* 0x0001703401007387 */ /* 0x002fe80000100a00 */
[----:B------:R0:W-:Y:S04]  /*9bfe0*/  STL.64 [R1+0x178], R54 ;  /* 0x0001783601007387 */ /* 0x0001e80000100a00 */
[----:B0-----:R-:W4:Y:S04]  /*9bff0*/  LDL.LU.64 R54, [R1+0x2f98] ;  /* 0x002f980001367983 */ /* 0x001f280000300a00 */
[----:B------:R-:W4:Y:S04]  /*9c000*/  LDL.LU.64 R52, [R1+0x2f90] ;  /* 0x002f900001347983 */ /* 0x000f280000300a00 */
[----:B---3--:R-:W-:Y:S04]  /*9c010*/  STL.64 [R1+0x160], R56 ;  /* 0x0001603801007387 */ /* 0x008fe80000100a00 */
[----:B------:R0:W-:Y:S04]  /*9c020*/  STL.64 [R1+0x168], R58 ;  /* 0x0001683a01007387 */ /* 0x0001e80000100a00 */
[----:B0-----:R-:W3:Y:S04]  /*9c030*/  LDL.LU.64 R58, [R1+0x2f88] ;  /* 0x002f8800013a7983 */ /* 0x001ee80000300a00 */
[----:B------:R-:W3:Y:S04]  /*9c040*/  LDL.LU.64 R56, [R1+0x2f80] ;  /* 0x002f800001387983 */ /* 0x000ee80000300a00 */
[----:B------:R-:W-:Y:S01]  /*9c050*/  STSM.16.M88.4 [R0], R12 ;  /* 0x0000000c00007844 */ /* 0x000fe20000000200 */
[----:B------:R-:W-:-:S03]  /*9c060*/  NOP ;  /* 0x0000000000007918 */ /* 0x000fc60000000000 */
[----:B------:R-:W0:Y:S01]  /*9c070*/  LDS.128 R12, [R0] ;  /* 0x00000000000c7984 */ /* 0x000e220000000c00 */
[----:B------:R-:W-:-:S03]  /*9c080*/  NOP ;  /* 0x0000000000007918 */ /* 0x000fc60000000000 */
[----:B------:R-:W3:Y:S04]  /*9c090*/  LDL.LU R61, [R1+0xf68] ;  /* 0x000f6800013d7983 */ /* 0x000ee80000300800 */
[----:B------:R-:W3:Y:S04]  /*9c0a0*/  LDL.LU R60, [R1+0xf74] ;  /* 0x000f7400013c7983 */ /* 0x000ee80000300800 */
[----:B------:R-:W-:Y:S01]  /*9c0b0*/  STSM.16.M88.4 [R0], R16 ;  /* 0x0000001000007844 */ /* 0x000fe20000000200 */
[----:B------:R-:W-:-:S03]  /*9c0c0*/  NOP ;  /* 0x0000000000007918 */ /* 0x000fc60000000000 */
[----:B0-----:R-:W-:Y:S04]  /*9c0d0*/  STL.64 [R1+0x340], R12 ;  /* 0x0003400c01007387 */ /* 0x001fe80000100a00 */
[----:B------:R-:W-:Y:S04]  /*9c0e0*/  STL.64 [R1+0x348], R14 ;  /* 0x0003480e01007387 */ /* 0x000fe80000100a00 */
[----:B------:R-:W0:Y:S01]  /*9c0f0*/  LDS.128 R12, [R0] ;  /* 0x00000000000c7984 */ /* 0x000e220000000c00 */
[----:B------:R-:W-:-:S03]  /*9c100*/  NOP ;  /* 0x0000000000007918 */ /* 0x000fc60000000000 */
[----:B------:R-:W-:Y:S01]  /*9c110*/  STSM.16.M88.4 [R0], R20 ;  /* 0x0000001400007844 */ /* 0x000fe20000000200 */
[----:B------:R-:W-:-:S03]  /*9c120*/  NOP ;  /* 0x0000000000007918 */ /* 0x000fc60000000000 */
[----:B0-----:R-:W-:Y:S04]  /*9c130*/  STL.64 [R1+0x330], R12 ;  /* 0x0003300c01007387 */ /* 0x001fe80000100a00 */
[----:B------:R-:W-:Y:S04]  /*9c140*/  STL.64 [R1+0x338], R14 ;  /* 0x0003380e01007387 */ /* 0x000fe80000100a00 */
        /* <DEDUP_REMOVED lines=8> */
[----:B------:R-:W-:Y:S01]  /*9c1d0*/  LDS.128 R12, [R0] ;  /* 0x00000000000c7984 */ /* 0x000fe20000000c00 */
[----:B------:R-:W-:-:S03]  /*9c1e0*/  NOP ;  /* 0x0000000000007918 */ /* 0x000fc60000000000 */
[----:B--2---:R-:W-:Y:S01]  /*9c1f0*/  STSM.16.M88.4 [R0], R28 ;  /* 0x0000001c00007844 */ /* 0x004fe20000000200 */
[----:B------:R-:W-:-:S03]  /*9c200*/  NOP ;  /* 0x0000000000007918 */ /* 0x000fc60000000000 */
[----:B------:R-:W-:Y:S01]  /*9c210*/  LDS.128 R16, [R0] ;  /* 0x0000000000107984 */ /* 0x000fe20000000c00 */
[----:B------:R-:W-:-:S03]  /*9c220*/  NOP ;  /* 0x0000000000007918 */ /* 0x000fc60000000000 */
[----:B------:R-:W-:Y:S01]  /*9c230*/  STSM.16.M88.4 [R0], R32 ;  /* 0x0000002000007844 */ /* 0x000fe20000000200 */
        /* <DEDUP_REMOVED lines=11> */
[----:B------:R-:W2:Y:S04]  /*9c2f0*/  LDL.LU R6, [R1+0x120] ;  /* 0x0001200001067983 */ /* 0x000ea80000300800 */
[----:B----4-:R-:W-:Y:S01]  /*9c300*/  STSM.16.M88.4 [R0], R44 ;  /* 0x0000002c00007844 */ /* 0x010fe20000000200 */
        /* <DEDUP_REMOVED lines=9> */
[----:B------:R-:W4:Y:S01]  /*9c3a0*/  LDS.128 R40, [R0] ;  /* 0x0000000000287984 */ /* 0x000f220000000c00 */
[----:B------:R-:W-:-:S03]  /*9c3b0*/  NOP ;  /* 0x0000000000007918 */ /* 0x000fc60000000000 */
[----:B0-----:R0:W-:Y:S04]  /*9c3c0*/  STL [R1+0x2f70], R35 ;  /* 0x002f702301007387 */ /* 0x0011e80000100800 */
[----:B0-----:R-:W2:Y:S04]  /*9c3d0*/  LDL.LU R35, [R1+0xb70] ;  /* 0x000b700001237983 */ /* 0x001ea80000300800 */
[----:B---3--:R0:W-:Y:S04]  /*9c3e0*/  STSM.16.M88.4 [R0], R56 ;  /* 0x0000003800007844 */ /* 0x0081e80000000200 */
[----:B0-----:R-:W3:Y:S04]  /*9c3f0*/  LDL.LU R58, [R1+0xf70] ;  /* 0x000f7000013a7983 */ /* 0x001ee80000300800 */
[----:B------:R-:W4:Y:S01]  /*9c400*/  LDL.LU R59, [R1+0xf6c] ;  /* 0x000f6c00013b7983 */ /* 0x000f220000300800 */
[----:B------:R-:W-:Y:S01]  /*9c410*/  PRMT R46, R5, 0x7632, R46 ;  /* 0x00007632052e7816 */ /* 0x000fe2000000002e */
[----:B--2---:R-:W-:-:S02]  /*9c420*/  IMAD R52, R35, UR20, RZ ;  /* 0x0000001423347c24 */ /* 0x004fc4000f8e02ff */
[C---:B---3--:R-:W-:Y:S01]  /*9c430*/  IMAD R2, R58.reuse, UR4, RZ ;  /* 0x000000043a027c24 */ /* 0x048fe2000f8e02ff */
[----:B------:R-:W-:-:S04]  /*9c440*/  ISETP.GE.AND P0, PT, R58, UR10, PT ;  /* 0x0000000a3a007c0c */ /* 0x000fc8000bf06270 */
[C---:B------:R-:W-:Y:S02]  /*9c450*/  LEA R48, P1, R2.reuse, UR6, 0x1 ;  /* 0x0000000602307c11 */ /* 0x040fe4000f8208ff */
[----:B------:R-:W-:Y:S01]  /*9c460*/  ISETP.LT.AND P0, PT, R35, UR29, !P0 ;  /* 0x0000001d23007c0c */ /* 0x000fe2000c701270 */
[----:B------:R-:W0:Y:S01]  /*9c470*/  LDCU UR29, c[0x0][0x398] ;  /* 0x00007300ff1d77ac */ /* 0x000e220008000800 */
[----:B------:R-:W-:-:S03]  /*9c480*/  LEA.HI.X.SX32 R49, R2, UR7, 0x1, P1 ;  /* 0x0000000702317c11 */ /* 0x000fc600088f0eff */
[----:B------:R-:W-:Y:S01]  /*9c490*/  IMAD.WIDE R2, R52, 0x2, R48 ;  /* 0x0000000234027825 */ /* 0x000fe200078e0230 */
[----:B------:R-:W-:-:S07]  /*9c4a0*/  NOP ;  /* 0x0000000000007918 */ /* 0x000fce0000000000 */
[----:B------:R2:W-:Y:S04]  /*9c4b0*/  @P0 STG.E.U16 desc[UR8][R2.64], R5 ;  /* 0x0000000502000986 */ /* 0x0005e8000c101508 */
[----:B--2---:R-:W2:Y:S01]  /*9c4c0*/  LDL.LU R5, [R1+0x110] ;  /* 0x0001100001057983 */ /* 0x004ea20000300800 */
[C---:B----4-:R-:W-:Y:S01]  /*9c4d0*/  IMAD R2, R59.reuse, UR4, RZ ;  /* 0x000000043b027c24 */ /* 0x050fe2000f8e02ff */
[----:B------:R-:W-:Y:S01]  /*9c4e0*/  ISETP.GE.AND P0, PT, R59, UR22, PT ;  /* 0x000000163b007c0c */ /* 0x000fe2000bf06270 */
[----:B------:R-:W3:Y:S01]  /*9c4f0*/  LDCU UR22, c[0x0][0x398] ;  /* 0x00007300ff1677ac */ /* 0x000ee20008000800 */
[----:B------:R-:W4:Y:S02]  /*9c500*/  LDL.LU R55, [R1+0x144] ;  /* 0x0001440001377983 */ /* 0x000f240000300800 */
[----:B------:R-:W-:-:S02]  /*9c510*/  LEA R44, P2, R2, UR6, 0x1 ;  /* 0x00000006022c7c11 */ /* 0x000fc4000f8408ff */
[C---:B------:R-:W-:Y:S01]  /*9c520*/  ISETP.LT.AND P1, PT, R35.reuse, UR31, !P0 ;  /* 0x0000001f23007c0c */ /* 0x040fe2000c721270 */
[----:B------:R-:W0:Y:S01]  /*9c530*/  LDCU UR31, c[0x0][0x398] ;  /* 0x00007300ff1f77ac */ /* 0x000e220008000800 */
[----:B------:R-:W-:Y:S01]  /*9c540*/  LEA.HI.X.SX32 R45, R2, UR7, 0x1, P2 ;  /* 0x00000007022d7c11 */ /* 0x000fe200090f0eff */
[----:B------:R-:W-:-:S05]  /*9c550*/  VIADD R2, R35, 0x7f ;  /* 0x0000007f23027836 */ /* 0x000fca0000000000 */
[----:B------:R-:W-:Y:S01]  /*9c560*/  ISETP.GE.AND P0, PT, R2, UR27, PT ;  /* 0x0000001b02007c0c */ /* 0x000fe2000bf06270 */
[----:B------:R-:W-:Y:S01]  /*9c570*/  IMAD.WIDE R2, R52, 0x2, R44 ;  /* 0x0000000234027825 */ /* 0x000fe200078e022c */
[----:B------:R-:W-:Y:S01]  /*9c580*/  PRMT R53, R7, 0x7632, R53 ;  /* 0x0000763207357816 */ /* 0x000fe20000000035 */
[----:B------:R-:W0:Y:S03]  /*9c590*/  LDCU UR27, c[0x0][0x398] ;  /* 0x00007300ff1b77ac */ /* 0x000e260008000800 */
[----:B------:R1:W-:Y:S01]  /*9c5a0*/  @P1 STG.E.U16 desc[UR8][R2.64], R46 ;  /* 0x0000002e02001986 */ /* 0x0003e2000c101508 */
[----:B------:R-:W-:-:S04]  /*9c5b0*/  ISETP.GE.AND P1, PT, R61, UR12, PT ;  /* 0x0000000c3d007c0c */ /* 0x000fc8000bf26270 */
[----:B------:R-:W-:Y:S01]  /*9c5c0*/  ISETP.LT.AND P1, PT, R35, UR33, !P1 ;  /* 0x0000002123007c0c */ /* 0x000fe2000cf21270 */
[----:B------:R-:W0:Y:S01]  /*9c5d0*/  LDCU UR33, c[0x0][0x398] ;  /* 0x00007300ff2177ac */ /* 0x000e220008000800 */
[----:B-1----:R-:W-:-:S05]  /*9c5e0*/  IMAD R3, R61, UR4, RZ ;  /* 0x000000043d037c24 */ /* 0x002fca000f8e02ff */
[----:B------:R-:W-:-:S04]  /*9c5f0*/  LEA R2, P2, R3, UR6, 0x1 ;  /* 0x0000000603027c11 */ /* 0x000fc8000f8408ff */
[----:B------:R-:W-:-:S03]  /*9c600*/  LEA.HI.X.SX32 R3, R3, UR7, 0x1, P2 ;  /* 0x0000000703037c11 */ /* 0x000fc600090f0eff */
[----:B------:R-:W-:Y:S01]  /*9c610*/  IMAD.WIDE R46, R52, 0x2, R2 ;  /* 0x00000002342e7825 */ /* 0x000fe200078e0202 */
[C---:B------:R-:W-:Y:S01]  /*9c620*/  ISETP.GE.AND P2, PT, R60.reuse, UR24, PT ;  /* 0x000000183c007c0c */ /* 0x040fe2000bf46270 */
[----:B------:R-:W1:Y:S03]  /*9c630*/  LDCU UR24, c[0x0][0x39c] ;  /* 0x00007380ff1877ac */ /* 0x000e660008000800 */
[----:B------:R0:W-:Y:S01]  /*9c640*/  @P1 STG.E.U16 desc[UR8][R46.64], R7 ;  /* 0x000000072e001986 */ /* 0x0001e2000c101508 */
[C---:B------:R-:W-:Y:S01]  /*9c650*/  ISETP.LT.AND P2, PT, R35.reuse, UR35, !P2 ;  /* 0x0000002323007c0c */ /* 0x040fe2000d741270 */
[----:B------:R-:W1:Y:S01]  /*9c660*/  LDCU UR35, c[0x0][0x398] ;  /* 0x00007300ff2377ac */ /* 0x000e620008000800 */
[----:B0-----:R-:W-:Y:S01]  /*9c670*/  VIADD R46, R35, 0x3 ;  /* 0x00000003232e7836 */ /* 0x001fe20000000000 */
[----:B------:R-:W3:Y:S01]  /*9c680*/  LDL.LU R7, [R1+0x134] ;  /* 0x0001340001077983 */ /* 0x000ee20000300800 */
[----:B------:R-:W-:Y:S01]  /*9c690*/  IMAD R47, R60, UR4, RZ ;  /* 0x000000043c2f7c24 */ /* 0x000fe2000f8e02ff */
[----:B------:R-:W0:Y:S02]  /*9c6a0*/  LDCU.64 UR4, c[0x0][0x398] ;  /* 0x00007300ff0477ac */ /* 0x000e240008000a00 */
[----:B------:R-:W-:-:S02]  /*9c6b0*/  ISETP.GE.AND P1, PT, R46, UR13, PT ;  /* 0x0000000d2e007c0c */ /* 0x000fc4000bf26270 */
[C---:B------:R-:W-:Y:S01]  /*9c6c0*/  LEA R46, P3, R47.reuse, UR6, 0x1 ;  /* 0x000000062f2e7c11 */ /* 0x040fe2000f8608ff */
[----:B------:R-:W0:Y:S03]  /*9c6d0*/  LDCU.64 UR12, c[0x0][0x398] ;  /* 0x00007300ff0c77ac */ /* 0x000e260008000a00 */
[----:B------:R-:W-:Y:S01]  /*9c6e0*/  LEA.HI.X.SX32 R47, R47, UR7, 0x1, P3 ;  /* 0x000000072f2f7c11 */ /* 0x000fe200098f0eff */
[----:B------:R-:W0:Y:S02]  /*9c6f0*/  LDCU.64 UR6, c[0x0][0x398] ;  /* 0x00007300ff0677ac */ /* 0x000e240008000a00 */
[----:B------:R-:W-:-:S05]  /*9c700*/  IMAD.WIDE R50, R52, 0x2, R46 ;  /* 0x0000000234327825 */ /* 0x000fca00078e022e */
[----:B------:R0:W-:Y:S02]  /*9c710*/  @P2 STG.E.U16 desc[UR8][R50.64], R53 ;  /* 0x0000003532002986 */ /* 0x0001e4000c101508 */
[----:B0-----:R-:W-:-:S05]  /*9c720*/  VIADD R50, R35, 0x1 ;  /* 0x0000000123327836 */ /* 0x001fca0000000000 */
[----:B------:R-:W-:Y:S01]  /*9c730*/  ISETP.GE.AND P2, PT, R50, UR11, PT ;  /* 0x0000000b32007c0c */ /* 0x000fe2000bf46270 */
[----:B------:R-:W-:Y:S01]  /*9c740*/  VIADD R52, R52, UR20 ;  /* 0x0000001434347c36 */ /* 0x000fe20008000000 */
[----:B------:R-:W-:Y:S01]  /*9c750*/  PRMT R53, R6, 0x7632, R53 ;  /* 0x0000763206357816 */ /* 0x000fe20000000035 */
[----:B------:R-:W0:Y:S01]  /*9c760*/  LDCU.64 UR10, c[0x0][0x398] ;  /* 0x00007300ff0a77ac */ /* 0x000e220008000a00 */
[----:B------:R-:W-:Y:S01]  /*9c770*/  ISETP.LT.AND P3, PT, R58, UR18, !P2 ;  /* 0x000000123a007c0c */ /* 0x000fe2000d761270 */
[C---:B------:R-:W-:Y:S01]  /*9c780*/  IMAD.WIDE R50, R52.reuse, 0x2, R48 ;  /* 0x0000000234327825 */ /* 0x040fe200078e0230 */
[----:B------:R-:W0:Y:S11]  /*9c790*/  LDCU UR18, c[0x0][0x398] ;  /* 0x00007300ff1277ac */ /* 0x000e360008000800 */
[----:B------:R0:W-:Y:S01]  /*9c7a0*/  @P3 STG.E.U16 desc[UR8][R50.64], R6 ;  /* 0x0000000632003986 */ /* 0x0001e2000c101508 */
[----:B------:R-:W-:Y:S01]  /*9c7b0*/  ISETP.LT.AND P3, PT, R59, UR16, !P2 ;  /* 0x000000103b007c0c */ /* 0x000fe2000d761270 */
[----:B------:R-:W1:Y:S02]  /*9c7c0*/  LDCU UR16, c[0x0][0x398] ;  /* 0x00007300ff1077ac */ /* 0x000e640008000800 */
[----:B0-----:R-:W3:Y:S01]  /*9c7d0*/  LDL.LU R6, [R1+0x124] ;  /* 0x0001240001067983 */ /* 0x001ee20000300800 */
[----:B------:R-:W-:-:S09]  /*9c7e0*/  IMAD.WIDE R50, R52, 0x2, R44 ;  /* 0x0000000234327825 */ /* 0x000fd200078e022c */
[----:B------:R0:W-:Y:S01]  /*9c7f0*/  @P3 STG.E.U16 desc[UR8][R50.64], R53 ;  /* 0x0000003532003986 */ /* 0x0001e2000c101508 */
[----:B------:R-:W-:Y:S01]  /*9c800*/  ISETP.LT.AND P3, PT, R61, UR14, !P2 ;  /* 0x0000000e3d007c0c */ /* 0x000fe2000d761270 */
[----:B------:R-:W1:Y:S01]  /*9c810*/  LDCU UR14, c[0x0][0x398] ;  /* 0x00007300ff0e77ac */ /* 0x000e620008000800 */
[----:B0-----:R-:W-:-:S11]  /*9c820*/  IMAD.WIDE R50, R52, 0x2, R2 ;  /* 0x0000000234327825 */ /* 0x001fd600078e0202 */
[----:B--2---:R0:W-:Y:S01]  /*9c830*/  @P3 STG.E.U16 desc[UR8][R50.64], R5 ;  /* 0x0000000532003986 */ /* 0x0041e2000c101508 */
[----:B------:R-:W-:-:S03]  /*9c840*/  PRMT R53, R5, 0x7632, R53 ;  /* 0x0000763205357816 */ /* 0x000fc60000000035 */
[----:B0-----:R-:W2:Y:S01]  /*9c850*/  LDL.LU R5, [R1+0x114] ;  /* 0x0001140001057983 */ /* 0x001ea20000300800 */
[----:B------:R-:W-:Y:S01]  /*9c860*/  ISETP.LT.AND P2, PT, R60, UR12, !P2 ;  /* 0x0000000c3c007c0c */ /* 0x000fe2000d741270 */
[----:B------:R-:W-:Y:S01]  /*9c870*/  IMAD.WIDE R50, R52, 0x2, R46 ;  /* 0x0000000234327825 */ /* 0x000fe200078e022e */
[----:B------:R-:W0:Y:S11]  /*9c880*/  LDCU UR12, c[0x0][0x398] ;  /* 0x00007300ff0c77ac */ /* 0x000e360008000800 */
[----:B------:R1:W-:Y:S02]  /*9c890*/  @P2 STG.E.U16 desc[UR8][R50.64], R53 ;  /* 0x0000003532002986 */ /* 0x0003e4000c101508 */
[----:B-1----:R-:W-:-:S05]  /*9c8a0*/  VIADD R50, R35, 0x2 ;  /* 0x0000000223327836 */ /* 0x002fca0000000000 */
[----:B------:R-:W-:Y:S01]  /*9c8b0*/  ISETP.GE.AND P2, PT, R50, UR23, PT ;  /* 0x0000001732007c0c */ /* 0x000fe2000bf46270 */
[----:B------:R-:W-:Y:S01]  /*9c8c0*/  VIADD R52, R52, UR20 ;  /* 0x0000001434347c36 */ /* 0x000fe20008000000 */
[----:B----4-:R-:W-:Y:S01]  /*9c8d0*/  PRMT R53, R55, 0x7632, R53 ;  /* 0x0000763237357816 */ /* 0x010fe20000000035 */
[----:B------:R-:W1:Y:S01]  /*9c8e0*/  LDCU UR23, c[0x0][0x398] ;  /* 0x00007300ff1777ac */ /* 0x000e620008000800 */
[----:B------:R-:W-:Y:S01]  /*9c8f0*/  ISETP.LT.AND P3, PT, R58, UR10, !P2 ;  /* 0x0000000a3a007c0c */ /* 0x000fe2000d761270 */
[C---:B------:R-:W-:Y:S01]  /*9c900*/  IMAD.WIDE R50, R52.reuse, 0x2, R48 ;  /* 0x0000000234327825 */ /* 0x040fe200078e0230 */
[----:B------:R-:W-:Y:S01]  /*9c910*/  ISETP.LT.AND P4, PT, R59, UR6, !P2 ;  /* 0x000000063b007c0c */ /* 0x000fe2000d781270 */
[----:B------:R-:W4:Y:S01]  /*9c920*/  LDCU UR6, c[0x0][0x398] ;  /* 0x00007300ff0677ac */ /* 0x000f220008000800 */
[----:B------:R-:W0:Y:S09]  /*9c930*/  LDCU UR10, c[0x0][0x398] ;  /* 0x00007300ff0a77ac */ /* 0x000e320008000800 */
[----:B------:R0:W-:Y:S04]  /*9c940*/  @P3 STG.E.U16 desc[UR8][R50.64], R55 ;  /* 0x0000003732003986 */ /* 0x0001e8000c101508 */
[----:B0-----:R-:W4:Y:S01]  /*9c950*/  LDL.LU R55, [R1+0x148] ;  /* 0x0001480001377983 */ /* 0x001f220000300800 */
[----:B------:R-:W-:Y:S01]  /*9c960*/  ISETP.LT.AND P3, PT, R61, UR4, !P2 ;  /* 0x000000043d007c0c */ /* 0x000fe2000d761270 */
[----:B------:R-:W-:Y:S01]  /*9c970*/  IMAD.WIDE R50, R52, 0x2, R44 ;  /* 0x0000000234327825 */ /* 0x000fe200078e022c */
[----:B------:R-:W0:Y:S04]  /*9c980*/  LDCU UR4, c[0x0][0x398] ;  /* 0x00007300ff0477ac */ /* 0x000e280008000800 */
[----:B------:R1:W-:Y:S01]  /*9c990*/  @P4 STG.E.U16 desc[UR8][R50.64], R53 ;  /* 0x0000003532004986 */ /* 0x0003e2000c101508 */
[----:B------:R-:W-:Y:S01]  /*9c9a0*/  ISETP.LT.AND P2, PT, R60, UR26, !P2 ;  /* 0x0000001a3c007c0c */ /* 0x000fe2000d741270 */
[----:B------:R-:W0:Y:S01]  /*9c9b0*/  LDCU UR26, c[0x0][0x39c] ;  /* 0x00007380ff1a77ac */ /* 0x000e220008000800 */
[----:B-1----:R-:W-:Y:S01]  /*9c9c0*/  IMAD.WIDE R50, R52, 0x2, R2 ;  /* 0x0000000234327825 */ /* 0x002fe200078e0202 */
[----:B---3--:R-:W-:-:S04]  /*9c9d0*/  PRMT R53, R7, 0x7632, R53 ;  /* 0x0000763207357816 */ /* 0x008fc80000000035 */
[----:B------:R1:W-:Y:S04]  /*9c9e0*/  @P3 STG.E.U16 desc[UR8][R50.64], R7 ;  /* 0x0000000732003986 */ /* 0x0003e8000c101508 */
[----:B-1----:R-:W3:Y:S01]  /*9c9f0*/  LDL.LU R7, [R1+0x138] ;  /* 0x0001380001077983 */ /* 0x002ee20000300800 */
[----:B------:R-:W-:-:S05]  /*9ca00*/  IMAD.WIDE R50, R52, 0x2, R46 ;  /* 0x0000000234327825 */ /* 0x000fca00078e022e */
[----:B------:R1:W-:Y:S01]  /*9ca10*/  @P2 STG.E.U16 desc[UR8][R50.64], R53 ;  /* 0x0000003532002986 */ /* 0x0003e2000c101508 */
[----:B------:R-:W-:Y:S01]  /*9ca20*/  ISETP.LT.AND P2, PT, R58, UR28, !P1 ;  /* 0x0000001c3a007c0c */ /* 0x000fe2000cf41270 */
[----:B------:R-:W-:Y:S01]  /*9ca30*/  VIADD R52, R52, UR20 ;  /* 0x0000001434347c36 */ /* 0x000fe20008000000 */
[----:B------:R-:W-:Y:S01]  /*9ca40*/  ISETP.LT.AND P3, PT, R59, UR30, !P1 ;  /* 0x0000001e3b007c0c */ /* 0x000fe2000cf61270 */
[----:B------:R-:W0:Y:S01]  /*9ca50*/  LDCU UR28, c[0x0][0x39c] ;  /* 0x00007380ff1c77ac */ /* 0x000e220008000800 */
[----:B------:R-:W0:Y:S01]  /*9ca60*/  LDCU UR30, c[0x0][0x398] ;  /* 0x00007300ff1e77ac */ /* 0x000e220008000800 */
[----:B-1----:R-:W-:-:S08]  /*9ca70*/  IMAD.WIDE R50, R52, 0x2, R48 ;  /* 0x0000000234327825 */ /* 0x002fd000078e0230 */
[----:B------:R1:W-:Y:S01]  /*9ca80*/  @P2 STG.E.U16 desc[UR8][R50.64], R6 ;  /* 0x0000000632002986 */ /* 0x0003e2000c101508 */
[----:B------:R-:W-:Y:S02]  /*9ca90*/  PRMT R53, R6, 0x7632, R53 ;  /* 0x0000763206357816 */ /* 0x000fe40000000035 */
[----:B------:R-:W-:Y:S01]  /*9caa0*/  ISETP.LT.AND P2, PT, R61, UR32, !P1 ;  /* 0x000000203d007c0c */ /* 0x000fe2000cf41270 */
[----:B------:R-:W0:Y:S01]  /*9cab0*/  LDCU UR32, c[0x0][0x398] ;  /* 0x00007300ff2077ac */ /* 0x000e220008000800 */
[----:B-1----:R-:W3:Y:S01]  /*9cac0*/  LDL.LU R6, [R1+0x128] ;  /* 0x0001280001067983 */ /* 0x002ee20000300800 */
[----:B------:R-:W-:-:S05]  /*9cad0*/  IMAD.WIDE R50, R52, 0x2, R44 ;  /* 0x0000000234327825 */ /* 0x000fca00078e022c */
[----:B------:R1:W-:Y:S02]  /*9cae0*/  @P3 STG.E.U16 desc[UR8][R50.64], R53 ;  /* 0x0000003532003986 */ /* 0x0003e4000c101508 */
[----:B-1----:R-:W-:-:S05]  /*9caf0*/  IMAD.WIDE R50, R52, 0x2, R2 ;  /* 0x0000000234327825 */ /* 0x002fca00078e0202 */
[----:B--2---:R1:W-:Y:S01]  /*9cb00*/  @P2 STG.E.U16 desc[UR8][R50.64], R5 ;  /* 0x0000000532002986 */ /* 0x0043e2000c101508 */
[----:B------:R-:W-:-:S03]  /*9cb10*/  PRMT R53, R5, 0x7632, R53 ;  /* 0x0000763205357816 */ /* 0x000fc60000000035 */
[----:B-1----:R-:W2:Y:S01]  /*9cb20*/  LDL.LU R5, [R1+0x118] ;  /* 0x0001180001057983 */ /* 0x002ea20000300800 */
[----:B------:R-:W-:Y:S01]  /*9cb30*/  ISETP.LT.AND P1, PT, R60, UR34, !P1 ;  /* 0x000000223c007c0c */ /* 0x000fe2000cf21270 */
[----:B------:R-:W-:Y:S01]  /*9cb40*/  IMAD.WIDE R50, R52, 0x2, R46 ;  /* 0x0000000234327825 */ /* 0x000fe200078e022e */
[----:B------:R-:W1:Y:S11]  /*9cb50*/  LDCU UR34, c[0x0][0x398] ;  /* 0x00007300ff2277ac */ /* 0x000e760008000800 */
[----:B------:R0:W-:Y:S02]  /*9cb60*/  @P1 STG.E.U16 desc[UR8][R50.64], R53 ;  /* 0x0000003532001986 */ /* 0x0001e4000c101508 */
[----:B0-----:R-:W-:-:S05]  /*9cb70*/  VIADD R50, R35, 0x4 ;  /* 0x0000000423327836 */ /* 0x001fca0000000000 */
[----:B------:R-:W-:Y:S01]  /*9cb80*/  ISETP.GE.AND P1, PT, R50, UR25, PT ;  /* 0x0000001932007c0c */ /* 0x000fe2000bf26270 */
[----:B------:R-:W-:Y:S01]  /*9cb90*/  VIADD R50, R52, UR20 ;  /* 0x0000001434327c36 */ /* 0x000fe20008000000 */
[----:B------:R-:W0:Y:S02]  /*9cba0*/  LDCU UR25, c[0x0][0x398] ;  /* 0x00007300ff1977ac */ /* 0x000e240008000800 */
[----:B------:R-:W-:Y:S01]  /*9cbb0*/  ISETP.LT.AND P2, PT, R58, UR4, !P1 ;  /* 0x000000043a007c0c */ /* 0x000fe2000cf41270 */
[----:B------:R-:W-:Y:S01]  /*9cbc0*/  IMAD.WIDE R52, R50, 0x2, R48 ;  /* 0x0000000232347825 */ /* 0x000fe200078e0230 */
[----:B------:R-:W0:Y:S11]  /*9cbd0*/  LDCU UR4, c[0x0][0x398] ;  /* 0x00007300ff0477ac */ /* 0x000e360008000800 */
[----:B----4-:R4:W-:Y:S01]  /*9cbe0*/  @P2 STG.E.U16 desc[UR8][R52.64], R55 ;  /* 0x0000003734002986 */ /* 0x0109e2000c101508 */
[----:B------:R-:W-:-:S02]  /*9cbf0*/  PRMT R51, R55, 0x7632, R51 ;  /* 0x0000763237337816 */ /* 0x000fc40000000033 */
[----:B------:R-:W-:Y:S01]  /*9cc00*/  ISETP.LT.AND P2, PT, R59, UR6, !P1 ;  /* 0x000000063b007c0c */ /* 0x000fe2000cf41270 */
[----:B------:R-:W1:Y:S01]  /*9cc10*/  LDCU UR6, c[0x0][0x398] ;  /* 0x00007300ff0677ac */ /* 0x000e620008000800 */
[----:B----4-:R-:W4:Y:S01]  /*9cc20*/  LDL.LU R55, [R1+0x14c] ;  /* 0x00014c0001377983 */ /* 0x010f220000300800 */
[----:B------:R-:W-:-:S10]  /*9cc30*/  IMAD.WIDE R52, R50, 0x2, R44 ;  /* 0x0000000232347825 */ /* 0x000fd400078e022c */
[----:B------:R1:W-:Y:S01]  /*9cc40*/  @P2 STG.E.U16 desc[UR8][R52.64], R51 ;  /* 0x0000003334002986 */ /* 0x0003e2000c101508 */
[----:B0-----:R-:W-:Y:S01]  /*9cc50*/  ISETP.LT.AND P2, PT, R61, UR4, !P1 ;  /* 0x000000043d007c0c */ /* 0x001fe2000cf41270 */
[----:B------:R-:W0:Y:S01]  /*9cc60*/  LDCU UR4, c[0x0][0x39c] ;  /* 0x00007380ff0477ac */ /* 0x000e220008000800 */
[----:B-1----:R-:W-:Y:S01]  /*9cc70*/  ISETP.LT.AND P1, PT, R60, UR6, !P1 ;  /* 0x000000063c007c0c */ /* 0x002fe2000cf21270 */
[----:B------:R-:W1:Y:S01]  /*9cc80*/  LDCU UR6, c[0x0][0x398] ;  /* 0x00007300ff0677ac */ /* 0x000e620008000800 */
[----:B------:R-:W-:-:S09]  /*9cc90*/  IMAD.WIDE R52, R50, 0x2, R2 ;  /* 0x0000000232347825 */ /* 0x000fd200078e0202 */
[----:B---3--:R3:W-:Y:S01]  /*9cca0*/  @P2 STG.E.U16 desc[UR8][R52.64], R7 ;  /* 0x0000000734002986 */ /* 0x0087e2000c101508 */
[----:B------:R-:W-:-:S03]  /*9ccb0*/  PRMT R51, R7, 0x7632, R51 ;  /* 0x0000763207337816 */ /* 0x000fc60000000033 */
[----:B---3--:R-:W3:Y:S01]  /*9ccc0*/  LDL.LU R7, [R1+0x13c] ;  /* 0x00013c0001077983 */ /* 0x008ee20000300800 */
[----:B------:R-:W-:-:S05]  /*9ccd0*/  IMAD.WIDE R52, R50, 0x2, R46 ;  /* 0x0000000232347825 */ /* 0x000fca00078e022e */
[----:B------:R0:W-:Y:S02]  /*9cce0*/  @P1 STG.E.U16 desc[UR8][R52.64], R51 ;  /* 0x0000003334001986 */ /* 0x0001e4000c101508 */
[----:B0-----:R-:W-:-:S05]  /*9ccf0*/  VIADD R51, R35, 0x5 ;  /* 0x0000000523337836 */ /* 0x001fca0000000000 */
[----:B------:R-:W-:Y:S01]  /*9cd00*/  ISETP.GE.AND P1, PT, R51, UR4, PT ;  /* 0x0000000433007c0c */ /* 0x000fe2000bf26270 */
[----:B------:R-:W0:Y:S03]  /*9cd10*/  LDCU UR4, c[0x0][0x398] ;  /* 0x00007300ff0477ac */ /* 0x000e260008000800 */
[----:B-1----:R-:W-:Y:S01]  /*9cd20*/  ISETP.LT.AND P2, PT, R58, UR6, !P1 ;  /* 0x000000063a007c0c */ /* 0x002fe2000cf41270 */
[----:B------:R-:W1:Y:S01]  /*9cd30*/  LDCU UR6, c[0x0][0x398] ;  /* 0x00007300ff0677ac */ /* 0x000e620008000800 */
[----:B------:R-:W-:-:S04]  /*9cd40*/  VIADD R50, R50, UR20 ;  /* 0x0000001432327c36 */ /* 0x000fc80008000000 */
[----:B------:R-:W-:Y:S01]  /*9cd50*/  IMAD.WIDE R52, R50, 0x2, R48 ;  /* 0x0000000232347825 */ /* 0x000fe200078e0230 */
[----:B------:R-:W-:-:S06]  /*9cd60*/  PRMT R51, R6, 0x7632, R51 ;  /* 0x0000763206337816 */ /* 0x000fcc0000000033 */
[----:B------:R1:W-:Y:S01]  /*9cd70*/  @P2 STG.E.U16 desc[UR8][R52.64], R6 ;  /* 0x0000000634002986 */ /* 0x0003e2000c101508 */
[----:B0-----:R-:W-:Y:S01]  /*9cd80*/  ISETP.LT.AND P2, PT, R59, UR4, !P1 ;  /* 0x000000043b007c0c */ /* 0x001fe2000cf41270 */
[----:B------:R-:W0:Y:S01]  /*9cd90*/  LDCU UR4, c[0x0][0x39c] ;  /* 0x00007380ff0477ac */ /* 0x000e220008000800 */
[----:B-1----:R-:W-:Y:S01]  /*9cda0*/  ISETP.LT.AND P3, PT, R61, UR6, !P1 ;  /* 0x000000063d007c0c */ /* 0x002fe2000cf61270 */
[----:B------:R-:W1:Y:S01]  /*9cdb0*/  LDCU UR6, c[0x0][0x398] ;  /* 0x00007300ff0677ac */ /* 0x000e620008000800 */
[----:B------:R-:W3:Y:S01]  /*9cdc0*/  LDL.LU R6, [R1+0x12c] ;  /* 0x00012c0001067983 */ /* 0x000ee20000300800 */
[----:B------:R-:W-:-:S08]  /*9cdd0*/  IMAD.WIDE R52, R50, 0x2, R44 ;  /* 0x0000000232347825 */ /* 0x000fd000078e022c */
[----:B------:R0:W-:Y:S02]  /*9cde0*/  @P2 STG.E.U16 desc[UR8][R52.64], R51 ;  /* 0x0000003334002986 */ /* 0x0001e4000c101508 */
[----:B0-----:R-:W-:-:S05]  /*9cdf0*/  IMAD.WIDE R52, R50, 0x2, R2 ;  /* 0x0000000232347825 */ /* 0x001fca00078e0202 */
        /* <DEDUP_REMOVED lines=9> */
[----:B------:R-:W1:Y:S03]  /*9ce90*/  LDCU UR4, c[0x0][0x398] ;  /* 0x00007300ff0477ac */ /* 0x000e660008000800 */
[----:B------:R-:W-:Y:S01]  /*9cea0*/  ISETP.LT.AND P2, PT, R58, UR6, !P1 ;  /* 0x000000063a007c0c */ /* 0x000fe2000cf41270 */
[----:B------:R-:W-:Y:S01]  /*9ceb0*/  VIADD R52, R50, UR20 ;  /* 0x0000001432347c36 */ /* 0x000fe20008000000 */
[----:B------:R-:W0:Y:S03]  /*9cec0*/  LDCU UR6, c[0x0][0x398] ;  /* 0x00007300ff0677ac */ /* 0x000e260008000800 */
[----:B------:R-:W-:-:S08]  /*9ced0*/  IMAD.WIDE R50, R52, 0x2, R48 ;  /* 0x0000000234327825 */ /* 0x000fd000078e0230 */
[----:B----4-:R4:W-:Y:S01]  /*9cee0*/  @P2 STG.E.U16 desc[UR8][R50.64], R55 ;  /* 0x0000003732002986 */ /* 0x0109e2000c101508 */
[----:B-1----:R-:W-:Y:S01]  /*9cef0*/  ISETP.LT.AND P2, PT, R59, UR4, !P1 ;  /* 0x000000043b007c0c */ /* 0x002fe2000cf41270 */
[----:B------:R-:W1:Y:S01]  /*9cf00*/  LDCU UR4, c[0x0][0x39c] ;  /* 0x00007380ff0477ac */ /* 0x000e620008000800 */
[----:B------:R-:W-:Y:S02]  /*9cf10*/  PRMT R53, R55, 0x7632, R53 ;  /* 0x0000763237357816 */ /* 0x000fe40000000035 */
[----:B----4-:R-:W4:Y:S01]  /*9cf20*/  LDL.LU R55, [R1+0x100] ;  /* 0x0001000001377983 */ /* 0x010f220000300800 */
[----:B------:R-:W-:-:S08]  /*9cf30*/  IMAD.WIDE R50, R52, 0x2, R44 ;  /* 0x0000000234327825 */ /* 0x000fd000078e022c */
[----:B------:R1:W-:Y:S01]  /*9cf40*/  @P2 STG.E.U16 desc[UR8][R50.64], R53 ;  /* 0x0000003532002986 */ /* 0x0003e2000c101508 */
[----:B0-----:R-:W-:Y:S01]  /*9cf50*/  ISETP.LT.AND P2, PT, R61, UR6, !P1 ;  /* 0x000000063d007c0c */ /* 0x001fe2000cf41270 */
[----:B------:R-:W0:Y:S01]  /*9cf60*/  LDCU UR6, c[0x0][0x398] ;  /* 0x00007300ff0677ac */ /* 0x000e220008000800 */
[----:B------:R-:W-:Y:S01]  /*9cf70*/  ISETP.LT.AND P1, PT, R60, UR10, !P1 ;  /* 0x0000000a3c007c0c */ /* 0x000fe2000cf21270 */
[----:B------:R-:W0:Y:S01]  /*9cf80*/  LDCU UR10, c[0x0][0x398] ;  /* 0x00007300ff0a77ac */ /* 0x000e220008000800 */
[----:B-1----:R-:W-:-:S09]  /*9cf90*/  IMAD.WIDE R50, R52, 0x2, R2 ;  /* 0x0000000234327825 */ /* 0x002fd200078e0202 */
[----:B---3--:R1:W-:Y:S01]  /*9cfa0*/  @P2 STG.E.U16 desc[UR8][R50.64], R7 ;  /* 0x0000000732002986 */ /* 0x0083e2000c101508 */
[----:B------:R-:W-:Y:S01]  /*9cfb0*/  PRMT R53, R7, 0x7632, R53 ;  /* 0x0000763207357816 */ /* 0x000fe20000000035 */
[----:B-1----:R-:W-:Y:S02]  /*9cfc0*/  IMAD.WIDE R50, R52, 0x2, R46 ;  /* 0x0000000234327825 */ /* 0x002fe400078e022e */
[----:B------:R-:W3:Y:S04]  /*9cfd0*/  LDL.LU R7, [R1+0xf0] ;  /* 0x0000f00001077983 */ /* 0x000ee80000300800 */
[----:B------:R1:W-:Y:S02]  /*9cfe0*/  @P1 STG.E.U16 desc[UR8][R50.64], R53 ;  /* 0x0000003532001986 */ /* 0x0003e4000c101508 */
[----:B-1----:R-:W-:-:S05]  /*9cff0*/  VIADD R50, R35, 0x7 ;  /* 0x0000000723327836 */ /* 0x002fca0000000000 */
[----:B------:R-:W-:Y:S01]  /*9d000*/  ISETP.GE.AND P1, PT, R50, UR4, PT ;  /* 0x0000000432007c0c */ /* 0x000fe2000bf26270 */
[----:B------:R-:W1:Y:S03]  /*9d010*/  LDCU UR4, c[0x0][0x398] ;  /* 0x00007300ff0477ac */ /* 0x000e660008000800 */
[----:B0-----:R-:W-:Y:S01]  /*9d020*/  ISETP.LT.AND P2, PT, R58, UR6, !P1 ;  /* 0x000000063a007c0c */ /* 0x001fe2000cf41270 */
[----:B------:R-:W0:Y:S01]  /*9d030*/  LDCU UR6, c[0x0][0x398] ;  /* 0x00007300ff0677ac */ /* 0x000e220008000800 */
[----:B------:R-:W-:-:S04]  /*9d040*/  VIADD R52, R52, UR20 ;  /* 0x0000001434347c36 */ /* 0x000fc80008000000 */
[----:B------:R-:W-:-:S07]  /*9d050*/  IMAD.WIDE R50, R52, 0x2, R48 ;  /* 0x0000000234327825 */ /* 0x000fce00078e0230 */
[----:B------:R0:W-:Y:S01]  /*9d060*/  @P2 STG.E.U16 desc[UR8][R50.64], R6 ;  /* 0x0000000632002986 */ /* 0x0001e2000c101508 */
[----:B-1----:R-:W-:Y:S01]  /*9d070*/  ISETP.LT.AND P2, PT, R59, UR4, !P1 ;  /* 0x000000043b007c0c */ /* 0x002fe2000cf41270 */
[----:B------:R-:W1:Y:S01]  /*9d080*/  LDCU UR4, c[0x0][0x39c] ;  /* 0x00007380ff0477ac */ /* 0x000e620008000800 */
[----:B------:R-:W-:Y:S02]  /*9d090*/  PRMT R53, R6, 0x7632, R53 ;  /* 0x0000763206357816 */ /* 0x000fe40000000035 */
[----:B0-----:R-:W-:Y:S01]  /*9d0a0*/  ISETP.LT.AND P3, PT, R61, UR6, !P1 ;  /* 0x000000063d007c0c */ /* 0x001fe2000cf61270 */
[----:B------:R-:W0:Y:S01]  /*9d0b0*/  LDCU UR6, c[0x0][0x398] ;  /* 0x00007300ff0677ac */ /* 0x000e220008000800 */
[----:B------:R-:W3:Y:S01]  /*9d0c0*/  LDL.LU R6, [R1+0xe0] ;  /* 0x0000e00001067983 */ /* 0x000ee20000300800 */
[----:B------:R-:W-:-:S06]  /*9d0d0*/  IMAD.WIDE R50, R52, 0x2, R44 ;  /* 0x0000000234327825 */ /* 0x000fcc00078e022c */
        /* <DEDUP_REMOVED lines=19> */
[----:B------:R-:W-:Y:S01]  /*9d210*/  PRMT R51, R55, 0x7632, R51 ;  /* 0x0000763237337816 */ /* 0x000fe20000000033 */
[----:B----4-:R-:W-:-:S10]  /*9d220*/  IMAD.WIDE R52, R50, 0x2, R44 ;  /* 0x0000000232347825 */ /* 0x010fd400078e022c */
[----:B------:R4:W-:Y:S01]  /*9d230*/  @P2 STG.E.U16 desc[UR8][R52.64], R51 ;  /* 0x0000003334002986 */ /* 0x0009e2000c101508 */
[----:B0-----:R-:W-:Y:S01]  /*9d240*/  ISETP.LT.AND P2, PT, R61, UR6, !P1 ;  /* 0x000000063d007c0c */ /* 0x001fe2000cf41270 */
[----:B------:R-:W0:Y:S01]  /*9d250*/  LDCU UR6, c[0x0][0x398] ;  /* 0x00007300ff0677ac */ /* 0x000e220008000800 */
[----:B-1----:R-:W-:Y:S01]  /*9d260*/  ISETP.LT.AND P1, PT, R60, UR4, !P1 ;  /* 0x000000043c007c0c */ /* 0x002fe2000cf21270 */
[----:B------:R-:W1:Y:S01]  /*9d270*/  LDCU UR4, c[0x0][0x39c] ;  /* 0x00007380ff0477ac */ /* 0x000e620008000800 */
[----:B----4-:R-:W-:-:S09]  /*9d280*/  IMAD.WIDE R52, R50, 0x2, R2 ;  /* 0x0000000232347825 */ /* 0x010fd200078e0202 */
[----:B---3--:R3:W-:Y:S01]  /*9d290*/  @P2 STG.E.U16 desc[UR8][R52.64], R7 ;  /* 0x0000000734002986 */ /* 0x0087e2000c101508 */
[----:B------:R-:W-:Y:S01]  /*9d2a0*/  PRMT R51, R7, 0x7632, R51 ;  /* 0x0000763207337816 */ /* 0x000fe20000000033 */
[----:B---3--:R-:W-:-:S05]  /*9d2b0*/  IMAD.WIDE R52, R50, 0x2, R46 ;  /* 0x0000000232347825 */ /* 0x008fca00078e022e */
[----:B------:R3:W-:Y:S02]  /*9d2c0*/  @P1 STG.E.U16 desc[UR8][R52.64], R51 ;  /* 0x0000003334001986 */ /* 0x0007e4000c101508 */
[----:B---3--:R-:W-:-:S05]  /*9d2d0*/  VIADD R51, R35, 0x9 ;  /* 0x0000000923337836 */ /* 0x008fca0000000000 */
[----:B-1----:R-:W-:Y:S01]  /*9d2e0*/  ISETP.GE.AND P1, PT, R51, UR4, PT ;  /* 0x0000000433007c0c */ /* 0x002fe2000bf26270 */
[----:B------:R-:W1:Y:S03]  /*9d2f0*/  LDCU UR4, c[0x0][0x398] ;  /* 0x00007300ff0477ac */ /* 0x000e660008000800 */
[----:B0-----:R-:W-:Y:S01]  /*9d300*/  ISETP.LT.AND P2, PT, R58, UR6, !P1 ;  /* 0x000000063a007c0c */ /* 0x001fe2000cf41270 */
[----:B------:R-:W-:Y:S01]  /*9d310*/  VIADD R50, R50, UR20 ;  /* 0x0000001432327c36 */ /* 0x000fe20008000000 */
[----:B------:R-:W-:Y:S01]  /*9d320*/  ISETP.LT.AND P3, PT, R59, UR10, !P1 ;  /* 0x0000000a3b007c0c */ /* 0x000fe2000cf61270 */
[----:B------:R-:W0:Y:S02]  /*9d330*/  LDCU UR6, c[0x0][0x398] ;  /* 0x00007300ff0677ac */ /* 0x000e240008000800 */
[----:B------:R-:W-:Y:S01]  /*9d340*/  IMAD.WIDE R52, R50, 0x2, R48 ;  /* 0x0000000232347825 */ /* 0x000fe200078e0230 */
[----:B------:R-:W3:Y:S07]  /*9d350*/  LDCU UR10, c[0x0][0x398] ;  /* 0x00007300ff0a77ac */ /* 0x000eee0008000800 */
[----:B------:R4:W-:Y:S01]  /*9d360*/  @P2 STG.E.U16 desc[UR8][R52.64], R6 ;  /* 0x0000000634002986 */ /* 0x0009e2000c101508 */
[----:B-1----:R-:W-:Y:S01]  /*9d370*/  ISETP.LT.AND P2, PT, R61, UR4, !P1 ;  /* 0x000000043d007c0c */ /* 0x002fe2000cf41270 */
[----:B------:R-:W1:Y:S01]  /*9d380*/  LDCU UR4, c[0x0][0x398] ;  /* 0x00007300ff0477ac */ /* 0x000e620008000800 */
[----:B------:R-:W-:Y:S01]  /*9d390*/  PRMT R51, R6, 0x7632, R51 ;  /* 0x0000763206337816 */ /* 0x000fe20000000033 */
[----:B----4-:R-:W-:-:S05]  /*9d3a0*/  IMAD.WIDE R52, R50, 0x2, R44 ;  /* 0x0000000232347825 */ /* 0x010fca00078e022c */
[----:B------:R4:W-:Y:S02]  /*9d3b0*/  @P3 STG.E.U16 desc[UR8][R52.64], R51 ;  /* 0x0000003334003986 */ /* 0x0009e4000c101508 */
[----:B----4-:R-:W-:-:S05]  /*9d3c0*/  IMAD.WIDE R52, R50, 0x2, R2 ;  /* 0x0000000232347825 */ /* 0x010fca00078e0202 */
[----:B--2---:R2:W-:Y:S01]  /*9d3d0*/  @P2 STG.E.U16 desc[UR8][R52.64], R5 ;  /* 0x0000000534002986 */ /* 0x0045e2000c101508 */
[----:B------:R-:W-:-:S03]  /*9d3e0*/  PRMT R51, R5, 0x7632, R51 ;  /* 0x0000763205337816 */ /* 0x000fc60000000033 */
[----:B--2---:R-:W2:Y:S04]  /*9d3f0*/  LDL.LU R5, [R1+0x104] ;  /* 0x0001040001057983 */ /* 0x004ea80000300800 */
[----:B------:R-:W4:Y:S04]  /*9d400*/  LDL.LU R7, [R1+0xf4] ;  /* 0x0000f40001077983 */ /* 0x000f280000300800 */
[----:B------:R-:W3:Y:S01]  /*9d410*/  LDL.LU R6, [R1+0xe4] ;  /* 0x0000e40001067983 */ /* 0x000ee20000300800 */
[----:B0-----:R-:W-:Y:S01]  /*9d420*/  ISETP.LT.AND P1, PT, R60, UR6, !P1 ;  /* 0x000000063c007c0c */ /* 0x001fe2000cf21270 */
[----:B------:R-:W0:Y:S01]  /*9d430*/  LDCU UR6, c[0x0][0x39c] ;  /* 0x00007380ff0677ac */ /* 0x000e220008000800 */
[----:B------:R-:W-:-:S11]  /*9d440*/  IMAD.WIDE R52, R50, 0x2, R46 ;  /* 0x0000000232347825 */ /* 0x000fd600078e022e */
[----:B------:R0:W-:Y:S02]  /*9d450*/  @P1 STG.E.U16 desc[UR8][R52.64], R51 ;  /* 0x0000003334001986 */ /* 0x0001e4000c101508 */
[----:B0-----:R-:W-:-:S05]  /*9d460*/  VIADD R51, R35, 0xa ;  /* 0x0000000a23337836 */ /* 0x001fca0000000000 */
[----:B------:R-:W-:Y:S01]  /*9d470*/  ISETP.GE.AND P1, PT, R51, UR6, PT ;  /* 0x0000000633007c0c */ /* 0x000fe2000bf26270 */
[----:B------:R-:W-:Y:S01]  /*9d480*/  VIADD R50, R50, UR20 ;  /* 0x0000001432327c36 */ /* 0x000fe20008000000 */
[----:B------:R-:W0:Y:S02]  /*9d490*/  LDCU UR6, c[0x0][0x398] ;  /* 0x00007300ff0677ac */ /* 0x000e240008000800 */
[----:B------:R-:W-:Y:S02]  /*9d4a0*/  ISETP.LT.AND P2, PT, R58, UR36, !P1 ;  /* 0x000000243a007c0c */ /* 0x000fe4000cf41270 */
[----:B------:R-:W-:Y:S01]  /*9d4b0*/  ISETP.LT.AND P3, PT, R59, UR56, !P1 ;  /* 0x000000383b007c0c */ /* 0x000fe2000cf61270 */
[----:B------:R-:W-:Y:S01]  /*9d4c0*/  IMAD.WIDE R52, R50, 0x2, R48 ;  /* 0x0000000232347825 */ /* 0x000fe200078e0230 */
[----:B------:R-:W-:Y:S01]  /*9d4d0*/  ISETP.LT.AND P4, PT, R61, UR40, !P1 ;  /* 0x000000283d007c0c */ /* 0x000fe2000cf81270 */
[----:B------:R-:W0:Y:S01]  /*9d4e0*/  LDCU UR36, c[0x0][0x398] ;  /* 0x00007300ff2477ac */ /* 0x000e220008000800 */
[----:B------:R-:W0:Y:S01]  /*9d4f0*/  LDCU UR40, c[0x0][0x398] ;  /* 0x00007300ff2877ac */ /* 0x000e220008000800 */
[----:B------:R-:W0:Y:S06]  /*9d500*/  LDCU UR56, c[0x0][0x3b8] ;  /* 0x00007700ff3877ac */ /* 0x000e2c0008000800 */
[----:B--2---:R2:W-:Y:S01]  /*9d510*/  @P2 STG.E.U16 desc[UR8][R52.64], R5 ;  /* 0x0000000534002986 */ /* 0x0045e2000c101508 */
[----:B------:R-:W-:-:S02]  /*9d520*/  PRMT R51, R5, 0x7632, R51 ;  /* 0x0000763205337816 */ /* 0x000fc40000000033 */
[----:B------:R-:W-:Y:S01]  /*9d530*/  ISETP.LT.AND P2, PT, R60, UR57, !P1 ;  /* 0x000000393c007c0c */ /* 0x000fe2000cf41270 */
[----:B------:R-:W0:Y:S01]  /*9d540*/  LDCU UR57, c[0x0][0x398] ;  /* 0x00007300ff3977ac */ /* 0x000e220008000800 */
[C---:B--2---:R-:W-:Y:S01]  /*9d550*/  IMAD.WIDE R52, R50.reuse, 0x2, R44 ;  /* 0x0000000232347825 */ /* 0x044fe200078e022c */
[----:B------:R-:W2:Y:S04]  /*9d560*/  LDL.LU R5, [R1+0xd4] ;  /* 0x0000d40001057983 */ /* 0x000ea80000300800 */
[----:B------:R0:W-:Y:S02]  /*9d570*/  @P3 STG.E.U16 desc[UR8][R52.64], R51 ;  /* 0x0000003334003986 */ /* 0x0001e4000c101508 */
[----:B0-----:R-:W-:Y:S02]  /*9d580*/  VIADD R51, R35, 0xb ;  /* 0x0000000b23337836 */ /* 0x001fe40000000000 */
[----:B------:R-:W-:-:S03]  /*9d590*/  IMAD.WIDE R52, R50, 0x2, R2 ;  /* 0x0000000232347825 */ /* 0x000fc600078e0202 */
[----:B------:R-:W-:Y:S01]  /*9d5a0*/  ISETP.GE.AND P1, PT, R51, UR28, PT ;  /* 0x0000001c33007c0c */ /* 0x000fe2000bf26270 */
[----:B------:R-:W0:Y:S01]  /*9d5b0*/  LDCU UR28, c[0x0][0x398] ;  /* 0x00007300ff1c77ac */ /* 0x000e220008000800 */
[----:B----4-:R4:W-:Y:S02]  /*9d5c0*/  @P4 STG.E.U16 desc[UR8][R52.64], R7 ;  /* 0x0000000734004986 */ /* 0x0109e4000c101508 */
[----:B------:R-:W-:Y:S01]  /*9d5d0*/  ISETP.LT.AND P3, PT, R58, UR37, !P1 ;  /* 0x000000253a007c0c */ /* 0x000fe2000cf61270 */
[----:B------:R-:W0:Y:S01]  /*9d5e0*/  LDCU UR37, c[0x0][0x398] ;  /* 0x00007300ff2577ac */ /* 0x000e220008000800 */
[----:B------:R-:W-:Y:S01]  /*9d5f0*/  PRMT R51, R7, 0x7632, R51 ;  /* 0x0000763207337816 */ /* 0x000fe20000000033 */
[C---:B----4-:R-:W-:Y:S01]  /*9d600*/  IMAD.WIDE R52, R50.reuse, 0x2, R46 ;  /* 0x0000000232347825 */ /* 0x050fe200078e022e */
[----:B------:R-:W4:Y:S03]  /*9d610*/  LDL.LU R7, [R1+0x108] ;  /* 0x0001080001077983 */ /* 0x000f260000300800 */
[----:B------:R-:W-:Y:S01]  /*9d620*/  VIADD R50, R50, UR20 ;  /* 0x0000001432327c36 */ /* 0x000fe20008000000 */
[----:B------:R0:W-:Y:S01]  /*9d630*/  @P2 STG.E.U16 desc[UR8][R52.64], R51 ;  /* 0x0000003334002986 */ /* 0x0001e2000c101508 */
[----:B---3--:R-:W-:-:S02]  /*9d640*/  PRMT R56, R6, 0x7632, R56 ;  /* 0x0000763206387816 */ /* 0x008fc40000000038 */
[----:B0-----:R-:W-:-:S05]  /*9d650*/  IMAD.WIDE R52, R50, 0x2, R48 ;  /* 0x0000000232347825 */ /* 0x001fca00078e0230 */
[----:B------:R0:W-:Y:S04]  /*9d660*/  @P3 STG.E.U16 desc[UR8][R52.64], R6 ;  /* 0x0000000634003986 */ /* 0x0001e8000c101508 */
[----:B0-----:R-:W3:Y:S01]  /*9d670*/  LDL.LU R6, [R1+0xf8] ;  /* 0x0000f80001067983 */ /* 0x001ee20000300800 */
[----:B------:R-:W-:Y:S02]  /*9d680*/  ISETP.LT.AND P4, PT, R59, UR53, !P1 ;  /* 0x000000353b007c0c */ /* 0x000fe4000cf81270 */
[----:B------:R-:W-:Y:S01]  /*9d690*/  ISETP.LT.AND P2, PT, R61, UR58, !P1 ;  /* 0x0000003a3d007c0c */ /* 0x000fe2000cf41270 */
[----:B------:R-:W-:Y:S01]  /*9d6a0*/  VIADD R51, R35, 0xc ;  /* 0x0000000c23337836 */ /* 0x000fe20000000000 */
[----:B------:R-:W-:Y:S01]  /*9d6b0*/  ISETP.LT.AND P1, PT, R60, UR22, !P1 ;  /* 0x000000163c007c0c */ /* 0x000fe2000cf21270 */
[C---:B------:R-:W-:Y:S01]  /*9d6c0*/  IMAD.WIDE R52, R50.reuse, 0x2, R44 ;  /* 0x0000000232347825 */ /* 0x040fe200078e022c */
[----:B------:R-:W0:Y:S02]  /*9d6d0*/  LDCU UR58, c[0x0][0x39c] ;  /* 0x00007380ff3a77ac */ /* 0x000e240008000800 */
[----:B------:R-:W-:Y:S01]  /*9d6e0*/  ISETP.GE.AND P5, PT, R51, UR54, PT ;  /* 0x0000003633007c0c */ /* 0x000fe2000bfa6270 */
[----:B------:R-:W-:Y:S01]  /*9d6f0*/  IMAD.WIDE R54, R50, 0x2, R2 ;  /* 0x0000000232367825 */ /* 0x000fe200078e0202 */
[----:B------:R-:W0:Y:S02]  /*9d700*/  LDCU UR22, c[0x0][0x398] ;  /* 0x00007300ff1677ac */ /* 0x000e240008000800 */
[----:B------:R-:W-:Y:S01]  /*9d710*/  ISETP.LT.AND P6, PT, R58, UR29, !P5 ;  /* 0x0000001d3a007c0c */ /* 0x000fe2000efc1270 */
[----:B------:R1:W-:Y:S01]  /*9d720*/  @P4 STG.E.U16 desc[UR8][R52.64], R56 ;  /* 0x0000003834004986 */ /* 0x0003e2000c101508 */
[----:B------:R-:W-:Y:S01]  /*9d730*/  ISETP.LT.AND P3, PT, R59, UR34, !P5 ;  /* 0x000000223b007c0c */ /* 0x000fe2000ef61270 */
[----:B------:R-:W0:Y:S01]  /*9d740*/  LDCU UR53, c[0x0][0x3b8] ;  /* 0x00007700ff3577ac */ /* 0x000e220008000800 */
[----:B------:R-:W0:Y:S01]  /*9d750*/  LDCU UR54, c[0x0][0x398] ;  /* 0x00007300ff3677ac */ /* 0x000e220008000800 */
[----:B------:R-:W0:Y:S01]  /*9d760*/  LDCU UR29, c[0x0][0x398] ;  /* 0x00007300ff1d77ac */ /* 0x000e220008000800 */
[C---:B-1----:R-:W-:Y:S01]  /*9d770*/  IMAD.WIDE R52, R50.reuse, 0x2, R46 ;  /* 0x0000000232347825 */ /* 0x042fe200078e022e */
[----:B------:R-:W1:Y:S03]  /*9d780*/  LDCU UR34, c[0x0][0x398] ;  /* 0x00007300ff2277ac */ /* 0x000e660008000800 */
[----:B------:R-:W-:Y:S01]  /*9d790*/  VIADD R56, R50, UR20 ;  /* 0x0000001432387c36 */ /* 0x000fe20008000000 */
[----:B--2---:R2:W-:Y:S01]  /*9d7a0*/  @P2 STG.E.U16 desc[UR8][R54.64], R5 ;  /* 0x0000000536002986 */ /* 0x0045e2000c101508 */
[----:B------:R-:W-:-:S02]  /*9d7b0*/  PRMT R51, R5, 0x7632, R51 ;  /* 0x0000763205337816 */ /* 0x000fc40000000033 */
[----:B------:R-:W-:Y:S02]  /*9d7c0*/  ISETP.LT.AND P2, PT, R61, UR50, !P5 ;  /* 0x000000323d007c0c */ /* 0x000fe4000ef41270 */
[----:B----4-:R-:W-:Y:S01]  /*9d7d0*/  PRMT R57, R7, 0x7632, R57 ;  /* 0x0000763207397816 */ /* 0x010fe20000000039 */
[----:B--2---:R-:W2:Y:S04]  /*9d7e0*/  LDL.LU R5, [R1+0xe8] ;  /* 0x0000e80001057983 */ /* 0x004ea80000300800 */
[----:B------:R4:W-:Y:S01]  /*9d7f0*/  @P1 STG.E.U16 desc[UR8][R52.64], R51 ;  /* 0x0000003334001986 */ /* 0x0009e2000c101508 */
[----:B------:R-:W-:Y:S01]  /*9d800*/  VIADD R54, R35, 0xd ;  /* 0x0000000d23367836 */ /* 0x000fe20000000000 */
[----:B------:R-:W0:Y:S01]  /*9d810*/  LDCU UR50, c[0x0][0x3b8] ;  /* 0x00007700ff3277ac */ /* 0x000e220008000800 */
[----:B----4-:R-:W-:-:S03]  /*9d820*/  IMAD.WIDE R52, R56, 0x2, R48 ;  /* 0x0000000238347825 */ /* 0x010fc600078e0230 */
[----:B------:R-:W-:Y:S01]  /*9d830*/  ISETP.GE.AND P4, PT, R54, UR77, PT ;  /* 0x0000004d36007c0c */ /* 0x000fe2000bf86270 */
[----:B------:R-:W4:Y:S01]  /*9d840*/  LDCU UR77, c[0x0][0x398] ;  /* 0x00007300ff4d77ac */ /* 0x000f220008000800 */
[----:B------:R0:W-:Y:S01]  /*9d850*/  @P6 STG.E.U16 desc[UR8][R52.64], R7 ;  /* 0x0000000734006986 */ /* 0x0001e2000c101508 */
[----:B------:R-:W-:-:S03]  /*9d860*/  IMAD.WIDE R54, R56, 0x2, R2 ;  /* 0x0000000238367825 */ /* 0x000fc600078e0202 */
[----:B0-----:R-:W4:Y:S01]  /*9d870*/  LDL.LU R7, [R1+0xd8] ;  /* 0x0000d80001077983 */ /* 0x001f220000300800 */
[----:B------:R-:W-:-:S05]  /*9d880*/  IMAD.WIDE R52, R56, 0x2, R44 ;  /* 0x0000000238347825 */ /* 0x000fca00078e022c */
[----:B------:R-:W-:Y:S04]  /*9d890*/  @P3 STG.E.U16 desc[UR8][R52.64], R57 ;  /* 0x0000003934003986 */ /* 0x000fe8000c101508 */
[----:B---3--:R0:W-:Y:S02]  /*9d8a0*/  @P2 STG.E.U16 desc[UR8][R54.64], R6 ;  /* 0x0000000636002986 */ /* 0x0081e4000c101508 */
[----:B0-----:R-:W-:Y:S02]  /*9d8b0*/  PRMT R55, R6, 0x7632, R55 ;  /* 0x0000763206377816 */ /* 0x001fe40000000037 */
[----:B------:R-:W3:Y:S01]  /*9d8c0*/  LDL.LU R6, [R1+0x10c] ;  /* 0x00010c0001067983 */ /* 0x000ee20000300800 */
[----:B------:R-:W-:Y:S02]  /*9d8d0*/  ISETP.LT.AND P5, PT, R60, UR55, !P5 ;  /* 0x000000373c007c0c */ /* 0x000fe4000efa1270 */
[----:B------:R-:W-:Y:S01]  /*9d8e0*/  ISETP.LT.AND P6, PT, R58, UR51, !P4 ;  /* 0x000000333a007c0c */ /* 0x000fe2000e7c1270 */
[C---:B------:R-:W-:Y:S01]  /*9d8f0*/  IMAD.WIDE R52, R56.reuse, 0x2, R46 ;  /* 0x0000000238347825 */ /* 0x040fe200078e022e */
[----:B------:R-:W-:Y:S01]  /*9d900*/  ISETP.LT.AND P3, PT, R59, UR4, !P4 ;  /* 0x000000043b007c0c */ /* 0x000fe2000e761270 */
[----:B------:R-:W0:Y:S02]  /*9d910*/  LDCU UR55, c[0x0][0x39c] ;  /* 0x00007380ff3777ac */ /* 0x000e240008000800 */
[----:B------:R-:W-:-:S02]  /*9d920*/  VIADD R50, R56, UR20 ;  /* 0x0000001438327c36 */ /* 0x000fc40008000000 */
[----:B------:R-:W-:Y:S01]  /*9d930*/  VIADD R54, R35, 0xe ;  /* 0x0000000e23367836 */ /* 0x000fe20000000000 */
[----:B------:R-:W-:Y:S01]  /*9d940*/  ISETP.LT.AND P2, PT, R61, UR35, !P4 ;  /* 0x000000233d007c0c */ /* 0x000fe2000e741270 */
[----:B------:R-:W0:Y:S02]  /*9d950*/  LDCU UR51, c[0x0][0x398] ;  /* 0x00007300ff3377ac */ /* 0x000e240008000800 */
[----:B------:R1:W-:Y:S01]  /*9d960*/  @P5 STG.E.U16 desc[UR8][R52.64], R55 ;  /* 0x0000003734005986 */ /* 0x0003e2000c101508 */
[----:B------:R-:W-:Y:S01]  /*9d970*/  ISETP.GE.AND P1, PT, R54, UR47, PT ;  /* 0x0000002f36007c0c */ /* 0x000fe2000bf26270 */
[----:B------:R-:W-:Y:S01]  /*9d980*/  VIADD R51, R50, UR20 ;  /* 0x0000001432337c36 */ /* 0x000fe20008000000 */
[----:B------:R-:W-:Y:S01]  /*9d990*/  ISETP.LT.AND P4, PT, R60, UR48, !P4 ;  /* 0x000000303c007c0c */ /* 0x000fe2000e781270 */
[----:B------:R-:W0:Y:S01]  /*9d9a0*/  LDCU UR20, c[0x0][0x398] ;  /* 0x00007300ff1477ac */ /* 0x000e220008000800 */
[----:B------:R-:W0:Y:S01]  /*9d9b0*/  LDCU UR4, c[0x0][0x398] ;  /* 0x00007300ff0477ac */ /* 0x000e220008000800 */
[C---:B-1----:R-:W-:Y:S01]  /*9d9c0*/  IMAD.WIDE R52, R50.reuse, 0x2, R48 ;  /* 0x0000000232347825 */ /* 0x042fe200078e0230 */
[----:B------:R-:W1:Y:S03]  /*9d9d0*/  LDCU UR35, c[0x0][0x3b8] ;  /* 0x00007700ff2377ac */ /* 0x000e660008000800 */
[----:B------:R-:W-:Y:S01]  /*9d9e0*/  IMAD.WIDE R54, R50, 0x2, R44 ;  /* 0x0000000232367825 */ /* 0x000fe200078e022c */
[----:B------:R-:W-:Y:S01]  /*9d9f0*/  ISETP.LT.AND P5, PT, R58, UR52, !P1 ;  /* 0x000000343a007c0c */ /* 0x000fe2000cfa1270 */
[----:B------:R-:W0:Y:S01]  /*9da00*/  LDCU UR48, c[0x0][0x39c] ;  /* 0x00007380ff3077ac */ /* 0x000e220008000800 */
[----:B------:R-:W0:Y:S01]  /*9da10*/  LDCU UR47, c[0x0][0x398] ;  /* 0x00007300ff2f77ac */ /* 0x000e220008000800 */
[----:B------:R-:W0:Y:S01]  /*9da20*/  LDCU UR52, c[0x0][0x398] ;  /* 0x00007300ff3477ac */ /* 0x000e220008000800 */
[----:B--2---:R-:W-:Y:S01]  /*9da30*/  PRMT R56, R5, 0x7632, R56 ;  /* 0x0000763205387816 */ /* 0x004fe20000000038 */
[----:B------:R2:W-:Y:S04]  /*9da40*/  @P6 STG.E.U16 desc[UR8][R52.64], R5 ;  /* 0x0000000534006986 */ /* 0x0005e8000c101508 */
[----:B------:R0:W-:Y:S04]  /*9da50*/  @P3 STG.E.U16 desc[UR8][R54.64], R56 ;  /* 0x0000003836003986 */ /* 0x0001e8000c101508 */
[----:B--2---:R-:W2:Y:S01]  /*9da60*/  LDL.LU R5, [R1+0xfc] ;  /* 0x0000fc0001057983 */ /* 0x004ea20000300800 */
[----:B0-----:R-:W-:-:S04]  /*9da70*/  IMAD.WIDE R54, R50, 0x2, R2 ;  /* 0x0000000232367825 */ /* 0x001fc800078e0202 */
[----:B------:R-:W-:Y:S01]  /*9da80*/  IMAD.WIDE R56, R50, 0x2, R46 ;  /* 0x0000000232387825 */ /* 0x000fe200078e022e */
[----:B----4-:R-:W-:Y:S01]  /*9da90*/  PRMT R50, R7, 0x7632, R50 ;  /* 0x0000763207327816 */ /* 0x010fe20000000032 */
[----:B------:R0:W-:Y:S04]  /*9daa0*/  @P2 STG.E.U16 desc[UR8][R54.64], R7 ;  /* 0x0000000736002986 */ /* 0x0001e8000c101508 */
[----:B0-----:R-:W4:Y:S01]  /*9dab0*/  LDL.LU R7, [R1+0xec] ;  /* 0x0000ec0001077983 */ /* 0x001f220000300800 */
[----:B------:R-:W-:-:S03]  /*9dac0*/  IMAD.WIDE R54, R51, 0x2, R48 ;  /* 0x0000000233367825 */ /* 0x000fc600078e0230 */
[----:B------:R0:W-:Y:S04]  /*9dad0*/  @P4 STG.E.U16 desc[UR8][R56.64], R50 ;  /* 0x0000003238004986 */ /* 0x0001e8000c101508 */
[----:B---3--:R3:W-:Y:S01]  /*9dae0*/  @P5 STG.E.U16 desc[UR8][R54.64], R6 ;  /* 0x0000000636005986 */ /* 0x0087e2000c101508 */
[----:B0-----:R-:W-:-:S03]  /*9daf0*/  PRMT R50, R6, 0x7632, R50 ;  /* 0x0000763206327816 */ /* 0x001fc60000000032 */
[----:B---3--:R-:W3:Y:S01]  /*9db00*/  LDL.LU R6, [R1+0xdc] ;  /* 0x0000dc0001067983 */ /* 0x008ee20000300800 */
[----:B------:R-:W-:Y:S02]  /*9db10*/  ISETP.LT.AND P6, PT, R59, UR76, !P1 ;  /* 0x0000004c3b007c0c */ /* 0x000fe4000cfc1270 */
[----:B------:R-:W-:Y:S01]  /*9db20*/  ISETP.LT.AND P3, PT, R61, UR32, !P1 ;  /* 0x000000203d007c0c */ /* 0x000fe2000cf61270 */
[----:B------:R-:W-:Y:S02]  /*9db30*/  VIADD R53, R35, 0xf ;  /* 0x0000000f23357836 */ /* 0x000fe40000000000 */
[----:B------:R-:W-:Y:S01]  /*9db40*/  IMAD.WIDE R56, R51, 0x2, R44 ;  /* 0x0000000233387825 */ /* 0x000fe200078e022c */
[----:B------:R-:W0:Y:S02]  /*9db50*/  LDCU UR76, c[0x0][0x398] ;  /* 0x00007300ff4c77ac */ /* 0x000e240008000800 */
[----:B------:R-:W-:Y:S01]  /*9db60*/  ISETP.GE.AND P2, PT, R53, UR26, PT ;  /* 0x0000001a35007c0c */ /* 0x000fe2000bf46270 */
[C---:B------:R-:W-:Y:S01]  /*9db70*/  IMAD.WIDE R54, R51.reuse, 0x2, R2 ;  /* 0x0000000233367825 */ /* 0x040fe200078e0202 */
[----:B------:R-:W-:Y:S01]  /*9db80*/  ISETP.LT.AND P1, PT, R60, UR44, !P1 ;  /* 0x0000002c3c007c0c */ /* 0x000fe2000cf21270 */
[----:B------:R-:W0:Y:S01]  /*9db90*/  LDCU UR44, c[0x0][0x3b8] ;  /* 0x00007700ff2c77ac */ /* 0x000e220008000800 */
[----:B------:R-:W-:Y:S01]  /*9dba0*/  ISETP.LT.AND P4, PT, R58, UR49, !P2 ;  /* 0x000000313a007c0c */ /* 0x000fe2000d781270 */
[----:B------:R1:W-:Y:S01]  /*9dbb0*/  @P6 STG.E.U16 desc[UR8][R56.64], R50 ;  /* 0x0000003238006986 */ /* 0x0003e2000c101508 */
[----:B------:R-:W-:Y:S01]  /*9dbc0*/  VIADD R52, R51, UR74 ;  /* 0x0000004a33347c36 */ /* 0x000fe20008000000 */
[----:B------:R-:W-:Y:S01]  /*9dbd0*/  ISETP.LT.AND P5, PT, R59, UR75, !P2 ;  /* 0x0000004b3b007c0c */ /* 0x000fe2000d7a1270 */
[----:B------:R-:W-:Y:S01]  /*9dbe0*/  VIADD R53, R35, 0x10 ;  /* 0x0000001023357836 */ /* 0x000fe20000000000 */
[----:B------:R-:W0:Y:S01]  /*9dbf0*/  LDCU UR32, c[0x0][0x398] ;  /* 0x00007300ff2077ac */ /* 0x000e220008000800 */
[----:B------:R-:W0:Y:S01]  /*9dc00*/  LDCU UR26, c[0x0][0x398] ;  /* 0x00007300ff1a77ac */ /* 0x000e220008000800 */
[----:B-1----:R-:W-:Y:S01]  /*9dc10*/  IMAD.WIDE R56, R51, 0x2, R46 ;  /* 0x0000000233387825 */ /* 0x002fe200078e022e */
[----:B------:R-:W-:Y:S01]  /*9dc20*/  ISETP.LT.AND P6, PT, R61, UR16, !P2 ;  /* 0x000000103d007c0c */ /* 0x000fe2000d7c1270 */
[----:B------:R-:W1:Y:S01]  /*9dc30*/  LDCU UR74, c[0x0][0x39c] ;  /* 0x00007380ff4a77ac */ /* 0x000e620008000800 */
[----:B------:R-:W0:Y:S01]  /*9dc40*/  LDCU UR49, c[0x0][0x398] ;  /* 0x00007300ff3177ac */ /* 0x000e220008000800 */
[----:B--2---:R2:W-:Y:S01]  /*9dc50*/  @P3 STG.E.U16 desc[UR8][R54.64], R5 ;  /* 0x0000000536003986 */ /* 0x0045e2000c101508 */
[----:B------:R-:W-:Y:S01]  /*9dc60*/  PRMT R51, R5, 0x7632, R51 ;  /* 0x0000763205337816 */ /* 0x000fe20000000033 */
[C---:B------:R-:W-:Y:S01]  /*9dc70*/  VIADD R50, R52.reuse, UR71 ;  /* 0x0000004734327c36 */ /* 0x040fe20008000000 */
[----:B------:R-:W0:Y:S01]  /*9dc80*/  LDCU UR75, c[0x0][0x398] ;  /* 0x00007300ff4b77ac */ /* 0x000e220008000800 */
[----:B------:R-:W0:Y:S01]  /*9dc90*/  LDCU UR16, c[0x0][0x398] ;  /* 0x00007300ff1077ac */ /* 0x000e220008000800 */
[----:B--2---:R-:W2:Y:S01]  /*9dca0*/  LDL.LU R5, [R1+0xc0] ;  /* 0x0000c00001057983 */ /* 0x004ea20000300800 */
[----:B------:R-:W-:Y:S01]  /*9dcb0*/  IMAD.WIDE R54, R52, 0x2, R48 ;  /* 0x0000000234367825 */ /* 0x000fe200078e0230 */
[----:B------:R-:W-:Y:S01]  /*9dcc0*/  ISETP.LT.AND P2, PT, R60, UR45, !P2 ;  /* 0x0000002d3c007c0c */ /* 0x000fe2000d741270 */
[----:B------:R-:W0:Y:S01]  /*9dcd0*/  LDCU UR71, c[0x0][0x39c] ;  /* 0x00007380ff4777ac */ /* 0x000e220008000800 */
[----:B------:R1:W-:Y:S01]  /*9dce0*/  @P1 STG.E.U16 desc[UR8][R56.64], R51 ;  /* 0x0000003338001986 */ /* 0x0003e2000c101508 */
[----:B------:R-:W-:Y:S01]  /*9dcf0*/  ISETP.GE.AND P3, PT, R53, UR24, PT ;  /* 0x0000001835007c0c */ /* 0x000fe2000bf66270 */
[----:B------:R-:W0:Y:S01]  /*9dd00*/  LDCU UR24, c[0x0][0x398] ;  /* 0x00007300ff1877ac */ /* 0x000e220008000800 */
[----:B------:R-:W0:Y:S01]  /*9dd10*/  LDCU UR45, c[0x0][0x3b8] ;  /* 0x00007700ff2d77ac */ /* 0x000e220008000800 */
[C---:B-1----:R-:W-:Y:S01]  /*9dd20*/  IMAD.WIDE R56, R52.reuse, 0x2, R44 ;  /* 0x0000000234387825 */ /* 0x042fe200078e022c */
[----:B----4-:R-:W-:Y:S01]  /*9dd30*/  PRMT R51, R7, 0x7632, R51 ;  /* 0x0000763207337816 */ /* 0x010fe20000000033 */
[----:B------:R1:W-:Y:S04]  /*9dd40*/  @P4 STG.E.U16 desc[UR8][R54.64], R7 ;  /* 0x0000000736004986 */ /* 0x0003e8000c101508 */
[----:B-1----:R-:W4:Y:S01]  /*9dd50*/  LDL.LU R7, [R1+0xb0] ;  /* 0x0000b00001077983 */ /* 0x002f220000300800 */
[----:B------:R-:W-:-:S03]  /*9dd60*/  IMAD.WIDE R54, R52, 0x2, R2 ;  /* 0x0000000234367825 */ /* 0x000fc600078e0202 */
[----:B------:R1:W-:Y:S04]  /*9dd70*/  @P5 STG.E.U16 desc[UR8][R56.64], R51 ;  /* 0x0000003338005986 */ /* 0x0003e8000c101508 */
[----:B---3--:R3:W-:Y:S01]  /*9dd80*/  @P6 STG.E.U16 desc[UR8][R54.64], R6 ;  /* 0x0000000636006986 */ /* 0x0087e2000c101508 */
[----:B-1----:R-:W-:-:S03]  /*9dd90*/  PRMT R57, R6, 0x7632, R57 ;  /* 0x0000763206397816 */ /* 0x002fc60000000039 */
[----:B---3--:R-:W3:Y:S01]  /*9dda0*/  LDL.LU R6, [R1+0xa0] ;  /* 0x0000a00001067983 */ /* 0x008ee20000300800 */
[----:B------:R-:W-:Y:S01]  /*9ddb0*/  ISETP.LT.AND P1, PT, R58, UR33, !P3 ;  /* 0x000000213a007c0c */ /* 0x000fe2000df21270 */
[----:B------:R-:W-:Y:S01]  /*9ddc0*/  IMAD.WIDE R52, R52, 0x2, R46 ;  /* 0x0000000234347825 */ /* 0x000fe200078e022e */
[----:B------:R-:W-:Y:S01]  /*9ddd0*/  ISETP.LT.AND P4, PT, R59, UR72, !P3 ;  /* 0x000000483b007c0c */ /* 0x000fe2000df81270 */
[----:B------:R-:W1:Y:S02]  /*9dde0*/  LDCU UR33, c[0x0][0x398] ;  /* 0x00007300ff2177ac */ /* 0x000e640008000800 */
[----:B------:R-:W-:Y:S01]  /*9ddf0*/  VIADD R56, R35, 0x11 ;  /* 0x0000001123387836 */ /* 0x000fe20000000000 */
[----:B------:R0:W-:Y:S01]  /*9de00*/  @P2 STG.E.U16 desc[UR8][R52.64], R57 ;  /* 0x0000003934002986 */ /* 0x0001e2000c101508 */
[----:B------:R-:W-:Y:S01]  /*9de10*/  ISETP.LT.AND P5, PT, R61, UR27, !P3 ;  /* 0x0000001b3d007c0c */ /* 0x000fe2000dfa1270 */
[----:B------:R-:W-:Y:S01]  /*9de20*/  IMAD.WIDE R54, R50, 0x2, R44 ;  /* 0x0000000232367825 */ /* 0x000fe200078e022c */
[----:B------:R-:W1:Y:S01]  /*9de30*/  LDCU UR72, c[0x0][0x398] ;  /* 0x00007300ff4877ac */ /* 0x000e620008000800 */
[----:B------:R-:W-:-:S02]  /*9de40*/  ISETP.GE.AND P6, PT, R56, UR73, PT ;  /* 0x0000004938007c0c */ /* 0x000fc4000bfc6270 */
[----:B0-----:R-:W-:Y:S01]  /*9de50*/  IMAD.WIDE R52, R50, 0x2, R48 ;  /* 0x0000000232347825 */ /* 0x001fe200078e0230 */
[----:B------:R-:W-:Y:S01]  /*9de60*/  ISETP.LT.AND P3, PT, R60, UR41, !P3 ;  /* 0x000000293c007c0c */ /* 0x000fe2000df61270 */
[----:B------:R-:W0:Y:S01]  /*9de70*/  LDCU UR27, c[0x0][0x398] ;  /* 0x00007300ff1b77ac */ /* 0x000e220008000800 */
[----:B------:R-:W-:Y:S01]  /*9de80*/  ISETP.LT.AND P2, PT, R58, UR46, !P6 ;  /* 0x0000002e3a007c0c */ /* 0x000fe2000f741270 */
[C---:B------:R-:W-:Y:S01]  /*9de90*/  VIADD R51, R50.reuse, UR68 ;  /* 0x0000004432337c36 */ /* 0x040fe20008000000 */
[----:B------:R-:W0:Y:S01]  /*9dea0*/  LDCU UR68, c[0x0][0x39c] ;  /* 0x00007380ff4477ac */ /* 0x000e220008000800 */
        /* <DEDUP_REMOVED lines=167> */
[----:B------:R-:W-:Y:S01]  /*9e920*/  ISETP.LT.AND P1, PT, R59, UR77, !P6 ;  /* 0x0000004d3b007c0c */ /* 0x000fe2000f721270 */
[----:B------:R-:W-:Y:S01]  /*9e930*/  VIADD R53, R35, 0x18 ;  /* 0x0000001823357836 */ /* 0x000fe20000000000 */
[----:B------:R-:W-:Y:S01]  /*9e940*/  ISETP.LT.AND P4, PT, R61, UR51, !P6 ;  /* 0x000000333d007c0c */ /* 0x000fe2000f781270 */
[----:B------:R-:W-:Y:S01]  /*9e950*/  IMAD.WIDE R56, R51, 0x2, R44 ;  /* 0x0000000233387825 */ /* 0x000fe200078e022c */
[----:B------:R-:W-:Y:S01]  /*9e960*/  ISETP.LT.AND P6, PT, R60, UR4, !P6 ;  /* 0x000000043c007c0c */ /* 0x000fe2000f7c1270 */
[----:B------:R-:W0:Y:S01]  /*9e970*/  LDCU UR77, c[0x0][0x398] ;  /* 0x00007300ff4d77ac */ /* 0x000e220008000800 */
[----:B------:R-:W-:Y:S01]  /*9e980*/  ISETP.GE.AND P5, PT, R53, UR48, PT ;  /* 0x0000003035007c0c */ /* 0x000fe2000bfa6270 */
[C---:B------:R-:W-:Y:S02]  /*9e990*/  VIADD R52, R51.reuse, UR35 ;  /* 0x0000002333347c36 */ /* 0x040fe40008000000 */
[----:B------:R-:W-:Y:S01]  /*9e9a0*/  IMAD.WIDE R54, R51, 0x2, R2 ;  /* 0x0000000233367825 */ /* 0x000fe200078e0202 */
[----:B------:R-:W-:Y:S01]  /*9e9b0*/  ISETP.LT.AND P3, PT, R58, UR47, !P5 ;  /* 0x0000002f3a007c0c */ /* 0x000fe2000ef61270 */
[----:B------:R-:W0:Y:S02]  /*9e9c0*/  LDCU UR4, c[0x0][0x3b8] ;  /* 0x00007700ff0477ac */ /* 0x000e240008000800 */
[----:B------:R1:W-:Y:S01]  /*9e9d0*/  @P1 STG.E.U16 desc[UR8][R56.64], R50 ;  /* 0x0000003238001986 */ /* 0x0003e2000c101508 */
[----:B------:R-:W-:Y:S01]  /*9e9e0*/  ISETP.LT.AND P2, PT, R59, UR52, !P5 ;  /* 0x000000343b007c0c */ /* 0x000fe2000ef41270 */
[----:B------:R-:W-:Y:S01]  /*9e9f0*/  VIADD R53, R52, UR44 ;  /* 0x0000002c34357c36 */ /* 0x000fe20008000000 */
[----:B------:R-:W-:Y:S01]  /*9ea00*/  ISETP.LT.AND P1, PT, R61, UR76, !P5 ;  /* 0x0000004c3d007c0c */ /* 0x000fe2000ef21270 */
[----:B------:R-:W0:Y:S01]  /*9ea10*/  LDCU UR35, c[0x0][0x39c] ;  /* 0x00007380ff2377ac */ /* 0x000e220008000800 */
[----:B------:R-:W0:Y:S01]  /*9ea20*/  LDCU UR51, c[0x0][0x398] ;  /* 0x00007300ff3377ac */ /* 0x000e220008000800 */
[----:B-1----:R-:W-:Y:S01]  /*9ea30*/  IMAD.WIDE R50, R51, 0x2, R46 ;  /* 0x0000000233327825 */ /* 0x002fe200078e022e */
[----:B------:R-:W1:Y:S03]  /*9ea40*/  LDCU UR48, c[0x0][0x398] ;  /* 0x00007300ff3077ac */ /* 0x000e660008000800 */
[----:B------:R-:W-:Y:S01]  /*9ea50*/  VIADD R56, R35, 0x19 ;  /* 0x0000001923387836 */ /* 0x000fe20000000000 */
[----:B------:R-:W0:Y:S01]  /*9ea60*/  LDCU UR47, c[0x0][0x398] ;  /* 0x00007300ff2f77ac */ /* 0x000e220008000800 */
[----:B--2---:R-:W-:Y:S01]  /*9ea70*/  PRMT R57, R5, 0x7632, R57 ;  /* 0x0000763205397816 */ /* 0x004fe20000000039 */
[----:B------:R2:W-:Y:S01]  /*9ea80*/  @P4 STG.E.U16 desc[UR8][R54.64], R5 ;  /* 0x0000000536004986 */ /* 0x0005e2000c101508 */
[----:B------:R-:W0:Y:S03]  /*9ea90*/  LDCU UR52, c[0x0][0x398] ;  /* 0x00007300ff3477ac */ /* 0x000e260008000800 */
[----:B------:R1:W-:Y:S01]  /*9eaa0*/  @P6 STG.E.U16 desc[UR8][R50.64], R57 ;  /* 0x0000003932006986 */ /* 0x0003e2000c101508 */
[----:B------:R-:W-:Y:S01]  /*9eab0*/  ISETP.GE.AND P4, PT, R56, UR74, PT ;  /* 0x0000004a38007c0c */ /* 0x000fe2000bf86270 */
[----:B------:R-:W0:Y:S01]  /*9eac0*/  LDCU UR76, c[0x0][0x398] ;  /* 0x00007300ff4c77ac */ /* 0x000e220008000800 */
[----:B------:R-:W0:Y:S01]  /*9ead0*/  LDCU UR44, c[0x0][0x39c] ;  /* 0x00007380ff2c77ac */ /* 0x000e220008000800 */
[----:B--2---:R-:W2:Y:S01]  /*9eae0*/  LDL.LU R5, [R1+0x60] ;  /* 0x0000600001057983 */ /* 0x004ea20000300800 */
[----:B-1----:R-:W-:Y:S01]  /*9eaf0*/  IMAD.WIDE R50, R52, 0x2, R48 ;  /* 0x0000000234327825 */ /* 0x002fe200078e0230 */
[----:B------:R-:W-:Y:S01]  /*9eb00*/  ISETP.LT.AND P5, PT, R60, UR32, !P5 ;  /* 0x000000203c007c0c */ /* 0x000fe2000efa1270 */
[----:B------:R-:W1:Y:S02]  /*9eb10*/  LDCU UR74, c[0x0][0x398] ;  /* 0x00007300ff4a77ac */ /* 0x000e640008000800 */
[----:B------:R-:W-:Y:S01]  /*9eb20*/  IMAD.WIDE R54, R52, 0x2, R44 ;  /* 0x0000000234367825 */ /* 0x000fe200078e022c */
[----:B----4-:R-:W-:Y:S01]  /*9eb30*/  PRMT R56, R7, 0x7632, R56 ;  /* 0x0000763207387816 */ /* 0x010fe20000000038 */
[----:B------:R4:W-:Y:S01]  /*9eb40*/  @P3 STG.E.U16 desc[UR8][R50.64], R7 ;  /* 0x0000000732003986 */ /* 0x0009e2000c101508 */
[----:B------:R-:W-:Y:S01]  /*9eb50*/  ISETP.LT.AND P6, PT, R58, UR26, !P4 ;  /* 0x0000001a3a007c0c */ /* 0x000fe2000e7c1270 */
[----:B------:R-:W0:Y:S02]  /*9eb60*/  LDCU UR32, c[0x0][0x3b8] ;  /* 0x00007700ff2077ac */ /* 0x000e240008000800 */
[----:B------:R1:W-:Y:S04]  /*9eb70*/  @P2 STG.E.U16 desc[UR8][R54.64], R56 ;  /* 0x0000003836002986 */ /* 0x0003e8000c101508 */
[----:B----4-:R-:W4:Y:S01]  /*9eb80*/  LDL.LU R7, [R1+0x50] ;  /* 0x0000500001077983 */ /* 0x010f220000300800 */
[----:B------:R-:W-:Y:S01]  /*9eb90*/  ISETP.LT.AND P3, PT, R59, UR49, !P4 ;  /* 0x000000313b007c0c */ /* 0x000fe2000e761270 */
[----:B------:R-:W-:Y:S01]  /*9eba0*/  VIADD R51, R35, 0x1a ;  /* 0x0000001a23337836 */ /* 0x000fe20000000000 */
[----:B------:R-:W0:Y:S01]  /*9ebb0*/  LDCU UR26, c[0x0][0x398] ;  /* 0x00007300ff1a77ac */ /* 0x000e220008000800 */
[----:B-1----:R-:W-:-:S04]  /*9ebc0*/  IMAD.WIDE R54, R52, 0x2, R2 ;  /* 0x0000000234367825 */ /* 0x002fc800078e0202 */
[----:B------:R-:W-:Y:S01]  /*9ebd0*/  IMAD.WIDE R56, R52, 0x2, R46 ;  /* 0x0000000234387825 */ /* 0x000fe200078e022e */
[----:B---3--:R-:W-:Y:S01]  /*9ebe0*/  PRMT R52, R6, 0x7632, R52 ;  /* 0x0000763206347816 */ /* 0x008fe20000000034 */
[----:B------:R1:W-:Y:S01]  /*9ebf0*/  @P1 STG.E.U16 desc[UR8][R54.64], R6 ;  /* 0x0000000636001986 */ /* 0x0003e2000c101508 */
[----:B------:R-:W-:Y:S01]  /*9ec00*/  ISETP.LT.AND P2, PT, R61, UR75, !P4 ;  /* 0x0000004b3d007c0c */ /* 0x000fe2000e741270 */
[C---:B------:R-:W-:Y:S01]  /*9ec10*/  VIADD R50, R53.reuse, UR45 ;  /* 0x0000002d35327c36 */ /* 0x040fe20008000000 */
[----:B------:R-:W3:Y:S01]  /*9ec20*/  LDCU UR49, c[0x0][0x398] ;  /* 0x00007300ff3177ac */ /* 0x000ee20008000800 */
[----:B-1----:R-:W3:Y:S01]  /*9ec30*/  LDL.LU R6, [R1+0x84] ;  /* 0x0000840001067983 */ /* 0x002ee20000300800 */
[----:B------:R-:W-:Y:S01]  /*9ec40*/  IMAD.WIDE R54, R53, 0x2, R48 ;  /* 0x0000000235367825 */ /* 0x000fe200078e0230 */
[----:B------:R-:W-:Y:S01]  /*9ec50*/  ISETP.LT.AND P4, PT, R60, UR16, !P4 ;  /* 0x000000103c007c0c */ /* 0x000fe2000e781270 */
[----:B------:R-:W1:Y:S01]  /*9ec60*/  LDCU UR45, c[0x0][0x39c] ;  /* 0x00007380ff2d77ac */ /* 0x000e620008000800 */
[----:B------:R-:W-:Y:S01]  /*9ec70*/  ISETP.GE.AND P1, PT, R51, UR71, PT ;  /* 0x0000004733007c0c */ /* 0x000fe2000bf26270 */
[----:B------:R0:W-:Y:S01]  /*9ec80*/  @P5 STG.E.U16 desc[UR8][R56.64], R52 ;  /* 0x0000003438005986 */ /* 0x0001e2000c101508 */
[----:B------:R-:W1:Y:S02]  /*9ec90*/  LDCU UR75, c[0x0][0x398] ;  /* 0x00007300ff4b77ac */ /* 0x000e640008000800 */
[----:B------:R-:W-:Y:S01]  /*9eca0*/  ISETP.LT.AND P5, PT, R58, UR24, !P1 ;  /* 0x000000183a007c0c */ /* 0x000fe2000cfa1270 */
[----:B------:R-:W1:Y:S01]  /*9ecb0*/  LDCU UR71, c[0x0][0x398] ;  /* 0x00007300ff4777ac */ /* 0x000e620008000800 */
[----:B------:R-:W1:Y:S01]  /*9ecc0*/  LDCU UR16, c[0x0][0x3b8] ;  /* 0x00007700ff1077ac */ /* 0x000e620008000800 */
[----:B0-----:R-:W-:Y:S01]  /*9ecd0*/  IMAD.WIDE R56, R53, 0x2, R44 ;  /* 0x0000000235387825 */ /* 0x001fe200078e022c */
[----:B------:R-:W0:Y:S01]  /*9ece0*/  LDCU UR24, c[0x0][0x398] ;  /* 0x00007300ff1877ac */ /* 0x000e220008000800 */
[----:B--2---:R-:W-:Y:S01]  /*9ecf0*/  PRMT R51, R5, 0x7632, R51 ;  /* 0x0000763205337816 */ /* 0x004fe20000000033 */
[----:B------:R2:W-:Y:S04]  /*9ed00*/  @P6 STG.E.U16 desc[UR8][R54.64], R5 ;  /* 0x0000000536006986 */ /* 0x0005e8000c101508 */
[----:B------:R0:W-:Y:S04]  /*9ed10*/  @P3 STG.E.U16 desc[UR8][R56.64], R51 ;  /* 0x0000003338003986 */ /* 0x0001e8000c101508 */
[----:B--2---:R-:W2:Y:S01]  /*9ed20*/  LDL.LU R5, [R1+0x74] ;  /* 0x0000740001057983 */ /* 0x004ea20000300800 */
[----:B------:R-:W-:-:S04]  /*9ed30*/  IMAD.WIDE R54, R53, 0x2, R2 ;  /* 0x0000000235367825 */ /* 0x000fc800078e0202 */
[----:B------:R-:W-:-:S04]  /*9ed40*/  IMAD.WIDE R52, R53, 0x2, R46 ;  /* 0x0000000235347825 */ /* 0x000fc800078e022e */
[----:B0-----:R-:W-:Y:S01]  /*9ed50*/  VIADD R56, R35, 0x1b ;  /* 0x0000001b23387836 */ /* 0x001fe20000000000 */
[----:B----4-:R-:W-:Y:S01]  /*9ed60*/  PRMT R57, R7, 0x7632, R57 ;  /* 0x0000763207397816 */ /* 0x010fe20000000039 */
[----:B------:R0:W-:Y:S04]  /*9ed70*/  @P2 STG.E.U16 desc[UR8][R54.64], R7 ;  /* 0x0000000736002986 */ /* 0x0001e8000c101508 */
[----:B------:R4:W-:Y:S04]  /*9ed80*/  @P4 STG.E.U16 desc[UR8][R52.64], R57 ;  /* 0x0000003934004986 */ /* 0x0009e8000c101508 */
[----:B0-----:R-:W2:Y:S01]  /*9ed90*/  LDL.LU R7, [R1+0x64] ;  /* 0x0000640001077983 */ /* 0x001ea20000300800 */
[----:B----4-:R-:W-:Y:S01]  /*9eda0*/  IMAD.WIDE R52, R50, 0x2, R48 ;  /* 0x0000000232347825 */ /* 0x010fe200078e0230 */
[----:B------:R-:W-:Y:S01]  /*9edb0*/  ISETP.GE.AND P2, PT, R56, UR68, PT ;  /* 0x0000004438007c0c */ /* 0x000fe2000bf46270 */
[----:B------:R-:W0:Y:S01]  /*9edc0*/  LDCU UR68, c[0x0][0x398] ;  /* 0x00007300ff4477ac */ /* 0x000e220008000800 */
[----:B---3--:R-:W-:-:S02]  /*9edd0*/  PRMT R56, R6, 0x7632, R56 ;  /* 0x0000763206387816 */ /* 0x008fc40000000038 */
[----:B------:R3:W-:Y:S04]  /*9ede0*/  @P5 STG.E.U16 desc[UR8][R52.64], R6 ;  /* 0x0000000634005986 */ /* 0x0007e8000c101508 */
[----:B---3--:R-:W3:Y:S01]  /*9edf0*/  LDL.LU R6, [R1+0x54] ;  /* 0x0000540001067983 */ /* 0x008ee20000300800 */
[----:B------:R-:W-:Y:S02]  /*9ee00*/  ISETP.LT.AND P6, PT, R59, UR33, !P1 ;  /* 0x000000213b007c0c */ /* 0x000fe4000cfc1270 */
[----:B------:R-:W-:Y:S01]  /*9ee10*/  ISETP.LT.AND P3, PT, R61, UR72, !P1 ;  /* 0x000000483d007c0c */ /* 0x000fe2000cf61270 */
[----:B------:R-:W-:Y:S01]  /*9ee20*/  IMAD.WIDE R54, R50, 0x2, R44 ;  /* 0x0000000232367825 */ /* 0x000fe200078e022c */
[----:B------:R-:W-:Y:S01]  /*9ee30*/  ISETP.LT.AND P1, PT, R60, UR27, !P1 ;  /* 0x0000001b3c007c0c */ /* 0x000fe2000cf21270 */
[----:B------:R-:W4:Y:S01]  /*9ee40*/  LDCU UR33, c[0x0][0x398] ;  /* 0x00007300ff2177ac */ /* 0x000f220008000800 */
[----:B------:R-:W-:Y:S01]  /*9ee50*/  ISETP.LT.AND P4, PT, R58, UR73, !P2 ;  /* 0x000000493a007c0c */ /* 0x000fe2000d781270 */
[C---:B------:R-:W-:Y:S01]  /*9ee60*/  VIADD R51, R50.reuse, UR41 ;  /* 0x0000002932337c36 */ /* 0x040fe20008000000 */
[----:B------:R-:W-:Y:S01]  /*9ee70*/  ISETP.LT.AND P5, PT, R59, UR46, !P2 ;  /* 0x0000002e3b007c0c */ /* 0x000fe2000d7a1270 */
[----:B------:R-:W-:Y:S01]  /*9ee80*/  VIADD R53, R35, 0x1c ;  /* 0x0000001c23357836 */ /* 0x000fe20000000000 */
[----:B------:R-:W0:Y:S03]  /*9ee90*/  LDCU UR27, c[0x0][0x3b8] ;  /* 0x00007700ff1b77ac */ /* 0x000e260008000800 */
[----:B------:R1:W-:Y:S01]  /*9eea0*/  @P6 STG.E.U16 desc[UR8][R54.64], R56 ;  /* 0x0000003836006986 */ /* 0x0003e2000c101508 */
[----:B------:R-:W-:Y:S01]  /*9eeb0*/  ISETP.LT.AND P6, PT, R61, UR69, !P2 ;  /* 0x000000453d007c0c */ /* 0x000fe2000d7c1270 */
[----:B------:R-:W-:Y:S01]  /*9eec0*/  VIADD R52, R51, UR42 ;  /* 0x0000002a33347c36 */ /* 0x000fe20008000000 */
[----:B------:R-:W0:Y:S01]  /*9eed0*/  LDCU UR72, c[0x0][0x398] ;  /* 0x00007300ff4877ac */ /* 0x000e220008000800 */
        /* <DEDUP_REMOVED lines=13> */
[----:B------:R-:W-:-:S04]  /*9efb0*/  IMAD.WIDE R54, R51, 0x2, R48 ;  /* 0x0000000233367825 */ /* 0x000fc800078e0230 */
[----:B0-----:R-:W-:Y:S01]  /*9efc0*/  IMAD.WIDE R56, R51, 0x2, R44 ;  /* 0x0000000233387825 */ /* 0x001fe200078e022c */
[----:B------:R-:W-:Y:S01]  /*9efd0*/  PRMT R50, R7, 0x7632, R50 ;  /* 0x0000763207327816 */ /* 0x000fe20000000032 */
[----:B------:R0:W-:Y:S04]  /*9efe0*/  @P4 STG.E.U16 desc[UR8][R54.64], R7 ;  /* 0x0000000736004986 */ /* 0x0001e8000c101508 */
[----:B------:R1:W-:Y:S04]  /*9eff0*/  @P5 STG.E.U16 desc[UR8][R56.64], R50 ;  /* 0x0000003238005986 */ /* 0x0003e8000c101508 */
[----:B0-----:R-:W4:Y:S01]  /*9f000*/  LDL.LU R7, [R1+0x78] ;  /* 0x0000780001077983 */ /* 0x001f220000300800 */
[----:B------:R-:W-:-:S04]  /*9f010*/  IMAD.WIDE R54, R51, 0x2, R2 ;  /* 0x0000000233367825 */ /* 0x000fc800078e0202 */
[----:B-1----:R-:W-:Y:S01]  /*9f020*/  IMAD.WIDE R56, R51, 0x2, R46 ;  /* 0x0000000233387825 */ /* 0x002fe200078e022e */
[----:B---3--:R-:W-:Y:S01]  /*9f030*/  PRMT R51, R6, 0x7632, R51 ;  /* 0x0000763206337816 */ /* 0x008fe20000000033 */
[----:B------:R0:W-:Y:S04]  /*9f040*/  @P6 STG.E.U16 desc[UR8][R54.64], R6 ;  /* 0x0000000636006986 */ /* 0x0001e8000c101508 */
[----:B0-----:R-:W3:Y:S01]  /*9f050*/  LDL.LU R6, [R1+0x68] ;  /* 0x0000680001067983 */ /* 0x001ee20000300800 */
[----:B------:R-:W-:Y:S01]  /*9f060*/  ISETP.GE.AND P3, PT, R53, UR65, PT ;  /* 0x0000004135007c0c */ /* 0x000fe2000bf66270 */
[----:B------:R-:W-:Y:S01]  /*9f070*/  VIADD R53, R35, 0x1d ;  /* 0x0000001d23357836 */ /* 0x000fe20000000000 */
[----:B------:R-:W0:Y:S02]  /*9f080*/  LDCU UR65, c[0x0][0x398] ;  /* 0x00007300ff4177ac */ /* 0x000e240008000800 */
[----:B------:R-:W-:-:S02]  /*9f090*/  ISETP.LT.AND P1, PT, R58, UR70, !P3 ;  /* 0x000000463a007c0c */ /* 0x000fc4000df21270 */
[----:B------:R-:W-:Y:S01]  /*9f0a0*/  ISETP.LT.AND P4, PT, R59, UR30, !P3 ;  /* 0x0000001e3b007c0c */ /* 0x000fe2000df81270 */
[----:B------:R-:W-:Y:S01]  /*9f0b0*/  IMAD.WIDE R54, R52, 0x2, R48 ;  /* 0x0000000234367825 */ /* 0x000fe200078e0230 */
[----:B------:R-:W-:Y:S01]  /*9f0c0*/  ISETP.LT.AND P5, PT, R61, UR66, !P3 ;  /* 0x000000423d007c0c */ /* 0x000fe2000dfa1270 */
[----:B------:R1:W-:Y:S01]  /*9f0d0*/  @P2 STG.E.U16 desc[UR8][R56.64], R51 ;  /* 0x0000003338002986 */ /* 0x0003e2000c101508 */
[----:B------:R-:W-:Y:S01]  /*9f0e0*/  ISETP.LT.AND P3, PT, R60, UR21, !P3 ;  /* 0x000000153c007c0c */ /* 0x000fe2000df61270 */
[----:B------:R-:W-:Y:S01]  /*9f0f0*/  VIADD R50, R52, UR38 ;  /* 0x0000002634327c36 */ /* 0x000fe20008000000 */
[----:B------:R-:W-:Y:S01]  /*9f100*/  ISETP.GE.AND P6, PT, R53, UR62, PT ;  /* 0x0000003e35007c0c */ /* 0x000fe2000bfc6270 */
[----:B------:R-:W0:Y:S03]  /*9f110*/  LDCU UR38, c[0x0][0x39c] ;  /* 0x00007380ff2677ac */ /* 0x000e260008000800 */
[----:B------:R-:W-:Y:S01]  /*9f120*/  ISETP.LT.AND P2, PT, R58, UR67, !P6 ;  /* 0x000000433a007c0c */ /* 0x000fe2000f741270 */
[----:B------:R-:W0:Y:S01]  /*9f130*/  LDCU UR70, c[0x0][0x398] ;  /* 0x00007300ff4677ac */ /* 0x000e220008000800 */
[C---:B-1----:R-:W-:Y:S01]  /*9f140*/  IMAD.WIDE R56, R52.reuse, 0x2, R44 ;  /* 0x0000000234387825 */ /* 0x042fe200078e022c */
[----:B------:R-:W1:Y:S01]  /*9f150*/  LDCU UR30, c[0x0][0x398] ;  /* 0x00007300ff1e77ac */ /* 0x000e620008000800 */
        /* <DEDUP_REMOVED lines=214> */
[----:B------:R1:W-:Y:S01]  /*9fec0*/  @P5 STG.E.U16 desc[UR8][R56.64], R51 ;  /* 0x0000003338005986 */ /* 0x0003e2000c101508 */
[----:B------:R-:W-:Y:S01]  /*9fed0*/  ISETP.LT.AND P2, PT, R61, UR46, !P4 ;  /* 0x0000002e3d007c0c */ /* 0x000fe2000e741270 */
[----:B------:R-:W-:Y:S01]  /*9fee0*/  IMAD.WIDE R54, R52, 0x2, R48 ;  /* 0x0000000234367825 */ /* 0x000fe200078e0230 */
[----:B------:R-:W-:Y:S01]  /*9fef0*/  ISETP.LT.AND P4, PT, R60, UR69, !P4 ;  /* 0x000000453c007c0c */ /* 0x000fe2000e781270 */
[----:B------:R-:W0:Y:S01]  /*9ff00*/  LDCU UR68, c[0x0][0x398] ;  /* 0x00007300ff4477ac */ /* 0x000e220008000800 */
[----:B------:R-:W-:Y:S01]  /*9ff10*/  ISETP.GE.AND P1, PT, R53, UR42, PT ;  /* 0x0000002a35007c0c */ /* 0x000fe2000bf26270 */
[C---:B------:R-:W-:Y:S01]  /*9ff20*/  VIADD R50, R52.reuse, UR23 ;  /* 0x0000001734327c36 */ /* 0x040fe20008000000 */
[----:B------:R-:W0:Y:S01]  /*9ff30*/  LDCU UR73, c[0x0][0x398] ;  /* 0x00007300ff4977ac */ /* 0x000e220008000800 */
[----:B-1----:R-:W-:Y:S01]  /*9ff40*/  IMAD.WIDE R56, R52, 0x2, R44 ;  /* 0x0000000234387825 */ /* 0x002fe200078e022c */
[----:B------:R-:W-:Y:S01]  /*9ff50*/  ISETP.LT.AND P5, PT, R58, UR65, !P1 ;  /* 0x000000413a007c0c */ /* 0x000fe2000cfa1270 */
[----:B------:R-:W1:Y:S01]  /*9ff60*/  LDCU UR23, c[0x0][0x39c] ;  /* 0x00007380ff1777ac */ /* 0x000e620008000800 */
[----:B------:R-:W0:Y:S01]  /*9ff70*/  LDCU UR46, c[0x0][0x398] ;  /* 0x00007300ff2e77ac */ /* 0x000e220008000800 */
[----:B------:R-:W0:Y:S01]  /*9ff80*/  LDCU UR42, c[0x0][0x398] ;  /* 0x00007300ff2a77ac */ /* 0x000e220008000800 */
[----:B------:R-:W0:Y:S01]  /*9ff90*/  LDCU UR69, c[0x0][0x3b8] ;  /* 0x00007700ff4577ac */ /* 0x000e220008000800 */
[----:B------:R-:W0:Y:S01]  /*9ffa0*/  LDCU UR65, c[0x0][0x398] ;  /* 0x00007300ff4177ac */ /* 0x000e220008000800 */
[----:B--2---:R-:W-:Y:S01]  /*9ffb0*/  PRMT R51, R5, 0x7632, R51 ;  /* 0x0000763205337816 */ /* 0x004fe20000000033 */
[----:B------:R2:W-:Y:S04]  /*9ffc0*/  @P6 STG.E.U16 desc[UR8][R54.64], R5 ;  /* 0x0000000536006986 */ /* 0x0005e8000c101508 */
[----:B------:R0:W-:Y:S01]  /*9ffd0*/  @P3 STG.E.U16 desc[UR8][R56.64], R51 ;  /* 0x0000003338003986 */ /* 0x0001e2000c101508 */
[----:B--2---:R-:W-:-:S03]  /*9ffe0*/  IMAD.WIDE R54, R52, 0x2, R2 ;  /* 0x0000000234367825 */ /* 0x004fc600078e0202 */
[----:B------:R-:W2:Y:S01]  /*9fff0*/  LDL.LU R5, [R1+0x3c] ;  /* 0x00003c0001057983 */ /* 0x000ea20000300800 */
[----:B------:R-:W-:-:S04]  /*a0000*/  IMAD.WIDE R52, R52, 0x2, R46 ;  /* 0x0000000234347825 */ /* 0x000fc800078e022e */
[----:B0-----:R-:W-:Y:S01]  /*a0010*/  VIADD R56, R35, 0x27 ;  /* 0x0000002723387836 */ /* 0x001fe20000000000 */
[----:B----4-:R-:W-:Y:S01]  /*a0020*/  PRMT R57, R7, 0x7632, R57 ;  /* 0x0000763207397816 */ /* 0x010fe20000000039 */
[----:B------:R0:W-:Y:S04]  /*a0030*/  @P2 STG.E.U16 desc[UR8][R54.64], R7 ;  /* 0x0000000736002986 */ /* 0x0001e8000c101508 */
[----:B------:R4:W-:Y:S01]  /*a0040*/  @P4 STG.E.U16 desc[UR8][R52.64], R57 ;  /* 0x0000003934004986 */ /* 0x0009e2000c101508 */
[----:B------:R-:W-:Y:S02]  /*a0050*/  ISETP.GE.AND P2, PT, R56, UR38, PT ;  /* 0x0000002638007c0c */ /* 0x000fe4000bf46270 */
[----:B------:R-:W-:Y:S01]  /*a0060*/  ISETP.LT.AND P6, PT, R59, UR70, !P1 ;  /* 0x000000463b007c0c */ /* 0x000fe2000cfc1270 */
[C---:B------:R-:W-:Y:S01]  /*a0070*/  VIADD R51, R50.reuse, UR21 ;  /* 0x0000001532337c36 */ /* 0x040fe20008000000 */
[----:B0-----:R-:W2:Y:S01]  /*a0080*/  LDL.LU R7, [R1+0x2c] ;  /* 0x00002c0001077983 */ /* 0x001ea20000300800 */
[----:B----4-:R-:W-:Y:S01]  /*a0090*/  IMAD.WIDE R52, R50, 0x2, R48 ;  /* 0x0000000232347825 */ /* 0x010fe200078e0230 */
[----:B---3--:R-:W-:-:S04]  /*a00a0*/  PRMT R56, R6, 0x7632, R56 ;  /* 0x0000763206387816 */ /* 0x008fc80000000038 */
[----:B------:R0:W-:Y:S01]  /*a00b0*/  @P5 STG.E.U16 desc[UR8][R52.64], R6 ;  /* 0x0000000634005986 */ /* 0x0001e2000c101508 */
[----:B------:R-:W-:Y:S01]  /*a00c0*/  ISETP.LT.AND P3, PT, R61, UR30, !P1 ;  /* 0x0000001e3d007c0c */ /* 0x000fe2000cf61270 */
[----:B------:R-:W-:Y:S01]  /*a00d0*/  IMAD.WIDE R54, R50, 0x2, R44 ;  /* 0x0000000232367825 */ /* 0x000fe200078e022c */
[----:B------:R-:W-:Y:S01]  /*a00e0*/  ISETP.LT.AND P4, PT, R58, UR62, !P2 ;  /* 0x0000003e3a007c0c */ /* 0x000fe2000d781270 */
[----:B------:R-:W3:Y:S01]  /*a00f0*/  LDCU UR70, c[0x0][0x398] ;  /* 0x00007300ff4677ac */ /* 0x000ee20008000800 */
[----:B------:R-:W4:Y:S01]  /*a0100*/  LDCU UR21, c[0x0][0x39c] ;  /* 0x00007380ff1577ac */ /* 0x000f220008000800 */
[----:B0-----:R-:W3:Y:S01]  /*a0110*/  LDL.LU R6, [R1+0x1c] ;  /* 0x00001c0001067983 */ /* 0x001ee20000300800 */
[C---:B------:R-:W-:Y:S01]  /*a0120*/  ISETP.LT.AND P1, PT, R60.reuse, UR66, !P1 ;  /* 0x000000423c007c0c */ /* 0x040fe2000cf21270 */
[----:B------:R-:W-:Y:S01]  /*a0130*/  VIADD R52, R51, UR31 ;  /* 0x0000001f33347c36 */ /* 0x000fe20008000000 */
[----:B------:R-:W-:Y:S01]  /*a0140*/  ISETP.LT.AND P5, PT, R59, UR67, !P2 ;  /* 0x000000433b007c0c */ /* 0x000fe2000d7a1270 */
[----:B------:R0:W-:Y:S01]  /*a0150*/  @P6 STG.E.U16 desc[UR8][R54.64], R56 ;  /* 0x0000003836006986 */ /* 0x0001e2000c101508 */
[----:B------:R-:W-:Y:S01]  /*a0160*/  ISETP.LT.AND P6, PT, R61, UR43, !P2 ;  /* 0x0000002b3d007c0c */ /* 0x000fe2000d7c1270 */
[----:B------:R-:W-:Y:S01]  /*a0170*/  VIADD R53, R35, 0x28 ;  /* 0x0000002823357836 */ /* 0x000fe20000000000 */
[----:B------:R-:W-:Y:S01]  /*a0180*/  ISETP.LT.AND P2, PT, R60, UR63, !P2 ;  /* 0x0000003f3c007c0c */ /* 0x000fe2000d741270 */
[----:B------:R-:W1:Y:S01]  /*a0190*/  LDCU UR30, c[0x0][0x398] ;  /* 0x00007300ff1e77ac */ /* 0x000e620008000800 */
[----:B------:R-:W1:Y:S01]  /*a01a0*/  LDCU UR38, c[0x0][0x398] ;  /* 0x00007300ff2677ac */ /* 0x000e620008000800 */
[C---:B0-----:R-:W-:Y:S01]  /*a01b0*/  IMAD.WIDE R54, R50.reuse, 0x2, R2 ;  /* 0x0000000232367825 */ /* 0x041fe200078e0202 */
[----:B------:R-:W0:Y:S03]  /*a01c0*/  LDCU UR66, c[0x0][0x3b8] ;  /* 0x00007700ff4277ac */ /* 0x000e260008000800 */
[----:B------:R-:W-:Y:S01]  /*a01d0*/  IMAD.WIDE R56, R50, 0x2, R46 ;  /* 0x0000000232387825 */ /* 0x000fe200078e022e */
[----:B------:R-:W0:Y:S01]  /*a01e0*/  LDCU UR62, c[0x0][0x398] ;  /* 0x00007300ff3e77ac */ /* 0x000e220008000800 */
        /* <DEDUP_REMOVED lines=9> */
[----:B0-----:R-:W-:Y:S01]  /*a0280*/  IMAD.WIDE R56, R51, 0x2, R44 ;  /* 0x0000000233387825 */ /* 0x001fe200078e022c */
[----:B------:R-:W-:Y:S02]  /*a0290*/  PRMT R50, R7, 0x7632, R50 ;  /* 0x0000763207327816 */ /* 0x000fe40000000032 */
[----:B------:R0:W-:Y:S04]  /*a02a0*/  @P4 STG.E.U16 desc[UR8][R54.64], R7 ;  /* 0x0000000736004986 */ /* 0x0001e8000c101508 */
[----:B------:R1:W-:Y:S01]  /*a02b0*/  @P5 STG.E.U16 desc[UR8][R56.64], R50 ;  /* 0x0000003238005986 */ /* 0x0003e2000c101508 */
[----:B0-----:R-:W-:-:S03]  /*a02c0*/  IMAD.WIDE R54, R51, 0x2, R2 ;  /* 0x0000000233367825 */ /* 0x001fc600078e0202 */
[----:B------:R-:W2:Y:S01]  /*a02d0*/  LDL.LU R7, [R1] ;  /* 0x0000000001077983 */ /* 0x000ea20000300800 */
[----:B-1----:R-:W-:Y:S01]  /*a02e0*/  IMAD.WIDE R50, R51, 0x2, R46 ;  /* 0x0000000233327825 */ /* 0x002fe200078e022e */
[----:B---3--:R-:W-:Y:S02]  /*a02f0*/  PRMT R57, R6, 0x7632, R57 ;  /* 0x0000763206397816 */ /* 0x008fe40000000039 */
[----:B------:R0:W-:Y:S04]  /*a0300*/  @P6 STG.E.U16 desc[UR8][R54.64], R6 ;  /* 0x0000000636006986 */ /* 0x0001e8000c101508 */
[----:B------:R1:W-:Y:S04]  /*a0310*/  @P2 STG.E.U16 desc[UR8][R50.64], R57 ;  /* 0x0000003932002986 */ /* 0x0003e8000c101508 */
[----:B0-----:R-:W3:Y:S04]  /*a0320*/  LDL.LU R6, [R1+0x2f78] ;  /* 0x002f780001067983 */ /* 0x001ee80000300800 */
[----:B-1----:R-:W2:Y:S01]  /*a0330*/  LDL.LU R57, [R1+0x320] ;  /* 0x0003200001397983 */ /* 0x002ea20000300800 */
[----:B------:R-:W-:Y:S01]  /*a0340*/  ISETP.GE.AND P3, PT, R53, UR39, PT ;  /* 0x0000002735007c0c */ /* 0x000fe2000bf66270 */
[----:B------:R-:W-:Y:S01]  /*a0350*/  VIADD R56, R35, 0x29 ;  /* 0x0000002923387836 */ /* 0x000fe20000000000 */
[----:B------:R-:W0:Y:S02]  /*a0360*/  LDCU UR39, c[0x0][0x398] ;  /* 0x00007300ff2777ac */ /* 0x000e240008000800 */
[----:B------:R-:W-:-:S02]  /*a0370*/  ISETP.LT.AND P1, PT, R58, UR59, !P3 ;  /* 0x0000003b3a007c0c */ /* 0x000fc4000df21270 */
[----:B------:R-:W-:Y:S01]  /*a0380*/  ISETP.LT.AND P4, PT, R59, UR64, !P3 ;  /* 0x000000403b007c0c */ /* 0x000fe2000df81270 */
[----:B------:R-:W-:Y:S01]  /*a0390*/  IMAD.WIDE R50, R52, 0x2, R48 ;  /* 0x0000000234327825 */ /* 0x000fe200078e0230 */
[----:B------:R-:W-:Y:S01]  /*a03a0*/  ISETP.LT.AND P5, PT, R61, UR25, !P3 ;  /* 0x000000193d007c0c */ /* 0x000fe2000dfa1270 */
[----:B------:R-:W1:Y:S01]  /*a03b0*/  LDCU UR59, c[0x0][0x398] ;  /* 0x00007300ff3b77ac */ /* 0x000e620008000800 */
[----:B------:R-:W-:Y:S01]  /*a03c0*/  ISETP.LT.AND P3, PT, R60, UR60, !P3 ;  /* 0x0000003c3c007c0c */ /* 0x000fe2000df61270 */
[----:B------:R-:W-:Y:S01]  /*a03d0*/  IMAD.WIDE R54, R52, 0x2, R44 ;  /* 0x0000000234367825 */ /* 0x000fe200078e022c */
[----:B------:R-:W-:Y:S01]  /*a03e0*/  ISETP.GE.AND P6, PT, R56, UR36, PT ;  /* 0x0000002438007c0c */ /* 0x000fe2000bfc6270 */
[----:B------:R-:W0:Y:S03]  /*a03f0*/  LDCU UR64, c[0x0][0x398] ;  /* 0x00007300ff4077ac */ /* 0x000e260008000800 */
[----:B------:R-:W-:Y:S01]  /*a0400*/  ISETP.LT.AND P2, PT, R58, UR56, !P6 ;  /* 0x000000383a007c0c */ /* 0x000fe2000f741270 */
[----:B------:R-:W-:Y:S01]  /*a0410*/  VIADD R53, R52, UR6 ;  /* 0x0000000634357c36 */ /* 0x000fe20008000000 */
[----:B------:R-:W0:Y:S01]  /*a0420*/  LDCU UR6, c[0x0][0x39c] ;  /* 0x00007380ff0677ac */ /* 0x000e220008000800 */
[----:B------:R-:W0:Y:S01]  /*a0430*/  LDCU UR25, c[0x0][0x398] ;  /* 0x00007300ff1977ac */ /* 0x000e220008000800 */
[----:B------:R-:W0:Y:S01]  /*a0440*/  LDCU UR36, c[0x0][0x398] ;  /* 0x00007300ff2477ac */ /* 0x000e220008000800 */
[----:B------:R-:W0:Y:S01]  /*a0450*/  LDCU UR60, c[0x0][0x3b8] ;  /* 0x00007700ff3c77ac */ /* 0x000e220008000800 */
[----:B------:R-:W0:Y:S01]  /*a0460*/  LDCU UR56, c[0x0][0x398] ;  /* 0x00007300ff3877ac */ /* 0x000e220008000800 */
[----:B--2---:R-:W-:Y:S01]  /*a0470*/  PRMT R56, R57, 0x7632, R56 ;  /* 0x0000763239387816 */ /* 0x004fe20000000038 */
[----:B------:R2:W-:Y:S01]  /*a0480*/  @P1 STG.E.U16 desc[UR8][R50.64], R57 ;  /* 0x0000003932001986 */ /* 0x0005e2000c101508 */
[----:B------:R-:W-:Y:S01]  /*a0490*/  ISETP.LT.AND P1, PT, R59, UR61, !P6 ;  /* 0x0000003d3b007c0c */ /* 0x000fe2000f721270 */
[----:B------:R-:W0:Y:S02]  /*a04a0*/  LDCU UR61, c[0x0][0x398] ;  /* 0x00007300ff3d77ac */ /* 0x000e240008000800 */
[----:B------:R1:W-:Y:S01]  /*a04b0*/  @P4 STG.E.U16 desc[UR8][R54.64], R56 ;  /* 0x0000003836004986 */ /* 0x0003e2000c101508 */
[----:B------:R-:W-:Y:S01]  /*a04c0*/  ISETP.LT.AND P4, PT, R61, UR40, !P6 ;  /* 0x000000283d007c0c */ /* 0x000fe2000f781270 */
[----:B------:R-:W0:Y:S01]  /*a04d0*/  LDCU UR40, c[0x0][0x398] ;  /* 0x00007300ff2877ac */ /* 0x000e220008000800 */
[----:B--2---:R-:W-:-:S02]  /*a04e0*/  VIADD R51, R35, 0x2a ;  /* 0x0000002a23337836 */ /* 0x004fc40000000000 */
[----:B-1----:R-:W-:-:S04]  /*a04f0*/  IMAD.WIDE R54, R52, 0x2, R2 ;  /* 0x0000000234367825 */ /* 0x002fc800078e0202 */
[----:B------:R-:W-:Y:S01]  /*a0500*/  IMAD.WIDE R56, R52, 0x2, R46 ;  /* 0x0000000234387825 */ /* 0x000fe200078e022e */
[----:B------:R-:W-:Y:S01]  /*a0510*/  PRMT R52, R7, 0x7632, R52 ;  /* 0x0000763207347816 */ /* 0x000fe20000000034 */
[----:B------:R1:W-:Y:S01]  /*a0520*/  @P5 STG.E.U16 desc[UR8][R54.64], R7 ;  /* 0x0000000736005986 */ /* 0x0003e2000c101508 */
[----:B------:R-:W-:Y:S01]  /*a0530*/  ISETP.GE.AND P5, PT, R51, UR37, PT ;  /* 0x0000002533007c0c */ /* 0x000fe2000bfa6270 */
[C---:B------:R-:W-:Y:S01]  /*a0540*/  VIADD R50, R53.reuse, UR28 ;  /* 0x0000001c35327c36 */ /* 0x040fe20008000000 */
[----:B------:R-:W-:Y:S01]  /*a0550*/  PRMT R51, R4, 0x7632, R51 ;  /* 0x0000763204337816 */ /* 0x000fe20000000033 */
[----:B------:R2:W-:Y:S01]  /*a0560*/  @P3 STG.E.U16 desc[UR8][R56.64], R52 ;  /* 0x0000003438003986 */ /* 0x0005e2000c101508 */
[----:B------:R-:W-:Y:S01]  /*a0570*/  ISETP.LT.AND P6, PT, R60, UR57, !P6 ;  /* 0x000000393c007c0c */ /* 0x000fe2000f7c1270 */
[----:B------:R-:W0:Y:S01]  /*a0580*/  LDCU UR28, c[0x0][0x39c] ;  /* 0x00007380ff1c77ac */ /* 0x000e220008000800 */
[----:B------:R-:W0:Y:S01]  /*a0590*/  LDCU UR37, c[0x0][0x398] ;  /* 0x00007300ff2577ac */ /* 0x000e220008000800 */
[C---:B-1----:R-:W-:Y:S01]  /*a05a0*/  IMAD.WIDE R54, R53.reuse, 0x2, R48 ;  /* 0x0000000235367825 */ /* 0x042fe200078e0230 */
[----:B------:R-:W3:Y:S03]  /*a05b0*/  LDL.LU R7, [R1+0x2f74] ;  /* 0x002f740001077983 */ /* 0x000ee60000300800 */
[C---:B--2---:R-:W-:Y:S01]  /*a05c0*/  IMAD.WIDE R56, R53.reuse, 0x2, R44 ;  /* 0x0000000235387825 */ /* 0x044fe200078e022c */
[----:B------:R1:W-:Y:S01]  /*a05d0*/  @P2 STG.E.U16 desc[UR8][R54.64], R4 ;  /* 0x0000000436002986 */ /* 0x0003e2000c101508 */
[----:B------:R-:W-:Y:S01]  /*a05e0*/  ISETP.LT.AND P3, PT, R58, UR53, !P5 ;  /* 0x000000353a007c0c */ /* 0x000fe2000ef61270 */
[----:B------:R-:W2:Y:S02]  /*a05f0*/  LDCU UR57, c[0x0][0x3b8] ;  /* 0x00007700ff3977ac */ /* 0x000ea40008000800 */
[----:B------:R0:W-:Y:S01]  /*a0600*/  @P1 STG.E.U16 desc[UR8][R56.64], R51 ;  /* 0x0000003338001986 */ /* 0x0001e2000c101508 */
[----:B-1----:R-:W-:Y:S01]  /*a0610*/  IMAD.WIDE R54, R53, 0x2, R2 ;  /* 0x0000000235367825 */ /* 0x002fe200078e0202 */
[----:B------:R-:W-:Y:S01]  /*a0620*/  ISETP.LT.AND P2, PT, R59, UR58, !P5 ;  /* 0x0000003a3b007c0c */ /* 0x000fe2000ef41270 */
[----:B------:R-:W1:Y:S02]  /*a0630*/  LDCU UR53, c[0x0][0x398] ;  /* 0x00007300ff3577ac */ /* 0x000e640008000800 */
[----:B0-----:R-:W-:Y:S01]  /*a0640*/  VIADD R51, R35, 0x2b ;  /* 0x0000002b23337836 */ /* 0x001fe20000000000 */
[----:B------:R0:W-:Y:S04]  /*a0650*/  @P4 STG.E.U16 desc[UR8][R54.64], R8 ;  /* 0x0000000836004986 */ /* 0x0001e8000c101508 */
[----:B------:R-:W2:Y:S01]  /*a0660*/  LDL.LU R57, [R1+0x4] ;  /* 0x0000040001397983 */ /* 0x000ea20000300800 */
[----:B------:R-:W-:Y:S01]  /*a0670*/  ISETP.GE.AND P4, PT, R51, UR34, PT ;  /* 0x0000002233007c0c */ /* 0x000fe2000bf86270 */
[----:B------:R-:W-:Y:S01]  /*a0680*/  IMAD.WIDE R52, R53, 0x2, R46 ;  /* 0x0000000235347825 */ /* 0x000fe200078e022e */
[----:B------:R-:W-:Y:S01]  /*a0690*/  PRMT R56, R8, 0x7632, R56 ;  /* 0x0000763208387816 */ /* 0x000fe20000000038 */
[----:B------:R-:W2:Y:S01]  /*a06a0*/  LDL.LU R51, [R1+0x324] ;  /* 0x0003240001337983 */ /* 0x000ea20000300800 */
[----:B------:R-:W-:Y:S01]  /*a06b0*/  ISETP.LT.AND P1, PT, R61, UR22, !P5 ;  /* 0x000000163d007c0c */ /* 0x000fe2000ef21270 */
[C---:B------:R-:W-:Y:S01]  /*a06c0*/  VIADD R4, R50.reuse, UR29 ;  /* 0x0000001d32047c36 */ /* 0x040fe20008000000 */
[----:B------:R-:W1:Y:S01]  /*a06d0*/  LDCU UR58, c[0x0][0x398] ;  /* 0x00007300ff3a77ac */ /* 0x000e620008000800 */
[----:B------:R4:W-:Y:S01]  /*a06e0*/  @P6 STG.E.U16 desc[UR8][R52.64], R56 ;  /* 0x0000003834006986 */ /* 0x0009e2000c101508 */
[----:B0-----:R-:W-:Y:S01]  /*a06f0*/  IMAD.WIDE R54, R50, 0x2, R44 ;  /* 0x0000000232367825 */ /* 0x001fe200078e022c */
[----:B------:R-:W-:Y:S01]  /*a0700*/  ISETP.LT.AND P5, PT, R60, UR54, !P5 ;  /* 0x000000363c007c0c */ /* 0x000fe2000efa1270 */
[----:B------:R-:W0:Y:S01]  /*a0710*/  LDCU UR29, c[0x0][0x39c] ;  /* 0x00007380ff1d77ac */ /* 0x000e220008000800 */
[----:B------:R-:W0:Y:S01]  /*a0720*/  LDCU UR22, c[0x0][0x398] ;  /* 0x00007300ff1677ac */ /* 0x000e220008000800 */
[----:B------:R-:W0:Y:S01]  /*a0730*/  LDCU UR34, c[0x0][0x398] ;  /* 0x00007300ff2277ac */ /* 0x000e220008000800 */
[----:B----4-:R-:W-:Y:S01]  /*a0740*/  IMAD.WIDE R52, R50, 0x2, R48 ;  /* 0x0000000232347825 */ /* 0x010fe200078e0230 */
[----:B------:R-:W4:Y:S01]  /*a0750*/  LDL.LU R56, [R1+0x328] ;  /* 0x0003280001387983 */ /* 0x000f220000300800 */
[----:B------:R-:W-:Y:S01]  /*a0760*/  ISETP.LT.AND P6, PT, R58, UR50, !P4 ;  /* 0x000000323a007c0c */ /* 0x000fe2000e7c1270 */
[----:B------:R-:W0:Y:S01]  /*a0770*/  LDCU UR54, c[0x0][0x3b8] ;  /* 0x00007700ff3677ac */ /* 0x000e220008000800 */
[----:B------:R-:W0:Y:S01]  /*a0780*/  LDCU UR50, c[0x0][0x398] ;  /* 0x00007300ff3277ac */ /* 0x000e220008000800 */
[----:B--2---:R-:W-:Y:S01]  /*a0790*/  PRMT R8, R51, 0x7632, R8 ;  /* 0x0000763233087816 */ /* 0x004fe20000000008 */
[----:B------:R2:W-:Y:S04]  /*a07a0*/  @P3 STG.E.U16 desc[UR8][R52.64], R51 ;  /* 0x0000003334003986 */ /* 0x0005e8000c101508 */
[----:B------:R0:W-:Y:S01]  /*a07b0*/  @P2 STG.E.U16 desc[UR8][R54.64], R8 ;  /* 0x0000000836002986 */ /* 0x0001e2000c101508 */
[----:B--2---:R-:W-:Y:S01]  /*a07c0*/  IMAD.WIDE R52, R50, 0x2, R2 ;  /* 0x0000000232347825 */ /* 0x004fe200078e0202 */
[----:B0-----:R-:W-:-:S04]  /*a07d0*/  PRMT R55, R57, 0x7632, R55 ;  /* 0x0000763239377816 */ /* 0x001fc80000000037 */
[----:B------:R0:W-:Y:S04]  /*a07e0*/  @P1 STG.E.U16 desc[UR8][R52.64], R57 ;  /* 0x0000003934001986 */ /* 0x0001e8000c101508 */
[----:B0-----:R-:W2:Y:S01]  /*a07f0*/  LDL.LU R57, [R1+0x8] ;  /* 0x0000080001397983 */ /* 0x001ea20000300800 */
[----:B------:R-:W-:Y:S01]  /*a0800*/  ISETP.LT.AND P3, PT, R59, UR55, !P4 ;  /* 0x000000373b007c0c */ /* 0x000fe2000e761270 */
[----:B------:R-:W-:Y:S01]  /*a0810*/  IMAD.WIDE R50, R50, 0x2, R46 ;  /* 0x0000000232327825 */ /* 0x000fe200078e022e */
[----:B------:R-:W-:Y:S01]  /*a0820*/  ISETP.LT.AND P2, PT, R61, UR20, !P4 ;  /* 0x000000143d007c0c */ /* 0x000fe2000e741270 */
[----:B------:R-:W0:Y:S02]  /*a0830*/  LDCU UR55, c[0x0][0x398] ;  /* 0x00007300ff3777ac */ /* 0x000e240008000800 */
[----:B------:R-:W-:Y:S01]  /*a0840*/  VIADD R54, R35, 0x2c ;  /* 0x0000002c23367836 */ /* 0x000fe20000000000 */
[----:B------:R-:W-:Y:S01]  /*a0850*/  ISETP.LT.AND P4, PT, R60, UR77, !P4 ;  /* 0x0000004d3c007c0c */ /* 0x000fe2000e781270 */
[----:B------:R1:W-:Y:S01]  /*a0860*/  @P5 STG.E.U16 desc[UR8][R50.64], R55 ;  /* 0x0000003732005986 */ /* 0x0003e2000c101508 */
[----:B------:R-:W-:Y:S01]  /*a0870*/  IMAD.WIDE R52, R4, 0x2, R44 ;  /* 0x0000000204347825 */ /* 0x000fe200078e022c */
[----:B------:R-:W0:Y:S01]  /*a0880*/  LDCU UR20, c[0x0][0x398] ;  /* 0x00007300ff1477ac */ /* 0x000e220008000800 */
[----:B------:R-:W-:-:S02]  /*a0890*/  ISETP.GE.AND P1, PT, R54, UR4, PT ;  /* 0x0000000436007c0c */ /* 0x000fc4000bf26270 */
[----:B------:R-:W-:Y:S01]  /*a08a0*/  PRMT R54, R5, 0x7632, R54 ;  /* 0x0000763205367816 */ /* 0x000fe20000000036 */
[----:B------:R-:W-:Y:S01]  /*a08b0*/  VIADD R8, R4, UR51 ;  /* 0x0000003304087c36 */ /* 0x000fe20008000000 */
[----:B------:R-:W-:Y:S01]  /*a08c0*/  ISETP.LT.AND P5, PT, R58, UR35, !P1 ;  /* 0x000000233a007c0c */ /* 0x000fe2000cfa1270 */
[----:B------:R-:W0:Y:S01]  /*a08d0*/  LDCU UR51, c[0x0][0x39c] ;  /* 0x00007380ff3377ac */ /* 0x000e220008000800 */
[C---:B-1----:R-:W-:Y:S01]  /*a08e0*/  IMAD.WIDE R50, R4.reuse, 0x2, R48 ;  /* 0x0000000204327825 */ /* 0x042fe200078e0230 */
[----:B------:R-:W1:Y:S04]  /*a08f0*/  LDCU UR4, c[0x0][0x398] ;  /* 0x00007300ff0477ac */ /* 0x000e680008000800 */
[----:B------:R0:W-:Y:S01]  /*a0900*/  @P6 STG.E.U16 desc[UR8][R50.64], R5 ;  /* 0x0000000532006986 */ /* 0x0001e2000c101508 */
[----:B------:R-:W1:Y:S03]  /*a0910*/  LDCU UR77, c[0x0][0x3b8] ;  /* 0x00007700ff4d77ac */ /* 0x000e660008000800 */
[----:B------:R3:W-:Y:S01]  /*a0920*/  @P3 STG.E.U16 desc[UR8][R52.64], R54 ;  /* 0x0000003634003986 */ /* 0x0007e2000c101508 */
[----:B------:R-:W1:Y:S01]  /*a0930*/  LDCU UR35, c[0x0][0x398] ;  /* 0x00007300ff2377ac */ /* 0x000e620008000800 */
[----:B0-----:R-:W-:-:S04]  /*a0940*/  IMAD.WIDE R50, R4, 0x2, R2 ;  /* 0x0000000204327825 */ /* 0x001fc800078e0202 */
[----:B------:R-:W-:Y:S01]  /*a0950*/  IMAD.WIDE R4, R4, 0x2, R46 ;  /* 0x0000000204047825 */ /* 0x000fe200078e022e */
[----:B---3--:R-:W-:Y:S01]  /*a0960*/  PRMT R54, R9, 0x7632, R54 ;  /* 0x0000763209367816 */ /* 0x008fe20000000036 */
[----:B------:R4:W-:Y:S01]  /*a0970*/  @P2 STG.E.U16 desc[UR8][R50.64], R9 ;  /* 0x0000000932002986 */ /* 0x0009e2000c101508 */
[----:B------:R-:W-:Y:S01]  /*a0980*/  ISETP.LT.AND P6, PT, R59, UR48, !P1 ;  /* 0x000000303b007c0c */ /* 0x000fe2000cfc1270 */
[----:B------:R-:W-:Y:S01]  /*a0990*/  VIADD R53, R35, 0x2d ;  /* 0x0000002d23357836 */ /* 0x000fe20000000000 */
[----:B------:R-:W-:Y:S01]  /*a09a0*/  ISETP.LT.AND P3, PT, R61, UR47, !P1 ;  /* 0x0000002f3d007c0c */ /* 0x000fe2000cf61270 */
[----:B------:R0:W-:Y:S01]  /*a09b0*/  @P4 STG.E.U16 desc[UR8][R4.64], R54 ;  /* 0x0000003604004986 */ /* 0x0001e2000c101508 */
[----:B------:R-:W-:Y:S01]  /*a09c0*/  VIADD R52, R8, UR76 ;  /* 0x0000004c08347c36 */ /* 0x000fe20008000000 */
[----:B------:R-:W3:Y:S01]  /*a09d0*/  LDCU UR48, c[0x0][0x398] ;  /* 0x00007300ff3077ac */ /* 0x000ee20008000800 */
[----:B----4-:R-:W-:Y:S01]  /*a09e0*/  PRMT R9, R56, 0x7632, R9 ;  /* 0x0000763238097816 */ /* 0x010fe20000000009 */
[C---:B------:R-:W-:Y:S01]  /*a09f0*/  IMAD.WIDE R50, R8.reuse, 0x2, R44 ;  /* 0x0000000208327825 */ /* 0x040fe200078e022c */
[----:B------:R-:W-:Y:S01]  /*a0a00*/  ISETP.GE.AND P2, PT, R53, UR32, PT ;  /* 0x0000002035007c0c */ /* 0x000fe2000bf46270 */
[----:B------:R-:W4:Y:S02]  /*a0a10*/  LDCU UR76, c[0x0][0x39c] ;  /* 0x00007380ff4c77ac */ /* 0x000f240008000800 */
[----:B0-----:R-:W-:Y:S01]  /*a0a20*/  IMAD.WIDE R4, R8, 0x2, R48 ;  /* 0x0000000208047825 */ /* 0x001fe200078e0230 */
[----:B------:R-:W-:Y:S01]  /*a0a30*/  ISETP.LT.AND P1, PT, R60, UR52, !P1 ;  /* 0x000000343c007c0c */ /* 0x000fe2000cf21270 */
[----:B------:R-:W0:Y:S03]  /*a0a40*/  LDCU UR52, c[0x0][0x3b8] ;  /* 0x00007700ff3477ac */ /* 0x000e260008000800 */
[----:B------:R1:W-:Y:S01]  /*a0a50*/  @P5 STG.E.U16 desc[UR8][R4.64], R56 ;  /* 0x0000003804005986 */ /* 0x0003e2000c101508 */
[----:B------:R-:W0:Y:S01]  /*a0a60*/  LDCU UR47, c[0x0][0x398] ;  /* 0x00007300ff2f77ac */ /* 0x000e220008000800 */
[----:B------:R-:W0:Y:S02]  /*a0a70*/  LDCU UR32, c[0x0][0x398] ;  /* 0x00007300ff2077ac */ /* 0x000e240008000800 */
[----:B-1----:R-:W3:Y:S01]  /*a0a80*/  LDL.LU R56, [R1+0x32c] ;  /* 0x00032c0001387983 */ /* 0x002ee20000300800 */
[----:B------:R-:W-:-:S03]  /*a0a90*/  IMAD.WIDE R4, R8, 0x2, R2 ;  /* 0x0000000208047825 */ /* 0x000fc600078e0202 */
[----:B------:R-:W-:Y:S01]  /*a0aa0*/  @P6 STG.E.U16 desc[UR8][R50.64], R9 ;  /* 0x0000000932006986 */ /* 0x000fe2000c101508 */
[----:B--2---:R-:W-:-:S03]  /*a0ab0*/  PRMT R53, R57, 0x7632, R53 ;  /* 0x0000763239357816 */ /* 0x004fc60000000035 */
[----:B------:R1:W-:Y:S04]  /*a0ac0*/  @P3 STG.E.U16 desc[UR8][R4.64], R57 ;  /* 0x0000003904003986 */ /* 0x0003e8000c101508 */
[----:B-1----:R-:W2:Y:S01]  /*a0ad0*/  LDL.LU R57, [R1+0xc] ;  /* 0x00000c0001397983 */ /* 0x002ea20000300800 */
[----:B------:R-:W-:Y:S01]  /*a0ae0*/  ISETP.LT.AND P4, PT, R58, UR44, !P2 ;  /* 0x0000002c3a007c0c */ /* 0x000fe2000d781270 */
[----:B------:R-:W-:Y:S01]  /*a0af0*/  VIADD R51, R35, 0x2e ;  /* 0x0000002e23337836 */ /* 0x000fe20000000000 */
[----:B------:R-:W-:Y:S01]  /*a0b00*/  ISETP.LT.AND P5, PT, R59, UR74, !P2 ;  /* 0x0000004a3b007c0c */ /* 0x000fe2000d7a1270 */
[----:B------:R-:W-:Y:S01]  /*a0b10*/  IMAD.WIDE R8, R8, 0x2, R46 ;  /* 0x0000000208087825 */ /* 0x000fe200078e022e */
[----:B------:R-:W-:Y:S01]  /*a0b20*/  ISETP.LT.AND P6, PT, R61, UR26, !P2 ;  /* 0x0000001a3d007c0c */ /* 0x000fe2000d7c1270 */
[----:B------:R-:W1:Y:S01]  /*a0b30*/  LDCU UR44, c[0x0][0x398] ;  /* 0x00007300ff2c77ac */ /* 0x000e620008000800 */
[----:B------:R-:W-:Y:S01]  /*a0b40*/  ISETP.GE.AND P3, PT, R51, UR16, PT ;  /* 0x0000001033007c0c */ /* 0x000fe2000bf66270 */
[----:B------:R-:W-:Y:S01]  /*a0b50*/  IMAD.WIDE R4, R52, 0x2, R48 ;  /* 0x0000000234047825 */ /* 0x000fe200078e0230 */
[----:B------:R-:W-:Y:S01]  /*a0b60*/  ISETP.LT.AND P2, PT, R60, UR49, !P2 ;  /* 0x000000313c007c0c */ /* 0x000fe2000d741270 */
[----:B------:R0:W-:Y:S01]  /*a0b70*/  @P1 STG.E.U16 desc[UR8][R8.64], R53 ;  /* 0x0000003508001986 */ /* 0x0001e2000c101508 */
[----:B------:R-:W-:Y:S01]  /*a0b80*/  ISETP.LT.AND P1, PT, R58, UR45, !P3 ;  /* 0x0000002d3a007c0c */ /* 0x000fe2000df21270 */
[----:B------:R-:W-:Y:S01]  /*a0b90*/  VIADD R50, R52, UR75 ;  /* 0x0000004b34327c36 */ /* 0x000fe20008000000 */
[----:B------:R-:W-:Y:S01]  /*a0ba0*/  PRMT R51, R6, 0x7632, R51 ;  /* 0x0000763206337816 */ /* 0x000fe20000000033 */
[----:B------:R1:W-:Y:S01]  /*a0bb0*/  @P4 STG.E.U16 desc[UR8][R4.64], R6 ;  /* 0x0000000604004986 */ /* 0x0003e2000c101508 */
[----:B------:R-:W2:Y:S01]  /*a0bc0*/  LDCU UR74, c[0x0][0x398] ;  /* 0x00007300ff4a77ac */ /* 0x000ea20008000800 */
[----:B------:R-:W2:Y:S01]  /*a0bd0*/  LDCU UR26, c[0x0][0x398] ;  /* 0x00007300ff1a77ac */ /* 0x000ea20008000800 */
[C---:B0-----:R-:W-:Y:S01]  /*a0be0*/  IMAD.WIDE R8, R52.reuse, 0x2, R44 ;  /* 0x0000000234087825 */ /* 0x041fe200078e022c */
[----:B------:R-:W0:Y:S03]  /*a0bf0*/  LDCU UR75, c[0x0][0x39c] ;  /* 0x00007380ff4b77ac */ /* 0x000e260008000800 */
[----:B-1----:R-:W-:Y:S01]  /*a0c00*/  IMAD.WIDE R4, R52, 0x2, R2 ;  /* 0x0000000234047825 */ /* 0x002fe200078e0202 */
[----:B------:R1:W-:Y:S01]  /*a0c10*/  @P5 STG.E.U16 desc[UR8][R8.64], R51 ;  /* 0x0000003308005986 */ /* 0x0003e2000c101508 */
[----:B------:R-:W-:Y:S01]  /*a0c20*/  ISETP.LT.AND P4, PT, R59, UR71, !P3 ;  /* 0x000000473b007c0c */ /* 0x000fe2000df81270 */
[----:B------:R-:W0:Y:S02]  /*a0c30*/  LDCU UR16, c[0x0][0x398] ;  /* 0x00007300ff1077ac */ /* 0x000e240008000800 */
[----:B------:R4:W-:Y:S01]  /*a0c40*/  @P6 STG.E.U16 desc[UR8][R4.64], R10 ;  /* 0x0000000a04006986 */ /* 0x0009e2000c101508 */
[----:B------:R-:W-:Y:S01]  /*a0c50*/  ISETP.LT.AND P5, PT, R61, UR24, !P3 ;  /* 0x000000183d007c0c */ /* 0x000fe2000dfa1270 */
[----:B------:R-:W-:Y:S01]  /*a0c60*/  VIADD R6, R50, UR72 ;  /* 0x0000004832067c36 */ /* 0x000fe20008000000 */
[----:B------:R-:W0:Y:S01]  /*a0c70*/  LDCU UR49, c[0x0][0x3b8] ;  /* 0x00007700ff3177ac */ /* 0x000e220008000800 */
[----:B------:R-:W0:Y:S01]  /*a0c80*/  LDCU UR45, c[0x0][0x398] ;  /* 0x00007300ff2d77ac */ /* 0x000e220008000800 */
[----:B-1----:R-:W-:Y:S01]  /*a0c90*/  IMAD.WIDE R8, R52, 0x2, R46 ;  /* 0x0000000234087825 */ /* 0x002fe200078e022e */
[----:B------:R-:W-:Y:S01]  /*a0ca0*/  PRMT R52, R10, 0x7632, R52 ;  /* 0x000076320a347816 */ /* 0x000fe20000000034 */
[----:B------:R-:W1:Y:S02]  /*a0cb0*/  LDCU UR71, c[0x0][0x398] ;  /* 0x00007300ff4777ac */ /* 0x000e640008000800 */
[----:B----4-:R-:W-:-:S02]  /*a0cc0*/  IMAD.WIDE R4, R50, 0x2, R48 ;  /* 0x0000000232047825 */ /* 0x010fc400078e0230 */
[----:B------:R4:W-:Y:S02]  /*a0cd0*/  @P2 STG.E.U16 desc[UR8][R8.64], R52 ;  /* 0x0000003408002986 */ /* 0x0009e4000c101508 */
[----:B------:R-:W-:Y:S01]  /*a0ce0*/  VIADD R51, R35, 0x2f ;  /* 0x0000002f23337836 */ /* 0x000fe20000000000 */
[----:B------:R-:W-:Y:S01]  /*a0cf0*/  ISETP.LT.AND P3, PT, R60, UR33, !P3 ;  /* 0x000000213c007c0c */ /* 0x000fe2000df61270 */
[----:B------:R-:W0:Y:S01]  /*a0d00*/  LDCU UR72, c[0x0][0x39c] ;  /* 0x00007380ff4877ac */ /* 0x000e220008000800 */
[----:B------:R-:W0:Y:S01]  /*a0d10*/  LDCU UR24, c[0x0][0x398] ;  /* 0x00007300ff1877ac */ /* 0x000e220008000800 */
[----:B----4-:R-:W-:Y:S01]  /*a0d20*/  IMAD.WIDE R8, R50, 0x2, R44 ;  /* 0x0000000232087825 */ /* 0x010fe200078e022c */
[----:B---3--:R-:W-:Y:S01]  /*a0d30*/  PRMT R10, R56, 0x7632, R10 ;  /* 0x00007632380a7816 */ /* 0x008fe2000000000a */
[----:B------:R3:W-:Y:S01]  /*a0d40*/  @P1 STG.E.U16 desc[UR8][R4.64], R56 ;  /* 0x0000003804001986 */ /* 0x0007e2000c101508 */
[----:B------:R-:W-:Y:S01]  /*a0d50*/  ISETP.GE.AND P6, PT, R51, UR27, PT ;  /* 0x0000001b33007c0c */ /* 0x000fe2000bfc6270 */
[----:B------:R-:W4:Y:S02]  /*a0d60*/  LDCU UR33, c[0x0][0x3b8] ;  /* 0x00007700ff2177ac */ /* 0x000f240008000800 */
[----:B------:R0:W-:Y:S04]  /*a0d70*/  @P4 STG.E.U16 desc[UR8][R8.64], R10 ;  /* 0x0000000a08004986 */ /* 0x0001e8000c101508 */
[----:B---3--:R-:W3:Y:S01]  /*a0d80*/  LDL.LU R56, [R1+0x310] ;  /* 0x0003100001387983 */ /* 0x008ee20000300800 */
[C---:B------:R-:W-:Y:S01]  /*a0d90*/  IMAD.WIDE R4, R50.reuse, 0x2, R2 ;  /* 0x0000000232047825 */ /* 0x040fe200078e0202 */
[----:B------:R-:W1:Y:S03]  /*a0da0*/  LDCU UR27, c[0x0][0x398] ;  /* 0x00007300ff1b77ac */ /* 0x000e660008000800 */
[----:B0-----:R-:W-:Y:S01]  /*a0db0*/  IMAD.WIDE R8, R50, 0x2, R46 ;  /* 0x0000000232087825 */ /* 0x001fe200078e022e */
[----:B--2---:R-:W-:Y:S01]  /*a0dc0*/  PRMT R50, R57, 0x7632, R50 ;  /* 0x0000763239327816 */ /* 0x004fe20000000032 */
[----:B------:R0:W-:Y:S04]  /*a0dd0*/  @P5 STG.E.U16 desc[UR8][R4.64], R57 ;  /* 0x0000003904005986 */ /* 0x0001e8000c101508 */
[----:B0-----:R-:W2:Y:S01]  /*a0de0*/  LDL.LU R57, [R1+0x300] ;  /* 0x0003000001397983 */ /* 0x001ea20000300800 */
[----:B------:R-:W-:Y:S01]  /*a0df0*/  ISETP.LT.AND P2, PT, R58, UR41, !P6 ;  /* 0x000000293a007c0c */ /* 0x000fe2000f741270 */
[----:B------:R-:W-:Y:S01]  /*a0e00*/  VIADD R51, R35, 0x30 ;  /* 0x0000003023337836 */ /* 0x000fe20000000000 */
[----:B------:R-:W-:-:S02]  /*a0e10*/  ISETP.LT.AND P1, PT, R59, UR68, !P6 ;  /* 0x000000443b007c0c */ /* 0x000fc4000f721270 */
[----:B------:R-:W-:Y:S01]  /*a0e20*/  ISETP.LT.AND P4, PT, R61, UR73, !P6 ;  /* 0x000000493d007c0c */ /* 0x000fe2000f781270 */
[----:B------:R-:W-:Y:S01]  /*a0e30*/  IMAD.WIDE R4, R6, 0x2, R48 ;  /* 0x0000000206047825 */ /* 0x000fe200078e0230 */
[----:B------:R-:W-:Y:S01]  /*a0e40*/  ISETP.GE.AND P5, PT, R51, UR23, PT ;  /* 0x0000001733007c0c */ /* 0x000fe2000bfa6270 */
[----:B------:R0:W-:Y:S01]  /*a0e50*/  @P3 STG.E.U16 desc[UR8][R8.64], R50 ;  /* 0x0000003208003986 */ /* 0x0001e2000c101508 */
[----:B------:R-:W-:Y:S01]  /*a0e60*/  ISETP.LT.AND P6, PT, R60, UR46, !P6 ;  /* 0x0000002e3c007c0c */ /* 0x000fe2000f7c1270 */
[----:B------:R-:W-:Y:S01]  /*a0e70*/  VIADD R10, R6, UR69 ;  /* 0x00000045060a7c36 */ /* 0x000fe20008000000 */
[----:B------:R-:W-:Y:S01]  /*a0e80*/  ISETP.LT.AND P3, PT, R58, UR42, !P5 ;  /* 0x0000002a3a007c0c */ /* 0x000fe2000ef61270 */
[----:B------:R-:W4:Y:S01]  /*a0e90*/  LDL.LU R55, [R1+0x2f0] ;  /* 0x0002f00001377983 */ /* 0x000f220000300800 */
[----:B------:R-:W1:Y:S03]  /*a0ea0*/  LDCU UR41, c[0x0][0x398] ;  /* 0x00007300ff2977ac */ /* 0x000e660008000800 */
[----:B------:R1:W-:Y:S01]  /*a0eb0*/  @P2 STG.E.U16 desc[UR8][R4.64], R7 ;  /* 0x0000000704002986 */ /* 0x0003e2000c101508 */
[----:B------:R-:W2:Y:S01]  /*a0ec0*/  LDCU UR68, c[0x0][0x398] ;  /* 0x00007300ff4477ac */ /* 0x000ea20008000800 */
[C---:B0-----:R-:W-:Y:S01]  /*a0ed0*/  IMAD.WIDE R8, R6.reuse, 0x2, R44 ;  /* 0x0000000206087825 */ /* 0x041fe200078e022c */
[----:B------:R-:W-:Y:S01]  /*a0ee0*/  PRMT R50, R7, 0x7632, R50 ;  /* 0x0000763207327816 */ /* 0x000fe20000000032 */
[----:B------:R-:W0:Y:S01]  /*a0ef0*/  LDCU UR69, c[0x0][0x39c] ;  /* 0x00007380ff4577ac */ /* 0x000e220008000800 */
[----:B------:R-:W-:Y:S01]  /*a0f00*/  ISETP.LT.AND P2, PT, R59, UR65, !P5 ;  /* 0x000000413b007c0c */ /* 0x000fe2000ef41270 */
[----:B------:R-:W0:Y:S01]  /*a0f10*/  LDCU UR73, c[0x0][0x398] ;  /* 0x00007300ff4977ac */ /* 0x000e220008000800 */
[C---:B-1----:R-:W-:Y:S01]  /*a0f20*/  IMAD.WIDE R4, R6.reuse, 0x2, R2 ;  /* 0x0000000206047825 */ /* 0x042fe200078e0202 */
[----:B------:R1:W-:Y:S01]  /*a0f30*/  @P1 STG.E.U16 desc[UR8][R8.64], R50 ;  /* 0x0000003208001986 */ /* 0x0003e2000c101508 */
[----:B------:R-:W0:Y:S02]  /*a0f40*/  LDCU UR23, c[0x0][0x398] ;  /* 0x00007300ff1777ac */ /* 0x000e240008000800 */
[----:B------:R-:W-:Y:S01]  /*a0f50*/  IMAD.WIDE R6, R6, 0x2, R46 ;  /* 0x0000000206067825 */ /* 0x000fe200078e022e */
[----:B------:R0:W-:Y:S01]  /*a0f60*/  @P4 STG.E.U16 desc[UR8][R4.64], R11 ;  /* 0x0000000b04004986 */ /* 0x0001e2000c101508 */
[----:B------:R-:W-:Y:S01]  /*a0f70*/  ISETP.LT.AND P1, PT, R61, UR70, !P5 ;  /* 0x000000463d007c0c */ /* 0x000fe2000ef21270 */
[----:B------:R-:W2:Y:S01]  /*a0f80*/  LDCU UR46, c[0x0][0x3b8] ;  /* 0x00007700ff2e77ac */ /* 0x000ea20008000800 */
[----:B------:R-:W2:Y:S01]  /*a0f90*/  LDCU UR42, c[0x0][0x398] ;  /* 0x00007300ff2a77ac */ /* 0x000ea20008000800 */
[----:B-1----:R-:W-:Y:S01]  /*a0fa0*/  VIADD R9, R35, 0x31 ;  /* 0x0000003123097836 */ /* 0x002fe20000000000 */
[----:B------:R-:W-:Y:S01]  /*a0fb0*/  PRMT R50, R11, 0x7632, R50 ;  /* 0x000076320b327816 */ /* 0x000fe20000000032 */
[C---:B------:R-:W-:Y:S01]  /*a0fc0*/  VIADD R8, R10.reuse, UR66 ;  /* 0x000000420a087c36 */ /* 0x040fe20008000000 */
[----:B------:R-:W1:Y:S01]  /*a0fd0*/  LDCU UR65, c[0x0][0x398] ;  /* 0x00007300ff4177ac */ /* 0x000e620008000800 */
[----:B0-----:R-:W-:Y:S01]  /*a0fe0*/  IMAD.WIDE R4, R10, 0x2, R48 ;  /* 0x000000020a047825 */ /* 0x001fe200078e0230 */
[----:B------:R-:W-:Y:S01]  /*a0ff0*/  ISETP.GE.AND P4, PT, R9, UR21, PT ;  /* 0x0000001509007c0c */ /* 0x000fe2000bf86270 */
[----:B------:R0:W-:Y:S01]  /*a1000*/  @P6 STG.E.U16 desc[UR8][R6.64], R50 ;  /* 0x0000003206006986 */ /* 0x0001e2000c101508 */
[----:B------:R-:W-:Y:S01]  /*a1010*/  ISETP.LT.AND P5, PT, R60, UR30, !P5 ;  /* 0x0000001e3c007c0c */ /* 0x000fe2000efa1270 */
[----:B------:R-:W1:Y:S01]  /*a1020*/  LDCU UR66, c[0x0][0x39c] ;  /* 0x00007380ff4277ac */ /* 0x000e620008000800 */
[----:B------:R-:W1:Y:S01]  /*a1030*/  LDCU UR70, c[0x0][0x398] ;  /* 0x00007300ff4677ac */ /* 0x000e620008000800 */
[----:B------:R-:W1:Y:S01]  /*a1040*/  LDCU UR21, c[0x0][0x398] ;  /* 0x00007300ff1577ac */ /* 0x000e620008000800 */
[----:B0-----:R-:W-:Y:S01]  /*a1050*/  IMAD.WIDE R6, R10, 0x2, R44 ;  /* 0x000000020a067825 */ /* 0x001fe200078e022c */
[----:B---3--:R-:W-:Y:S01]  /*a1060*/  PRMT R9, R56, 0x7632, R9 ;  /* 0x0000763238097816 */ /* 0x008fe20000000009 */
[----:B------:R0:W-:Y:S01]  /*a1070*/  @P3 STG.E.U16 desc[UR8][R4.64], R56 ;  /* 0x0000003804003986 */ /* 0x0001e2000c101508 */
[----:B------:R-:W-:Y:S01]  /*a1080*/  ISETP.LT.AND P6, PT, R58, UR38, !P4 ;  /* 0x000000263a007c0c */ /* 0x000fe2000e7c1270 */
[----:B------:R-:W3:Y:S02]  /*a1090*/  LDCU UR30, c[0x0][0x3b8] ;  /* 0x00007700ff1e77ac */ /* 0x000ee40008000800 */
[----:B------:R1:W-:Y:S04]  /*a10a0*/  @P2 STG.E.U16 desc[UR8][R6.64], R9 ;  /* 0x0000000906002986 */ /* 0x0003e8000c101508 */
[----:B0-----:R-:W3:Y:S01]  /*a10b0*/  LDL.LU R56, [R1+0x2e0] ;  /* 0x0002e00001387983 */ /* 0x001ee20000300800 */
[----:B------:R-:W-:Y:S01]  /*a10c0*/  VIADD R5, R35, 0x32 ;  /* 0x0000003223057836 */ /* 0x000fe20000000000 */
[----:B------:R-:W-:Y:S01]  /*a10d0*/  ISETP.LT.AND P3, PT, R59, UR62, !P4 ;  /* 0x0000003e3b007c0c */ /* 0x000fe2000e761270 */
[----:B------:R-:W-:Y:S01]  /*a10e0*/  VIADD R4, R8, UR63 ;  /* 0x0000003f08047c36 */ /* 0x000fe20008000000 */
[----:B------:R-:W0:Y:S01]  /*a10f0*/  LDCU UR38, c[0x0][0x398] ;  /* 0x00007300ff2677ac */ /* 0x000e220008000800 */
[----:B-1----:R-:W-:Y:S01]  /*a1100*/  IMAD.WIDE R6, R10, 0x2, R2 ;  /* 0x000000020a067825 */ /* 0x002fe200078e0202 */
[----:B--2---:R-:W-:-:S04]  /*a1110*/  PRMT R9, R57, 0x7632, R9 ;  /* 0x0000763239097816 */ /* 0x004fc80000000009 */
[----:B------:R1:W-:Y:S01]  /*a1120*/  @P1 STG.E.U16 desc[UR8][R6.64], R57 ;  /* 0x0000003906001986 */ /* 0x0003e2000c101508 */
[----:B------:R-:W-:Y:S01]  /*a1130*/  ISETP.LT.AND P2, PT, R61, UR67, !P4 ;  /* 0x000000433d007c0c */ /* 0x000fe2000e741270 */
[----:B------:R-:W-:Y:S01]  /*a1140*/  IMAD.WIDE R10, R10, 0x2, R46 ;  /* 0x000000020a0a7825 */ /* 0x000fe200078e022e */
[----:B------:R-:W2:Y:S01]  /*a1150*/  LDCU UR62, c[0x0][0x398] ;  /* 0x00007300ff3e77ac */ /* 0x000ea20008000800 */
[----:B------:R-:W0:Y:S01]  /*a1160*/  LDCU UR63, c[0x0][0x39c] ;  /* 0x00007380ff3f77ac */ /* 0x000e220008000800 */
[----:B-1----:R-:W2:Y:S01]  /*a1170*/  LDL.LU R57, [R1+0x314] ;  /* 0x0003140001397983 */ /* 0x002ea20000300800 */
[----:B------:R-:W-:Y:S01]  /*a1180*/  IMAD.WIDE R6, R8, 0x2, R48 ;  /* 0x0000000208067825 */ /* 0x000fe200078e0230 */
[----:B------:R-:W-:Y:S01]  /*a1190*/  ISETP.GE.AND P1, PT, R5, UR31, PT ;  /* 0x0000001f05007c0c */ /* 0x000fe2000bf26270 */
[----:B------:R-:W1:Y:S01]  /*a11a0*/  LDCU UR67, c[0x0][0x398] ;  /* 0x00007300ff4377ac */ /* 0x000e620008000800 */
[----:B------:R0:W-:Y:S01]  /*a11b0*/  @P5 STG.E.U16 desc[UR8][R10.64], R9 ;  /* 0x000000090a005986 */ /* 0x0001e2000c101508 */
[----:B----4-:R-:W-:-:S02]  /*a11c0*/  PRMT R5, R55, 0x7632, R5 ;  /* 0x0000763237057816 */ /* 0x010fc40000000005 */
[----:B------:R-:W-:Y:S01]  /*a11d0*/  ISETP.LT.AND P4, PT, R60, UR43, !P4 ;  /* 0x0000002b3c007c0c */ /* 0x000fe2000e781270 */
[----:B------:R4:W-:Y:S01]  /*a11e0*/  @P6 STG.E.U16 desc[UR8][R6.64], R55 ;  /* 0x0000003706006986 */ /* 0x0009e2000c101508 */
[----:B------:R-:W-:Y:S01]  /*a11f0*/  ISETP.LT.AND P5, PT, R58, UR39, !P1 ;  /* 0x000000273a007c0c */ /* 0x000fe2000cfa1270 */
[----:B------:R-:W1:Y:S01]  /*a1200*/  LDCU UR31, c[0x0][0x398] ;  /* 0x00007300ff1f77ac */ /* 0x000e620008000800 */
[----:B------:R-:W1:Y:S01]  /*a1210*/  LDCU UR43, c[0x0][0x3b8] ;  /* 0x00007700ff2b77ac */ /* 0x000e620008000800 */
[C---:B0-----:R-:W-:Y:S01]  /*a1220*/  IMAD.WIDE R10, R8.reuse, 0x2, R44 ;  /* 0x00000002080a7825 */ /* 0x041fe200078e022c */
[----:B----4-:R-:W4:Y:S03]  /*a1230*/  LDL.LU R55, [R1+0x304] ;  /* 0x0003040001377983 */ /* 0x010f260000300800 */
[C---:B------:R-:W-:Y:S01]  /*a1240*/  IMAD.WIDE R6, R8.reuse, 0x2, R2 ;  /* 0x0000000208067825 */ /* 0x040fe200078e0202 */
[----:B------:R-:W-:Y:S01]  /*a1250*/  ISETP.LT.AND P6, PT, R59, UR59, !P1 ;  /* 0x0000003b3b007c0c */ /* 0x000fe2000cfc1270 */
[----:B------:R-:W0:Y:S01]  /*a1260*/  LDCU UR39, c[0x0][0x398] ;  /* 0x00007300ff2777ac */ /* 0x000e220008000800 */
[----:B------:R1:W-:Y:S01]  /*a1270*/  @P3 STG.E.U16 desc[UR8][R10.64], R5 ;  /* 0x000000050a003986 */ /* 0x0003e2000c101508 */
[----:B------:R-:W-:Y:S01]  /*a1280*/  IMAD.WIDE R8, R8, 0x2, R46 ;  /* 0x0000000208087825 */ /* 0x000fe200078e022e */
[----:B------:R-:W0:Y:S03]  /*a1290*/  LDCU UR59, c[0x0][0x398] ;  /* 0x00007300ff3b77ac */ /* 0x000e260008000800 */
[----:B-1----:R-:W-:Y:S01]  /*a12a0*/  VIADD R10, R35, 0x33 ;  /* 0x00000033230a7836 */ /* 0x002fe20000000000 */
[----:B---3--:R-:W-:Y:S01]  /*a12b0*/  PRMT R11, R56, 0x7632, R11 ;  /* 0x00007632380b7816 */ /* 0x008fe2000000000b */
[----:B------:R1:W-:Y:S03]  /*a12c0*/  @P2 STG.E.U16 desc[UR8][R6.64], R56 ;  /* 0x0000003806002986 */ /* 0x0003e6000c101508 */
[----:B------:R-:W-:Y:S01]  /*a12d0*/  ISETP.GE.AND P2, PT, R10, UR6, PT ;  /* 0x000000060a007c0c */ /* 0x000fe2000bf46270 */
[C---:B------:R-:W-:Y:S01]  /*a12e0*/  VIADD R5, R4.reuse, UR60 ;  /* 0x0000003c04057c36 */ /* 0x040fe20008000000 */
[----:B------:R-:W-:Y:S01]  /*a12f0*/  ISETP.LT.AND P3, PT, R61, UR64, !P1 ;  /* 0x000000403d007c0c */ /* 0x000fe2000cf61270 */
[----:B-1----:R-:W3:Y:S01]  /*a1300*/  LDL.LU R56, [R1+0x2f4] ;  /* 0x0002f40001387983 */ /* 0x002ee20000300800 */
[----:B------:R-:W-:-:S03]  /*a1310*/  IMAD.WIDE R6, R4, 0x2, R48 ;  /* 0x0000000204067825 */ /* 0x000fc600078e0230 */
[----:B------:R-:W-:Y:S01]  /*a1320*/  @P4 STG.E.U16 desc[UR8][R8.64], R11 ;  /* 0x0000000b08004986 */ /* 0x000fe2000c101508 */
[----:B------:R-:W1:Y:S01]  /*a1330*/  LDCU UR60, c[0x0][0x39c] ;  /* 0x00007380ff3c77ac */ /* 0x000e620008000800 */
[----:B------:R-:W0:Y:S01]  /*a1340*/  LDCU UR64, c[0x0][0x398] ;  /* 0x00007300ff4077ac */ /* 0x000e220008000800 */
[----:B------:R-:W0:Y:S01]  /*a1350*/  LDCU UR6, c[0x0][0x398] ;  /* 0x00007300ff0677ac */ /* 0x000e220008000800 */
[----:B--2---:R-:W-:Y:S01]  /*a1360*/  PRMT R10, R57, 0x7632, R10 ;  /* 0x00007632390a7816 */ /* 0x004fe2000000000a */
[----:B------:R2:W-:Y:S04]  /*a1370*/  @P5 STG.E.U16 desc[UR8][R6.64], R57 ;  /* 0x0000003906005986 */ /* 0x0005e8000c101508 */
[----:B--2---:R-:W2:Y:S01]  /*a1380*/  LDL.LU R57, [R1+0x2e4] ;  /* 0x0002e40001397983 */ /* 0x004ea20000300800 */
[----:B------:R-:W-:Y:S01]  /*a1390*/  IMAD.WIDE R8, R4, 0x2, R44 ;  /* 0x0000000204087825 */ /* 0x000fe200078e022c */
[----:B------:R-:W-:Y:S01]  /*a13a0*/  ISETP.LT.AND P1, PT, R60, UR25, !P1 ;  /* 0x000000193c007c0c */ /* 0x000fe2000cf21270 */
[----:B------:R-:W0:Y:S03]  /*a13b0*/  LDCU UR25, c[0x0][0x3b8] ;  /* 0x00007700ff1977ac */ /* 0x000e260008000800 */
[----:B------:R1:W-:Y:S01]  /*a13c0*/  @P6 STG.E.U16 desc[UR8][R8.64], R10 ;  /* 0x0000000a08006986 */ /* 0x0003e2000c101508 */
[----:B------:R-:W-:Y:S01]  /*a13d0*/  ISETP.LT.AND P4, PT, R58, UR36, !P2 ;  /* 0x000000243a007c0c */ /* 0x000fe2000d781270 */
[----:B------:R-:W-:-:S02]  /*a13e0*/  VIADD R7, R35, 0x34 ;  /* 0x0000003423077836 */ /* 0x000fc40000000000 */
[----:B-1----:R-:W-:-:S04]  /*a13f0*/  IMAD.WIDE R8, R4, 0x2, R2 ;  /* 0x0000000204087825 */ /* 0x002fc800078e0202 */
[----:B------:R-:W-:Y:S01]  /*a1400*/  IMAD.WIDE R10, R4, 0x2, R46 ;  /* 0x00000002040a7825 */ /* 0x000fe200078e022e */
[----:B----4-:R-:W-:Y:S01]  /*a1410*/  PRMT R4, R55, 0x7632, R4 ;  /* 0x0000763237047816 */ /* 0x010fe20000000004 */
[----:B------:R1:W-:Y:S01]  /*a1420*/  @P3 STG.E.U16 desc[UR8][R8.64], R55 ;  /* 0x0000003708003986 */ /* 0x0003e2000c101508 */
[----:B------:R-:W-:Y:S01]  /*a1430*/  ISETP.LT.AND P5, PT, R59, UR56, !P2 ;  /* 0x000000383b007c0c */ /* 0x000fe2000d7a1270 */
[----:B------:R-:W-:Y:S01]  /*a1440*/  VIADD R6, R5, UR57 ;  /* 0x0000003905067c36 */ /* 0x000fe20008000000 */
[----:B------:R-:W-:Y:S01]  /*a1450*/  ISETP.LT.AND P6, PT, R61, UR61, !P2 ;  /* 0x0000003d3d007c0c */ /* 0x000fe2000d7c1270 */
[----:B------:R-:W4:Y:S01]  /*a1460*/  LDCU UR36, c[0x0][0x398] ;  /* 0x00007300ff2477ac */ /* 0x000f220008000800 */
[----:B-1----:R-:W4:Y:S01]  /*a1470*/  LDL.LU R55, [R1+0x318] ;  /* 0x0003180001377983 */ /* 0x002f220000300800 */
[----:B------:R-:W-:-:S03]  /*a1480*/  IMAD.WIDE R8, R5, 0x2, R48 ;  /* 0x0000000205087825 */ /* 0x000fc600078e0230 */
[----:B------:R1:W-:Y:S01]  /*a1490*/  @P1 STG.E.U16 desc[UR8][R10.64], R4 ;  /* 0x000000040a001986 */ /* 0x0003e2000c101508 */
[----:B------:R-:W-:Y:S01]  /*a14a0*/  ISETP.GE.AND P3, PT, R7, UR28, PT ;  /* 0x0000001c07007c0c */ /* 0x000fe2000bf66270 */
[----:B------:R-:W0:Y:S01]  /*a14b0*/  LDCU UR56, c[0x0][0x398] ;  /* 0x00007300ff3877ac */ /* 0x000e220008000800 */
[----:B------:R-:W0:Y:S01]  /*a14c0*/  LDCU UR57, c[0x0][0x39c] ;  /* 0x00007380ff3977ac */ /* 0x000e220008000800 */
[----:B------:R-:W0:Y:S01]  /*a14d0*/  LDCU UR61, c[0x0][0x398] ;  /* 0x00007300ff3d77ac */ /* 0x000e220008000800 */
[C---:B-1----:R-:W-:Y:S01]  /*a14e0*/  IMAD.WIDE R10, R5.reuse, 0x2, R44 ;  /* 0x00000002050a7825 */ /* 0x042fe200078e022c */
[----:B---3--:R-:W-:Y:S01]  /*a14f0*/  PRMT R4, R56, 0x7632, R4 ;  /* 0x0000763238047816 */ /* 0x008fe20000000004 */
[----:B------:R1:W-:Y:S01]  /*a1500*/  @P4 STG.E.U16 desc[UR8][R8.64], R56 ;  /* 0x0000003808004986 */ /* 0x0003e2000c101508 */
[----:B------:R-:W-:Y:S01]  /*a1510*/  ISETP.LT.AND P2, PT, R60, UR40, !P2 ;  /* 0x000000283c007c0c */ /* 0x000fe2000d741270 */
[----:B------:R-:W-:Y:S01]  /*a1520*/  VIADD R7, R6, UR54 ;  /* 0x0000003606077c36 */ /* 0x000fe20008000000 */
[----:B------:R-:W3:Y:S01]  /*a1530*/  LDCU UR28, c[0x0][0x398] ;  /* 0x00007300ff1c77ac */ /* 0x000ee20008000800 */
[----:B-1----:R-:W3:Y:S01]  /*a1540*/  LDL.LU R56, [R1+0x308] ;  /* 0x0003080001387983 */ /* 0x002ee20000300800 */
[----:B------:R-:W-:Y:S01]  /*a1550*/  IMAD.WIDE R8, R5, 0x2, R2 ;  /* 0x0000000205087825 */ /* 0x000fe200078e0202 */
[----:B------:R-:W-:Y:S01]  /*a1560*/  ISETP.LT.AND P1, PT, R58, UR37, !P3 ;  /* 0x000000253a007c0c */ /* 0x000fe2000df21270 */
[----:B------:R-:W1:Y:S01]  /*a1570*/  LDCU UR40, c[0x0][0x3b8] ;  /* 0x00007700ff2877ac */ /* 0x000e620008000800 */
[----:B------:R2:W-:Y:S01]  /*a1580*/  @P5 STG.E.U16 desc[UR8][R10.64], R4 ;  /* 0x000000040a005986 */ /* 0x0005e2000c101508 */
[----:B------:R-:W-:Y:S01]  /*a1590*/  ISETP.LT.AND P4, PT, R59, UR53, !P3 ;  /* 0x000000353b007c0c */ /* 0x000fe2000df81270 */
[----:B------:R-:W0:Y:S01]  /*a15a0*/  LDCU UR54, c[0x0][0x39c] ;  /* 0x00007380ff3677ac */ /* 0x000e220008000800 */
[----:B------:R-:W0:Y:S01]  /*a15b0*/  LDCU UR37, c[0x0][0x398] ;  /* 0x00007300ff2577ac */ /* 0x000e220008000800 */
[----:B--2---:R-:W-:Y:S01]  /*a15c0*/  PRMT R11, R57, 0x7632, R11 ;  /* 0x00007632390b7816 */ /* 0x004fe2000000000b */
[----:B------:R2:W-:Y:S01]  /*a15d0*/  @P6 STG.E.U16 desc[UR8][R8.64], R57 ;  /* 0x0000003908006986 */ /* 0x0005e2000c101508 */
[----:B------:R-:W-:-:S04]  /*a15e0*/  IMAD.WIDE R4, R5, 0x2, R46 ;  /* 0x0000000205047825 */ /* 0x000fc800078e022e */
[----:B------:R-:W-:Y:S01]  /*a15f0*/  VIADD R10, R35, 0x35 ;  /* 0x00000035230a7836 */ /* 0x000fe20000000000 */
[----:B------:R-:W-:Y:S01]  /*a1600*/  ISETP.LT.AND P5, PT, R61, UR58, !P3 ;  /* 0x0000003a3d007c0c */ /* 0x000fe2000dfa1270 */
[----:B------:R-:W0:Y:S01]  /*a1610*/  LDCU UR53, c[0x0][0x398] ;  /* 0x00007300ff3577ac */ /* 0x000e220008000800 */
[----:B--2---:R-:W2:Y:S04]  /*a1620*/  LDL.LU R57, [R1+0x2f8] ;  /* 0x0002f80001397983 */ /* 0x004ea80000300800 */
[----:B------:R0:W-:Y:S01]  /*a1630*/  @P2 STG.E.U16 desc[UR8][R4.64], R11 ;  /* 0x0000000b04002986 */ /* 0x0001e2000c101508 */
[----:B------:R-:W-:Y:S01]  /*a1640*/  ISETP.GE.AND P6, PT, R10, UR29, PT ;  /* 0x0000001d0a007c0c */ /* 0x000fe2000bfc6270 */
[----:B------:R-:W-:Y:S01]  /*a1650*/  IMAD.WIDE R8, R6, 0x2, R44 ;  /* 0x0000000206087825 */ /* 0x000fe200078e022c */
[----:B------:R-:W-:Y:S01]  /*a1660*/  ISETP.LT.AND P3, PT, R60, UR22, !P3 ;  /* 0x000000163c007c0c */ /* 0x000fe2000df61270 */
[----:B------:R-:W1:Y:S02]  /*a1670*/  LDCU UR58, c[0x0][0x398] ;  /* 0x00007300ff3a77ac */ /* 0x000e640008000800 */
[----:B0-----:R-:W-:Y:S01]  /*a1680*/  IMAD.WIDE R4, R6, 0x2, R48 ;  /* 0x0000000206047825 */ /* 0x001fe200078e0230 */
[----:B----4-:R-:W-:-:S04]  /*a1690*/  PRMT R10, R55, 0x7632, R10 ;  /* 0x00007632370a7816 */ /* 0x010fc8000000000a */
[----:B------:R0:W-:Y:S01]  /*a16a0*/  @P1 STG.E.U16 desc[UR8][R4.64], R55 ;  /* 0x0000003704001986 */ /* 0x0001e2000c101508 */
[----:B------:R-:W-:Y:S01]  /*a16b0*/  ISETP.LT.AND P2, PT, R58, UR34, !P6 ;  /* 0x000000223a007c0c */ /* 0x000fe2000f741270 */
[----:B------:R-:W-:Y:S01]  /*a16c0*/  VIADD R11, R35, 0x36 ;  /* 0x00000036230b7836 */ /* 0x000fe20000000000 */
[----:B------:R-:W4:Y:S01]  /*a16d0*/  LDCU UR29, c[0x0][0x398] ;  /* 0x00007300ff1d77ac */ /* 0x000f220008000800 */
[----:B------:R1:W-:Y:S01]  /*a16e0*/  @P4 STG.E.U16 desc[UR8][R8.64], R10 ;  /* 0x0000000a08004986 */ /* 0x0003e2000c101508 */
[----:B------:R-:W2:Y:S03]  /*a16f0*/  LDCU UR22, c[0x0][0x3b8] ;  /* 0x00007700ff1677ac */ /* 0x000ea60008000800 */
[----:B0-----:R-:W4:Y:S01]  /*a1700*/  LDL.LU R55, [R1+0x2e8] ;  /* 0x0002e80001377983 */ /* 0x001f220000300800 */
[C---:B------:R-:W-:Y:S01]  /*a1710*/  IMAD.WIDE R4, R6.reuse, 0x2, R2 ;  /* 0x0000000206047825 */ /* 0x040fe200078e0202 */
[----:B------:R-:W-:Y:S01]  /*a1720*/  ISETP.LT.AND P1, PT, R59, UR50, !P6 ;  /* 0x000000323b007c0c */ /* 0x000fe2000f721270 */
[----:B------:R-:W0:Y:S02]  /*a1730*/  LDCU UR34, c[0x0][0x398] ;  /* 0x00007300ff2277ac */ /* 0x000e240008000800 */
[----:B-1----:R-:W-:Y:S01]  /*a1740*/  IMAD.WIDE R8, R6, 0x2, R46 ;  /* 0x0000000206087825 */ /* 0x002fe200078e022e */
[----:B------:R-:W-:Y:S01]  /*a1750*/  ISETP.LT.AND P4, PT, R61, UR55, !P6 ;  /* 0x000000373d007c0c */ /* 0x000fe2000f781270 */
[----:B------:R-:W1:Y:S01]  /*a1760*/  LDCU UR50, c[0x0][0x398] ;  /* 0x00007300ff3277ac */ /* 0x000e620008000800 */
[----:B---3--:R-:W-:Y:S01]  /*a1770*/  PRMT R6, R56, 0x7632, R6 ;  /* 0x0000763238067816 */ /* 0x008fe20000000006 */
[----:B------:R3:W-:Y:S01]  /*a1780*/  @P5 STG.E.U16 desc[UR8][R4.64], R56 ;  /* 0x0000003804005986 */ /* 0x0007e2000c101508 */
[C---:B------:R-:W-:Y:S01]  /*a1790*/  VIADD R10, R7.reuse, UR77 ;  /* 0x0000004d070a7c36 */ /* 0x040fe20008000000 */
[----:B------:R-:W0:Y:S02]  /*a17a0*/  LDCU UR55, c[0x0][0x398] ;  /* 0x00007300ff3777ac */ /* 0x000e240008000800 */
[----:B---3--:R-:W3:Y:S01]  /*a17b0*/  LDL.LU R56, [R1+0x31c] ;  /* 0x00031c0001387983 */ /* 0x008ee20000300800 */
[----:B------:R-:W-:Y:S01]  /*a17c0*/  IMAD.WIDE R4, R7, 0x2, R48 ;  /* 0x0000000207047825 */ /* 0x000fe200078e0230 */
[----:B------:R-:W-:Y:S01]  /*a17d0*/  ISETP.GE.AND P5, PT, R11, UR51, PT ;  /* 0x000000330b007c0c */ /* 0x000fe2000bfa6270 */
[----:B------:R-:W0:Y:S01]  /*a17e0*/  LDCU UR77, c[0x0][0x39c] ;  /* 0x00007380ff4d77ac */ /* 0x000e220008000800 */
[----:B------:R2:W-:Y:S01]  /*a17f0*/  @P3 STG.E.U16 desc[UR8][R8.64], R6 ;  /* 0x0000000608003986 */ /* 0x0005e2000c101508 */
[----:B------:R-:W-:Y:S01]  /*a1800*/  ISETP.LT.AND P6, PT, R60, UR20, !P6 ;  /* 0x000000143c007c0c */ /* 0x000fe2000f7c1270 */
[----:B------:R-:W0:Y:S01]  /*a1810*/  LDCU UR51, c[0x0][0x398] ;  /* 0x00007300ff3377ac */ /* 0x000e220008000800 */
[----:B--2---:R-:W-:Y:S01]  /*a1820*/  PRMT R6, R57, 0x7632, R6 ;  /* 0x0000763239067816 */ /* 0x004fe20000000006 */
[----:B------:R2:W-:Y:S01]  /*a1830*/  @P2 STG.E.U16 desc[UR8][R4.64], R57 ;  /* 0x0000003904002986 */ /* 0x0005e2000c101508 */
[C---:B------:R-:W-:Y:S01]  /*a1840*/  IMAD.WIDE R8, R7.reuse, 0x2, R44 ;  /* 0x0000000207087825 */ /* 0x040fe200078e022c */
[----:B------:R-:W-:Y:S01]  /*a1850*/  ISETP.LT.AND P3, PT, R58, UR4, !P5 ;  /* 0x000000043a007c0c */ /* 0x000fe2000ef61270 */
[----:B------:R-:W0:Y:S01]  /*a1860*/  LDCU UR20, c[0x0][0x3b8] ;  /* 0x00007700ff1477ac */ /* 0x000e220008000800 */
[----:B--2---:R-:W2:Y:S01]  /*a1870*/  LDL.LU R57, [R1+0x30c] ;  /* 0x00030c0001397983 */ /* 0x004ea20000300800 */
[----:B------:R-:W-:Y:S01]  /*a1880*/  IMAD.WIDE R4, R7, 0x2, R2 ;  /* 0x0000000207047825 */ /* 0x000fe200078e0202 */
[----:B------:R-:W-:Y:S01]  /*a1890*/  ISETP.LT.AND P2, PT, R59, UR35, !P5 ;  /* 0x000000233b007c0c */ /* 0x000fe2000ef41270 */
[----:B------:R-:W0:Y:S01]  /*a18a0*/  LDCU UR4, c[0x0][0x398] ;  /* 0x00007300ff0477ac */ /* 0x000e220008000800 */
[----:B------:R1:W-:Y:S01]  /*a18b0*/  @P1 STG.E.U16 desc[UR8][R8.64], R6 ;  /* 0x0000000608001986 */ /* 0x0003e2000c101508 */
[----:B------:R-:W-:Y:S01]  /*a18c0*/  ISETP.LT.AND P1, PT, R61, UR48, !P5 ;  /* 0x000000303d007c0c */ /* 0x000fe2000ef21270 */
[----:B------:R-:W0:Y:S01]  /*a18d0*/  LDCU UR35, c[0x0][0x398] ;  /* 0x00007300ff2377ac */ /* 0x000e220008000800 */
[----:B-1----:R-:W-:-:S02]  /*a18e0*/  VIADD R9, R35, 0x37 ;  /* 0x0000003723097836 */ /* 0x002fc40000000000 */
[----:B------:R-:W-:Y:S01]  /*a18f0*/  IMAD.WIDE R6, R7, 0x2, R46 ;  /* 0x0000000207067825 */ /* 0x000fe200078e022e */
[----:B----4-:R-:W-:Y:S01]  /*a1900*/  PRMT R11, R55, 0x7632, R11 ;  /* 0x00007632370b7816 */ /* 0x010fe2000000000b */
[----:B------:R1:W-:Y:S01]  /*a1910*/  @P4 STG.E.U16 desc[UR8][R4.64], R55 ;  /* 0x0000003704004986 */ /* 0x0003e2000c101508 */
[----:B------:R-:W-:Y:S01]  /*a1920*/  ISETP.GE.AND P4, PT, R9, UR76, PT ;  /* 0x0000004c09007c0c */ /* 0x000fe2000bf86270 */
[----:B------:R-:W-:Y:S01]  /*a1930*/  VIADD R8, R10, UR52 ;  /* 0x000000340a087c36 */ /* 0x000fe20008000000 */
[----:B------:R-:W-:Y:S01]  /*a1940*/  ISETP.LT.AND P5, PT, R60, UR47, !P5 ;  /* 0x0000002f3c007c0c */ /* 0x000fe2000efa1270 */
[----:B------:R-:W4:Y:S01]  /*a1950*/  LDCU UR48, c[0x0][0x398] ;  /* 0x00007300ff3077ac */ /* 0x000f220008000800 */
[----:B-1----:R-:W4:Y:S01]  /*a1960*/  LDL.LU R55, [R1+0x2fc] ;  /* 0x0002fc0001377983 */ /* 0x002f220000300800 */
[C---:B------:R-:W-:Y:S01]  /*a1970*/  IMAD.WIDE R4, R10.reuse, 0x2, R48 ;  /* 0x000000020a047825 */ /* 0x040fe200078e0230 */
[----:B------:R-:W1:Y:S02]  /*a1980*/  LDCU UR52, c[0x0][0x39c] ;  /* 0x00007380ff3477ac */ /* 0x000e640008000800 */
[----:B------:R0:W-:Y:S01]  /*a1990*/  @P6 STG.E.U16 desc[UR8][R6.64], R11 ;  /* 0x0000000b06006986 */ /* 0x0001e2000c101508 */
[----:B------:R-:W1:Y:S01]  /*a19a0*/  LDCU UR76, c[0x0][0x398] ;  /* 0x00007300ff4c77ac */ /* 0x000e620008000800 */
[----:B------:R-:W1:Y:S01]  /*a19b0*/  LDCU UR47, c[0x0][0x3b8] ;  /* 0x00007700ff2f77ac */ /* 0x000e620008000800 */
[----:B0-----:R-:W-:Y:S01]  /*a19c0*/  IMAD.WIDE R6, R10, 0x2, R44 ;  /* 0x000000020a067825 */ /* 0x001fe200078e022c */
[----:B---3--:R-:W-:Y:S01]  /*a19d0*/  PRMT R9, R56, 0x7632, R9 ;  /* 0x0000763238097816 */ /* 0x008fe20000000009 */
[----:B------:R0:W-:Y:S04]  /*a19e0*/  @P3 STG.E.U16 desc[UR8][R4.64], R56 ;  /* 0x0000003804003986 */ /* 0x0001e8000c101508 */
[----:B------:R3:W-:Y:S04]  /*a19f0*/  @P2 STG.E.U16 desc[UR8][R6.64], R9 ;  /* 0x0000000906002986 */ /* 0x0007e8000c101508 */
[----:B0-----:R-:W4:Y:S01]  /*a1a00*/  LDL.LU R56, [R1+0x2ec] ;  /* 0x0002ec0001387983 */ /* 0x001f220000300800 */
[----:B------:R-:W-:-:S04]  /*a1a10*/  IMAD.WIDE R4, R10, 0x2, R2 ;  /* 0x000000020a047825 */ /* 0x000fc800078e0202 */
[----:B---3--:R-:W-:Y:S01]  /*a1a20*/  IMAD.WIDE R6, R10, 0x2, R46 ;  /* 0x000000020a067825 */ /* 0x008fe200078e022e */
[----:B--2---:R-:W-:Y:S01]  /*a1a30*/  PRMT R10, R57, 0x7632, R10 ;  /* 0x00007632390a7816 */ /* 0x004fe2000000000a */
[----:B------:R0:W-:Y:S04]  /*a1a40*/  @P1 STG.E.U16 desc[UR8][R4.64], R57 ;  /* 0x0000003904001986 */ /* 0x0001e8000c101508 */
[----:B0-----:R-:W2:Y:S01]  /*a1a50*/  LDL.LU R57, [R1+0x2d0] ;  /* 0x0002d00001397983 */ /* 0x001ea20000300800 */
[----:B------:R-:W-:Y:S01]  /*a1a60*/  ISETP.LT.AND P6, PT, R58, UR32, !P4 ;  /* 0x000000203a007c0c */ /* 0x000fe2000e7c1270 */
[----:B------:R-:W-:Y:S01]  /*a1a70*/  IMAD.WIDE R4, R8, 0x2, R48 ;  /* 0x0000000208047825 */ /* 0x000fe200078e0230 */
[----:B------:R-:W-:Y:S01]  /*a1a80*/  ISETP.LT.AND P3, PT, R59, UR44, !P4 ;  /* 0x0000002c3b007c0c */ /* 0x000fe2000e761270 */
[----:B------:R0:W-:Y:S01]  /*a1a90*/  @P5 STG.E.U16 desc[UR8][R6.64], R10 ;  /* 0x0000000a06005986 */ /* 0x0001e2000c101508 */
[----:B------:R-:W-:Y:S01]  /*a1aa0*/  ISETP.LT.AND P2, PT, R61, UR74, !P4 ;  /* 0x0000004a3d007c0c */ /* 0x000fe2000e741270 */
[----:B------:R-:W-:Y:S01]  /*a1ab0*/  VIADD R11, R35, 0x38 ;  /* 0x00000038230b7836 */ /* 0x000fe20000000000 */
[----:B------:R-:W-:Y:S01]  /*a1ac0*/  ISETP.LT.AND P4, PT, R60, UR26, !P4 ;  /* 0x0000001a3c007c0c */ /* 0x000fe2000e781270 */
[C---:B------:R-:W-:Y:S01]  /*a1ad0*/  VIADD R9, R8.reuse, UR49 ;  /* 0x0000003108097c36 */ /* 0x040fe20008000000 */
[----:B------:R-:W3:Y:S02]  /*a1ae0*/  LDCU UR49, c[0x0][0x39c] ;  /* 0x00007380ff3177ac */ /* 0x000ee40008000800 */
[----:B------:R-:W-:Y:S01]  /*a1af0*/  ISETP.GE.AND P1, PT, R11, UR75, PT ;  /* 0x0000004b0b007c0c */ /* 0x000fe2000bf26270 */
[----:B------:R-:W1:Y:S01]  /*a1b00*/  LDCU UR32, c[0x0][0x398] ;  /* 0x00007300ff2077ac */ /* 0x000e620008000800 */
[----:B0-----:R-:W-:Y:S01]  /*a1b10*/  IMAD.WIDE R6, R8, 0x2, R44 ;  /* 0x0000000208067825 */ /* 0x001fe200078e022c */
[----:B------:R-:W0:Y:S01]  /*a1b20*/  LDCU UR44, c[0x0][0x398] ;  /* 0x00007300ff2c77ac */ /* 0x000e220008000800 */
[----:B----4-:R-:W-:Y:S01]  /*a1b30*/  PRMT R10, R55, 0x7632, R10 ;  /* 0x00007632370a7816 */ /* 0x010fe2000000000a */
[----:B------:R4:W-:Y:S01]  /*a1b40*/  @P6 STG.E.U16 desc[UR8][R4.64], R55 ;  /* 0x0000003704006986 */ /* 0x0009e2000c101508 */
[----:B------:R-:W-:Y:S01]  /*a1b50*/  ISETP.LT.AND P5, PT, R58, UR16, !P1 ;  /* 0x000000103a007c0c */ /* 0x000fe2000cfa1270 */
[----:B------:R-:W-:Y:S01]  /*a1b60*/  VIADD R11, R35, 0x39 ;  /* 0x00000039230b7836 */ /* 0x000fe20000000000 */
[----:B------:R-:W0:Y:S01]  /*a1b70*/  LDCU UR74, c[0x0][0x398] ;  /* 0x00007300ff4a77ac */ /* 0x000e220008000800 */
[----:B------:R1:W-:Y:S01]  /*a1b80*/  @P3 STG.E.U16 desc[UR8][R6.64], R10 ;  /* 0x0000000a06003986 */ /* 0x0003e2000c101508 */
[----:B------:R-:W0:Y:S01]  /*a1b90*/  LDCU UR75, c[0x0][0x398] ;  /* 0x00007300ff4b77ac */ /* 0x000e220008000800 */
[----:B------:R-:W0:Y:S02]  /*a1ba0*/  LDCU UR26, c[0x0][0x3b8] ;  /* 0x00007700ff1a77ac */ /* 0x000e240008000800 */
[----:B----4-:R-:W4:Y:S01]  /*a1bb0*/  LDL.LU R55, [R1+0x2c0] ;  /* 0x0002c00001377983 */ /* 0x010f220000300800 */
[C---:B------:R-:W-:Y:S01]  /*a1bc0*/  IMAD.WIDE R4, R8.reuse, 0x2, R2 ;  /* 0x0000000208047825 */ /* 0x040fe200078e0202 */
[----:B------:R-:W-:Y:S01]  /*a1bd0*/  ISETP.LT.AND P6, PT, R59, UR45, !P1 ;  /* 0x0000002d3b007c0c */ /* 0x000fe2000cfc1270 */
[----:B------:R-:W0:Y:S02]  /*a1be0*/  LDCU UR16, c[0x0][0x398] ;  /* 0x00007300ff1077ac */ /* 0x000e240008000800 */
[----:B-1----:R-:W-:Y:S01]  /*a1bf0*/  IMAD.WIDE R6, R8, 0x2, R46 ;  /* 0x0000000208067825 */ /* 0x002fe200078e022e */
[----:B------:R-:W-:Y:S01]  /*a1c00*/  ISETP.LT.AND P3, PT, R61, UR71, !P1 ;  /* 0x000000473d007c0c */ /* 0x000fe2000cf61270 */
[----:B------:R-:W1:Y:S01]  /*a1c10*/  LDCU UR45, c[0x0][0x398] ;  /* 0x00007300ff2d77ac */ /* 0x000e620008000800 */
[----:B------:R-:W-:Y:S01]  /*a1c20*/  PRMT R8, R56, 0x7632, R8 ;  /* 0x0000763238087816 */ /* 0x000fe20000000008 */
[----:B------:R0:W-:Y:S01]  /*a1c30*/  @P2 STG.E.U16 desc[UR8][R4.64], R56 ;  /* 0x0000003804002986 */ /* 0x0001e2000c101508 */
[C---:B------:R-:W-:Y:S01]  /*a1c40*/  VIADD R10, R9.reuse, UR33 ;  /* 0x00000021090a7c36 */ /* 0x040fe20008000000 */
[----:B------:R-:W1:Y:S02]  /*a1c50*/  LDCU UR71, c[0x0][0x398] ;  /* 0x00007300ff4777ac */ /* 0x000e640008000800 */
[----:B0-----:R-:W3:Y:S01]  /*a1c60*/  LDL.LU R56, [R1+0x2b0] ;  /* 0x0002b00001387983 */ /* 0x001ee20000300800 */
        /* <DEDUP_REMOVED lines=8> */
[----:B------:R-:W-:Y:S01]  /*a1cf0*/  IMAD.WIDE R6, R9, 0x2, R44 ;  /* 0x0000000209067825 */ /* 0x000fe200078e022c */
[----:B------:R-:W-:Y:S01]  /*a1d00*/  ISETP.LT.AND P4, PT, R58, UR27, !P2 ;  /* 0x0000001b3a007c0c */ /* 0x000fe2000d781270 */
[----:B------:R-:W0:Y:S01]  /*a1d10*/  LDCU UR24, c[0x0][0x3b8] ;  /* 0x00007700ff1877ac */ /* 0x000e220008000800 */
[----:B--2---:R-:W2:Y:S01]  /*a1d20*/  LDL.LU R57, [R1+0x2a0] ;  /* 0x0002a00001397983 */ /* 0x004ea20000300800 */
[----:B------:R-:W-:Y:S01]  /*a1d30*/  VIADD R5, R35, 0x3a ;  /* 0x0000003a23057836 */ /* 0x000fe20000000000 */
[----:B------:R-:W-:-:S02]  /*a1d40*/  ISETP.LT.AND P5, PT, R59, UR41, !P2 ;  /* 0x000000293b007c0c */ /* 0x000fc4000d7a1270 */
[----:B----4-:R-:W-:Y:S01]  /*a1d50*/  PRMT R11, R55, 0x7632, R11 ;  /* 0x00007632370b7816 */ /* 0x010fe2000000000b */
[----:B------:R4:W-:Y:S01]  /*a1d60*/  @P6 STG.E.U16 desc[UR8][R6.64], R8 ;  /* 0x0000000806006986 */ /* 0x0009e2000c101508 */
[C---:B------:R-:W-:Y:S01]  /*a1d70*/  VIADD R4, R10.reuse, UR46 ;  /* 0x0000002e0a047c36 */ /* 0x040fe20008000000 */
[----:B------:R-:W0:Y:S01]  /*a1d80*/  LDCU UR27, c[0x0][0x398] ;  /* 0x00007300ff1b77ac */ /* 0x000e220008000800 */
[----:B------:R-:W0:Y:S01]  /*a1d90*/  LDCU UR41, c[0x0][0x398] ;  /* 0x00007300ff2977ac */ /* 0x000e220008000800 */
[----:B----4-:R-:W-:Y:S01]  /*a1da0*/  IMAD.WIDE R6, R9, 0x2, R2 ;  /* 0x0000000209067825 */ /* 0x010fe200078e0202 */
[----:B------:R-:W-:Y:S01]  /*a1db0*/  ISETP.LT.AND P6, PT, R61, UR68, !P2 ;  /* 0x000000443d007c0c */ /* 0x000fe2000d7c1270 */
[----:B------:R-:W4:Y:S03]  /*a1dc0*/  LDCU UR68, c[0x0][0x398] ;  /* 0x00007300ff4477ac */ /* 0x000f260008000800 */
[----:B------:R0:W-:Y:S01]  /*a1dd0*/  @P3 STG.E.U16 desc[UR8][R6.64], R55 ;  /* 0x0000003706003986 */ /* 0x0001e2000c101508 */
[----:B------:R-:W-:Y:S01]  /*a1de0*/  IMAD.WIDE R8, R9, 0x2, R46 ;  /* 0x0000000209087825 */ /* 0x000fe200078e022e */
[----:B------:R-:W-:Y:S01]  /*a1df0*/  ISETP.GE.AND P3, PT, R5, UR69, PT ;  /* 0x0000004505007c0c */ /* 0x000fe2000bf66270 */
[----:B------:R-:W1:Y:S01]  /*a1e00*/  LDCU UR46, c[0x0][0x39c] ;  /* 0x00007380ff2e77ac */ /* 0x000e620008000800 */
[----:B0-----:R-:W4:Y:S01]  /*a1e10*/  LDL.LU R55, [R1+0x2d4] ;  /* 0x0002d40001377983 */ /* 0x001f220000300800 */
[----:B------:R-:W-:Y:S01]  /*a1e20*/  IMAD.WIDE R6, R10, 0x2, R48 ;  /* 0x000000020a067825 */ /* 0x000fe200078e0230 */
[----:B------:R-:W-:Y:S01]  /*a1e30*/  ISETP.LT.AND P2, PT, R60, UR73, !P2 ;  /* 0x000000493c007c0c */ /* 0x000fe2000d741270 */
[----:B------:R-:W0:Y:S01]  /*a1e40*/  LDCU UR69, c[0x0][0x398] ;  /* 0x00007300ff4577ac */ /* 0x000e220008000800 */
[----:B------:R1:W-:Y:S01]  /*a1e50*/  @P1 STG.E.U16 desc[UR8][R8.64], R11 ;  /* 0x0000000b08001986 */ /* 0x0003e2000c101508 */
[----:B------:R-:W0:Y:S01]  /*a1e60*/  LDCU UR73, c[0x0][0x3b8] ;  /* 0x00007700ff4977ac */ /* 0x000e220008000800 */
[----:B---3--:R-:W-:-:S02]  /*a1e70*/  PRMT R5, R56, 0x7632, R5 ;  /* 0x0000763238057816 */ /* 0x008fc40000000005 */
[----:B------:R3:W-:Y:S01]  /*a1e80*/  @P4 STG.E.U16 desc[UR8][R6.64], R56 ;  /* 0x0000003806004986 */ /* 0x0007e2000c101508 */
[----:B-1----:R-:W-:-:S03]  /*a1e90*/  IMAD.WIDE R8, R10, 0x2, R44 ;  /* 0x000000020a087825 */ /* 0x002fc600078e022c */
[----:B---3--:R-:W3:Y:S01]  /*a1ea0*/  LDL.LU R56, [R1+0x2c4] ;  /* 0x0002c40001387983 */ /* 0x008ee20000300800 */
[----:B------:R-:W-:-:S03]  /*a1eb0*/  IMAD.WIDE R6, R10, 0x2, R2 ;  /* 0x000000020a067825 */ /* 0x000fc600078e0202 */
[----:B------:R2:W-:Y:S02]  /*a1ec0*/  @P5 STG.E.U16 desc[UR8][R8.64], R5 ;  /* 0x0000000508005986 */ /* 0x0005e4000c101508 */
[----:B--2---:R-:W-:Y:S02]  /*a1ed0*/  PRMT R9, R57, 0x7632, R9 ;  /* 0x0000763239097816 */ /* 0x004fe40000000009 */
[----:B------:R1:W-:Y:S04]  /*a1ee0*/  @P6 STG.E.U16 desc[UR8][R6.64], R57 ;  /* 0x0000003906006986 */ /* 0x0003e8000c101508 */
[----:B-1----:R-:W2:Y:S01]  /*a1ef0*/  LDL.LU R57, [R1+0x2b4] ;  /* 0x0002b40001397983 */ /* 0x002ea20000300800 */
[----:B------:R-:W-:Y:S02]  /*a1f00*/  ISETP.LT.AND P1, PT, R58, UR23, !P3 ;  /* 0x000000173a007c0c */ /* 0x000fe4000df21270 */
[----:B------:R-:W-:Y:S01]  /*a1f10*/  ISETP.LT.AND P4, PT, R59, UR42, !P3 ;  /* 0x0000002a3b007c0c */ /* 0x000fe2000df81270 */
[----:B------:R-:W-:-:S02]  /*a1f20*/  VIADD R8, R35, 0x3b ;  /* 0x0000003b23087836 */ /* 0x000fc40000000000 */
[----:B------:R-:W-:Y:S01]  /*a1f30*/  IMAD.WIDE R10, R10, 0x2, R46 ;  /* 0x000000020a0a7825 */ /* 0x000fe200078e022e */
[----:B------:R-:W-:Y:S01]  /*a1f40*/  ISETP.LT.AND P5, PT, R61, UR65, !P3 ;  /* 0x000000413d007c0c */ /* 0x000fe2000dfa1270 */
[----:B------:R-:W1:Y:S02]  /*a1f50*/  LDCU UR23, c[0x0][0x398] ;  /* 0x00007300ff1777ac */ /* 0x000e640008000800 */
[----:B------:R-:W-:Y:S01]  /*a1f60*/  IMAD.WIDE R6, R4, 0x2, R48 ;  /* 0x0000000204067825 */ /* 0x000fe200078e0230 */
[----:B------:R-:W-:Y:S01]  /*a1f70*/  ISETP.GE.AND P6, PT, R8, UR66, PT ;  /* 0x0000004208007c0c */ /* 0x000fe2000bfc6270 */
[----:B------:R0:W-:Y:S01]  /*a1f80*/  @P2 STG.E.U16 desc[UR8][R10.64], R9 ;  /* 0x000000090a002986 */ /* 0x0001e2000c101508 */
[----:B------:R-:W-:Y:S01]  /*a1f90*/  ISETP.LT.AND P3, PT, R60, UR70, !P3 ;  /* 0x000000463c007c0c */ /* 0x000fe2000df61270 */
[----:B------:R-:W-:Y:S01]  /*a1fa0*/  VIADD R5, R4, UR30 ;  /* 0x0000001e04057c36 */ /* 0x000fe20008000000 */
[----:B------:R-:W-:Y:S01]  /*a1fb0*/  ISETP.LT.AND P2, PT, R58, UR21, !P6 ;  /* 0x000000153a007c0c */ /* 0x000fe2000f741270 */
[----:B------:R-:W1:Y:S01]  /*a1fc0*/  LDCU UR30, c[0x0][0x39c] ;  /* 0x00007380ff1e77ac */ /* 0x000e620008000800 */
[----:B------:R-:W1:Y:S01]  /*a1fd0*/  LDCU UR42, c[0x0][0x398] ;  /* 0x00007300ff2a77ac */ /* 0x000e620008000800 */
[C---:B0-----:R-:W-:Y:S01]  /*a1fe0*/  IMAD.WIDE R8, R4.reuse, 0x2, R44 ;  /* 0x0000000204087825 */ /* 0x041fe200078e022c */
[----:B------:R-:W0:Y:S01]  /*a1ff0*/  LDCU UR65, c[0x0][0x398] ;  /* 0x00007300ff4177ac */ /* 0x000e220008000800 */
[----:B------:R-:W0:Y:S01]  /*a2000*/  LDCU UR66, c[0x0][0x398] ;  /* 0x00007300ff4277ac */ /* 0x000e220008000800 */
[----:B------:R-:W0:Y:S01]  /*a2010*/  LDCU UR70, c[0x0][0x3b8] ;  /* 0x00007700ff4677ac */ /* 0x000e220008000800 */
[----:B------:R-:W0:Y:S01]  /*a2020*/  LDCU UR21, c[0x0][0x398] ;  /* 0x00007300ff1577ac */ /* 0x000e220008000800 */
[----:B----4-:R-:W-:Y:S01]  /*a2030*/  PRMT R10, R55, 0x7632, R10 ;  /* 0x00007632370a7816 */ /* 0x010fe2000000000a */
[----:B------:R4:W-:Y:S04]  /*a2040*/  @P1 STG.E.U16 desc[UR8][R6.64], R55 ;  /* 0x0000003706001986 */ /* 0x0009e8000c101508 */
[----:B------:R0:W-:Y:S04]  /*a2050*/  @P4 STG.E.U16 desc[UR8][R8.64], R10 ;  /* 0x0000000a08004986 */ /* 0x0001e8000c101508 */
[----:B----4-:R-:W4:Y:S01]  /*a2060*/  LDL.LU R55, [R1+0x2a4] ;  /* 0x0002a40001377983 */ /* 0x010f220000300800 */
[----:B0-----:R-:W-:-:S04]  /*a2070*/  IMAD.WIDE R8, R4, 0x2, R2 ;  /* 0x0000000204087825 */ /* 0x001fc800078e0202 */
[----:B------:R-:W-:Y:S01]  /*a2080*/  IMAD.WIDE R10, R4, 0x2, R46 ;  /* 0x00000002040a7825 */ /* 0x000fe200078e022e */
[----:B---3--:R-:W-:Y:S01]  /*a2090*/  PRMT R4, R56, 0x7632, R4 ;  /* 0x0000763238047816 */ /* 0x008fe20000000004 */
[----:B------:R0:W-:Y:S04]  /*a20a0*/  @P5 STG.E.U16 desc[UR8][R8.64], R56 ;  /* 0x0000003808005986 */ /* 0x0001e8000c101508 */
[----:B0-----:R-:W3:Y:S01]  /*a20b0*/  LDL.LU R56, [R1+0x2d8] ;  /* 0x0002d80001387983 */ /* 0x001ee20000300800 */
[----:B------:R-:W-:-:S03]  /*a20c0*/  IMAD.WIDE R8, R5, 0x2, R48 ;  /* 0x0000000205087825 */ /* 0x000fc600078e0230 */
[----:B------:R2:W-:Y:S02]  /*a20d0*/  @P3 STG.E.U16 desc[UR8][R10.64], R4 ;  /* 0x000000040a003986 */ /* 0x0005e4000c101508 */
[----:B--2---:R-:W-:Y:S02]  /*a20e0*/  PRMT R4, R57, 0x7632, R4 ;  /* 0x0000763239047816 */ /* 0x004fe40000000004 */
[----:B------:R0:W-:Y:S04]  /*a20f0*/  @P2 STG.E.U16 desc[UR8][R8.64], R57 ;  /* 0x0000003908002986 */ /* 0x0001e8000c101508 */
[----:B0-----:R-:W2:Y:S01]  /*a2100*/  LDL.LU R57, [R1+0x2c8] ;  /* 0x0002c80001397983 */ /* 0x001ea20000300800 */
[----:B------:R-:W-:Y:S02]  /*a2110*/  ISETP.LT.AND P1, PT, R59, UR38, !P6 ;  /* 0x000000263b007c0c */ /* 0x000fe4000f721270 */
[----:B------:R-:W-:Y:S01]  /*a2120*/  ISETP.LT.AND P4, PT, R61, UR62, !P6 ;  /* 0x0000003e3d007c0c */ /* 0x000fe2000f781270 */
[----:B------:R-:W-:Y:S01]  /*a2130*/  VIADD R7, R35, 0x3c ;  /* 0x0000003c23077836 */ /* 0x000fe20000000000 */
[----:B------:R-:W-:Y:S01]  /*a2140*/  ISETP.LT.AND P6, PT, R60, UR67, !P6 ;  /* 0x000000433c007c0c */ /* 0x000fe2000f7c1270 */
[----:B------:R-:W-:Y:S01]  /*a2150*/  IMAD.WIDE R10, R5, 0x2, R44 ;  /* 0x00000002050a7825 */ /* 0x000fe200078e022c */
[----:B------:R-:W0:Y:S02]  /*a2160*/  LDCU UR38, c[0x0][0x398] ;  /* 0x00007300ff2677ac */ /* 0x000e240008000800 */
[----:B------:R-:W-:Y:S01]  /*a2170*/  ISETP.GE.AND P5, PT, R7, UR63, PT ;  /* 0x0000003f07007c0c */ /* 0x000fe2000bfa6270 */
[C---:B------:R-:W-:Y:S01]  /*a2180*/  IMAD.WIDE R8, R5.reuse, 0x2, R2 ;  /* 0x0000000205087825 */ /* 0x040fe200078e0202 */
[----:B------:R-:W0:Y:S02]  /*a2190*/  LDCU UR62, c[0x0][0x398] ;  /* 0x00007300ff3e77ac */ /* 0x000e240008000800 */
[----:B------:R-:W-:Y:S01]  /*a21a0*/  ISETP.LT.AND P3, PT, R58, UR31, !P5 ;  /* 0x0000001f3a007c0c */ /* 0x000fe2000ef61270 */
[----:B------:R-:W-:Y:S01]  /*a21b0*/  VIADD R6, R5, UR43 ;  /* 0x0000002b05067c36 */ /* 0x000fe20008000000 */
[----:B------:R1:W-:Y:S01]  /*a21c0*/  @P1 STG.E.U16 desc[UR8][R10.64], R4 ;  /* 0x000000040a001986 */ /* 0x0003e2000c101508 */
[----:B------:R-:W-:Y:S01]  /*a21d0*/  ISETP.LT.AND P2, PT, R59, UR39, !P5 ;  /* 0x000000273b007c0c */ /* 0x000fe2000ef41270 */
[----:B------:R-:W0:Y:S01]  /*a21e0*/  LDCU UR43, c[0x0][0x39c] ;  /* 0x00007380ff2b77ac */ /* 0x000e220008000800 */
[----:B------:R-:W-:Y:S01]  /*a21f0*/  ISETP.LT.AND P1, PT, R61, UR59, !P5 ;  /* 0x0000003b3d007c0c */ /* 0x000fe2000ef21270 */
[----:B------:R-:W0:Y:S01]  /*a2200*/  LDCU UR63, c[0x0][0x398] ;  /* 0x00007300ff3f77ac */ /* 0x000e220008000800 */
[----:B------:R-:W0:Y:S01]  /*a2210*/  LDCU UR67, c[0x0][0x3b8] ;  /* 0x00007700ff4377ac */ /* 0x000e220008000800 */
[----:B-1----:R-:W-:Y:S01]  /*a2220*/  IMAD.WIDE R4, R5, 0x2, R46 ;  /* 0x0000000205047825 */ /* 0x002fe200078e022e */
[----:B------:R-:W1:Y:S03]  /*a2230*/  LDCU UR31, c[0x0][0x398] ;  /* 0x00007300ff1f77ac */ /* 0x000e660008000800 */
[----:B------:R-:W-:Y:S01]  /*a2240*/  VIADD R10, R35, 0x3d ;  /* 0x0000003d230a7836 */ /* 0x000fe20000000000 */
[----:B----4-:R-:W-:Y:S01]  /*a2250*/  PRMT R11, R55, 0x7632, R11 ;  /* 0x00007632370b7816 */ /* 0x010fe2000000000b */
[----:B------:R4:W-:Y:S01]  /*a2260*/  @P4 STG.E.U16 desc[UR8][R8.64], R55 ;  /* 0x0000003708004986 */ /* 0x0009e2000c101508 */
[----:B------:R-:W-:-:S02]  /*a2270*/  VIADD R7, R6, UR25 ;  /* 0x0000001906077c36 */ /* 0x000fc40008000000 */
[----:B------:R-:W-:Y:S01]  /*a2280*/  ISETP.GE.AND P4, PT, R10, UR60, PT ;  /* 0x0000003c0a007c0c */ /* 0x000fe2000bf86270 */
[----:B------:R-:W0:Y:S01]  /*a2290*/  LDCU UR39, c[0x0][0x398] ;  /* 0x00007300ff2777ac */ /* 0x000e220008000800 */
[----:B------:R1:W-:Y:S01]  /*a22a0*/  @P6 STG.E.U16 desc[UR8][R4.64], R11 ;  /* 0x0000000b04006986 */ /* 0x0003e2000c101508 */
[----:B------:R-:W-:Y:S01]  /*a22b0*/  ISETP.LT.AND P5, PT, R60, UR64, !P5 ;  /* 0x000000403c007c0c */ /* 0x000fe2000efa1270 */
[----:B------:R-:W0:Y:S01]  /*a22c0*/  LDCU UR25, c[0x0][0x39c] ;  /* 0x00007380ff1977ac */ /* 0x000e220008000800 */
[----:B------:R-:W0:Y:S01]  /*a22d0*/  LDCU UR59, c[0x0][0x398] ;  /* 0x00007300ff3b77ac */ /* 0x000e220008000800 */
[----:B----4-:R-:W4:Y:S01]  /*a22e0*/  LDL.LU R55, [R1+0x2b8] ;  /* 0x0002b80001377983 */ /* 0x010f220000300800 */
[C---:B------:R-:W-:Y:S01]  /*a22f0*/  IMAD.WIDE R8, R6.reuse, 0x2, R44 ;  /* 0x0000000206087825 */ /* 0x040fe200078e022c */
[----:B------:R-:W0:Y:S03]  /*a2300*/  LDCU UR60, c[0x0][0x398] ;  /* 0x00007300ff3c77ac */ /* 0x000e260008000800 */
[----:B-1----:R-:W-:Y:S01]  /*a2310*/  IMAD.WIDE R4, R6, 0x2, R48 ;  /* 0x0000000206047825 */ /* 0x002fe200078e0230 */
[----:B---3--:R-:W-:-:S04]  /*a2320*/  PRMT R10, R56, 0x7632, R10 ;  /* 0x00007632380a7816 */ /* 0x008fc8000000000a */
[----:B------:R1:W-:Y:S01]  /*a2330*/  @P3 STG.E.U16 desc[UR8][R4.64], R56 ;  /* 0x0000003804003986 */ /* 0x0003e2000c101508 */
[----:B------:R-:W-:Y:S01]  /*a2340*/  ISETP.LT.AND P6, PT, R58, UR6, !P4 ;  /* 0x000000063a007c0c */ /* 0x000fe2000e7c1270 */
[----:B------:R-:W-:Y:S01]  /*a2350*/  VIADD R11, R35, 0x3e ;  /* 0x0000003e230b7836 */ /* 0x000fe20000000000 */
[----:B------:R-:W3:Y:S01]  /*a2360*/  LDCU UR64, c[0x0][0x3b8] ;  /* 0x00007700ff4077ac */ /* 0x000ee20008000800 */
[----:B------:R0:W-:Y:S04]  /*a2370*/  @P2 STG.E.U16 desc[UR8][R8.64], R10 ;  /* 0x0000000a08002986 */ /* 0x0001e8000c101508 */
[----:B-1----:R-:W3:Y:S01]  /*a2380*/  LDL.LU R56, [R1+0x2a8] ;  /* 0x0002a80001387983 */ /* 0x002ee20000300800 */
[C---:B------:R-:W-:Y:S01]  /*a2390*/  IMAD.WIDE R4, R6.reuse, 0x2, R2 ;  /* 0x0000000206047825 */ /* 0x040fe200078e0202 */
[----:B------:R-:W-:Y:S01]  /*a23a0*/  ISETP.LT.AND P3, PT, R59, UR36, !P4 ;  /* 0x000000243b007c0c */ /* 0x000fe2000e761270 */
[----:B------:R-:W1:Y:S02]  /*a23b0*/  LDCU UR6, c[0x0][0x398] ;  /* 0x00007300ff0677ac */ /* 0x000e640008000800 */
[----:B0-----:R-:W-:Y:S01]  /*a23c0*/  IMAD.WIDE R8, R6, 0x2, R46 ;  /* 0x0000000206087825 */ /* 0x001fe200078e022e */
[----:B------:R-:W-:Y:S01]  /*a23d0*/  ISETP.LT.AND P2, PT, R61, UR56, !P4 ;  /* 0x000000383d007c0c */ /* 0x000fe2000e741270 */
[----:B------:R-:W0:Y:S01]  /*a23e0*/  LDCU UR36, c[0x0][0x398] ;  /* 0x00007300ff2477ac */ /* 0x000e220008000800 */
[----:B--2---:R-:W-:Y:S01]  /*a23f0*/  PRMT R6, R57, 0x7632, R6 ;  /* 0x0000763239067816 */ /* 0x004fe20000000006 */
[----:B------:R2:W-:Y:S01]  /*a2400*/  @P1 STG.E.U16 desc[UR8][R4.64], R57 ;  /* 0x0000003904001986 */ /* 0x0005e2000c101508 */
[C---:B------:R-:W-:Y:S01]  /*a2410*/  VIADD R10, R7.reuse, UR40 ;  /* 0x00000028070a7c36 */ /* 0x040fe20008000000 */
[----:B------:R-:W0:Y:S02]  /*a2420*/  LDCU UR56, c[0x0][0x398] ;  /* 0x00007300ff3877ac */ /* 0x000e240008000800 */
[----:B--2---:R-:W2:Y:S01]  /*a2430*/  LDL.LU R57, [R1+0x2dc] ;  /* 0x0002dc0001397983 */ /* 0x004ea20000300800 */
[----:B------:R-:W-:Y:S01]  /*a2440*/  IMAD.WIDE R4, R7, 0x2, R48 ;  /* 0x0000000207047825 */ /* 0x000fe200078e0230 */
[----:B------:R-:W-:Y:S01]  /*a2450*/  ISETP.GE.AND P1, PT, R11, UR57, PT ;  /* 0x000000390b007c0c */ /* 0x000fe2000bf26270 */
[----:B------:R-:W0:Y:S01]  /*a2460*/  LDCU UR40, c[0x0][0x39c] ;  /* 0x00007380ff2877ac */ /* 0x000e220008000800 */
[----:B------:R1:W-:Y:S01]  /*a2470*/  @P5 STG.E.U16 desc[UR8][R8.64], R6 ;  /* 0x0000000608005986 */ /* 0x0003e2000c101508 */
[----:B------:R-:W-:-:S02]  /*a2480*/  ISETP.LT.AND P4, PT, R60, UR61, !P4 ;  /* 0x0000003d3c007c0c */ /* 0x000fc4000e781270 */
[----:B------:R-:W-:Y:S01]  /*a2490*/  ISETP.LT.AND P5, PT, R58, UR28, !P1 ;  /* 0x0000001c3a007c0c */ /* 0x000fe2000cfa1270 */
[----:B------:R-:W0:Y:S01]  /*a24a0*/  LDCU UR57, c[0x0][0x398] ;  /* 0x00007300ff3977ac */ /* 0x000e220008000800 */
[----:B------:R-:W0:Y:S01]  /*a24b0*/  LDCU UR61, c[0x0][0x3b8] ;  /* 0x00007700ff3d77ac */ /* 0x000e220008000800 */
[----:B-1----:R-:W-:Y:S01]  /*a24c0*/  IMAD.WIDE R8, R7, 0x2, R44 ;  /* 0x0000000207087825 */ /* 0x002fe200078e022c */
[----:B------:R-:W1:Y:S01]  /*a24d0*/  LDCU UR28, c[0x0][0x398] ;  /* 0x00007300ff1c77ac */ /* 0x000e620008000800 */
[----:B----4-:R-:W-:Y:S01]  /*a24e0*/  PRMT R6, R55, 0x7632, R6 ;  /* 0x0000763237067816 */ /* 0x010fe20000000006 */
[----:B------:R4:W-:Y:S04]  /*a24f0*/  @P6 STG.E.U16 desc[UR8][R4.64], R55 ;  /* 0x0000003704006986 */ /* 0x0009e8000c101508 */
[----:B----4-:R-:W4:Y:S01]  /*a2500*/  LDL.LU R55, [R1+0x2cc] ;  /* 0x0002cc0001377983 */ /* 0x010f220000300800 */
[----:B------:R-:W-:-:S03]  /*a2510*/  IMAD.WIDE R4, R7, 0x2, R2 ;  /* 0x0000000207047825 */ /* 0x000fc600078e0202 */
[----:B------:R0:W-:Y:S01]  /*a2520*/  @P3 STG.E.U16 desc[UR8][R8.64], R6 ;  /* 0x0000000608003986 */ /* 0x0001e2000c101508 */
[----:B---3--:R-:W-:-:S03]  /*a2530*/  PRMT R11, R56, 0x7632, R11 ;  /* 0x00007632380b7816 */ /* 0x008fc6000000000b */
[----:B------:R3:W-:Y:S01]  /*a2540*/  @P2 STG.E.U16 desc[UR8][R4.64], R56 ;  /* 0x0000003804002986 */ /* 0x0007e2000c101508 */
[----:B0-----:R-:W-:Y:S02]  /*a2550*/  VIADD R9, R35, 0x3f ;  /* 0x0000003f23097836 */ /* 0x001fe40000000000 */
[----:B------:R-:W-:Y:S01]  /*a2560*/  IMAD.WIDE R6, R7, 0x2, R46 ;  /* 0x0000000207067825 */ /* 0x000fe200078e022e */
[----:B---3--:R-:W3:Y:S03]  /*a2570*/  LDL.LU R56, [R1+0x2bc] ;  /* 0x0002bc0001387983 */ /* 0x008ee60000300800 */
[----:B------:R-:W-:Y:S01]  /*a2580*/  IMAD.WIDE R4, R10, 0x2, R48 ;  /* 0x000000020a047825 */ /* 0x000fe200078e0230 */
[----:B------:R-:W-:Y:S01]  /*a2590*/  ISETP.GE.AND P2, PT, R9, UR54, PT ;  /* 0x0000003609007c0c */ /* 0x000fe2000bf46270 */
[----:B------:R-:W0:Y:S01]  /*a25a0*/  LDCU UR54, c[0x0][0x398] ;  /* 0x00007300ff3677ac */ /* 0x000e220008000800 */
[----:B------:R-:W-:Y:S01]  /*a25b0*/  @P4 STG.E.U16 desc[UR8][R6.64], R11 ;  /* 0x0000000b06004986 */ /* 0x000fe2000c101508 */
[----:B--2---:R-:W-:-:S03]  /*a25c0*/  PRMT R9, R57, 0x7632, R9 ;  /* 0x0000763239097816 */ /* 0x004fc60000000009 */
[----:B------:R2:W-:Y:S04]  /*a25d0*/  @P5 STG.E.U16 desc[UR8][R4.64], R57 ;  /* 0x0000003904005986 */ /* 0x0005e8000c101508 */
[----:B--2---:R-:W2:Y:S01]  /*a25e0*/  LDL.LU R57, [R1+0x2ac] ;  /* 0x0002ac0001397983 */ /* 0x004ea20000300800 */
[----:B------:R-:W-:Y:S02]  /*a25f0*/  ISETP.LT.AND P6, PT, R59, UR37, !P1 ;  /* 0x000000253b007c0c */ /* 0x000fe4000cfc1270 */
[----:B------:R-:W-:Y:S01]  /*a2600*/  ISETP.LT.AND P3, PT, R61, UR53, !P1 ;  /* 0x000000353d007c0c */ /* 0x000fe2000cf61270 */
[----:B------:R-:W-:Y:S01]  /*a2610*/  IMAD.WIDE R6, R10, 0x2, R44 ;  /* 0x000000020a067825 */ /* 0x000fe200078e022c */
[----:B------:R-:W-:Y:S01]  /*a2620*/  ISETP.LT.AND P1, PT, R60, UR58, !P1 ;  /* 0x0000003a3c007c0c */ /* 0x000fe2000cf21270 */
[----:B------:R-:W0:Y:S02]  /*a2630*/  LDCU UR37, c[0x0][0x398] ;  /* 0x00007300ff2577ac */ /* 0x000e240008000800 */
[----:B------:R-:W-:Y:S01]  /*a2640*/  IMAD.WIDE R4, R10, 0x2, R2 ;  /* 0x000000020a047825 */ /* 0x000fe200078e0202 */
[----:B------:R-:W-:Y:S01]  /*a2650*/  ISETP.LT.AND P4, PT, R58, UR29, !P2 ;  /* 0x0000001d3a007c0c */ /* 0x000fe2000d781270 */
[----:B------:R-:W0:Y:S02]  /*a2660*/  LDCU UR53, c[0x0][0x398] ;  /* 0x00007300ff3577ac */ /* 0x000e240008000800 */
[----:B------:R-:W-:-:S02]  /*a2670*/  VIADD R8, R10, UR22 ;  /* 0x000000160a087c36 */ /* 0x000fc40008000000 */
[----:B------:R1:W-:Y:S01]  /*a2680*/  @P6 STG.E.U16 desc[UR8][R6.64], R9 ;  /* 0x0000000906006986 */ /* 0x0003e2000c101508 */
[----:B------:R-:W-:Y:S01]  /*a2690*/  ISETP.LT.AND P5, PT, R59, UR34, !P2 ;  /* 0x000000223b007c0c */ /* 0x000fe2000d7a1270 */
[----:B------:R-:W-:Y:S01]  /*a26a0*/  VIADD R11, R35, 0x40 ;  /* 0x00000040230b7836 */ /* 0x000fe20000000000 */
[----:B------:R-:W0:Y:S01]  /*a26b0*/  LDCU UR22, c[0x0][0x39c] ;  /* 0x00007380ff1677ac */ /* 0x000e220008000800 */
[----:B------:R-:W0:Y:S01]  /*a26c0*/  LDCU UR58, c[0x0][0x3b8] ;  /* 0x00007700ff3a77ac */ /* 0x000e220008000800 */
[----:B------:R-:W0:Y:S01]  /*a26d0*/  LDCU UR29, c[0x0][0x398] ;  /* 0x00007300ff1d77ac */ /* 0x000e220008000800 */
[----:B-1----:R-:W-:Y:S01]  /*a26e0*/  IMAD.WIDE R6, R10, 0x2, R46 ;  /* 0x000000020a067825 */ /* 0x002fe200078e022e */
[----:B------:R-:W-:Y:S01]  /*a26f0*/  ISETP.LT.AND P6, PT, R61, UR50, !P2 ;  /* 0x000000323d007c0c */ /* 0x000fe2000d7c1270 */
[----:B------:R-:W1:Y:S01]  /*a2700*/  LDCU UR34, c[0x0][0x398] ;  /* 0x00007300ff2277ac */ /* 0x000e620008000800 */
[----:B----4-:R-:W-:Y:S01]  /*a2710*/  PRMT R10, R55, 0x7632, R10 ;  /* 0x00007632370a7816 */ /* 0x010fe2000000000a */
[----:B------:R4:W-:Y:S01]  /*a2720*/  @P3 STG.E.U16 desc[UR8][R4.64], R55 ;  /* 0x0000003704003986 */ /* 0x0009e2000c101508 */
[C---:B------:R-:W-:Y:S01]  /*a2730*/  VIADD R9, R8.reuse, UR20 ;  /* 0x0000001408097c36 */ /* 0x040fe20008000000 */
[----:B------:R-:W0:Y:S02]  /*a2740*/  LDCU UR50, c[0x0][0x398] ;  /* 0x00007300ff3277ac */ /* 0x000e240008000800 */
[----:B----4-:R-:W4:Y:S01]  /*a2750*/  LDL.LU R55, [R1+0x290] ;  /* 0x0002900001377983 */ /* 0x010f220000300800 */
[----:B------:R-:W-:Y:S01]  /*a2760*/  IMAD.WIDE R4, R8, 0x2, R48 ;  /* 0x0000000208047825 */ /* 0x000fe200078e0230 */
[----:B------:R-:W-:Y:S01]  /*a2770*/  ISETP.GE.AND P3, PT, R11, UR77, PT ;  /* 0x0000004d0b007c0c */ /* 0x000fe2000bf66270 */
[----:B------:R-:W0:Y:S01]  /*a2780*/  LDCU UR20, c[0x0][0x39c] ;  /* 0x00007380ff1477ac */ /* 0x000e220008000800 */
[----:B------:R1:W-:Y:S01]  /*a2790*/  @P1 STG.E.U16 desc[UR8][R6.64], R10 ;  /* 0x0000000a06001986 */ /* 0x0003e2000c101508 */
[----:B------:R-:W-:Y:S01]  /*a27a0*/  ISETP.LT.AND P2, PT, R60, UR55, !P2 ;  /* 0x000000373c007c0c */ /* 0x000fe2000d741270 */
[----:B------:R-:W-:Y:S01]  /*a27b0*/  VIADD R11, R35, 0x41 ;  /* 0x00000041230b7836 */ /* 0x000fe20000000000 */
[----:B------:R-:W0:Y:S01]  /*a27c0*/  LDCU UR77, c[0x0][0x398] ;  /* 0x00007300ff4d77ac */ /* 0x000e220008000800 */
[----:B---3--:R3:W-:Y:S01]  /*a27d0*/  @P4 STG.E.U16 desc[UR8][R4.64], R56 ;  /* 0x0000003804004986 */ /* 0x0087e2000c101508 */
[----:B-1----:R-:W-:Y:S01]  /*a27e0*/  PRMT R10, R56, 0x7632, R10 ;  /* 0x00007632380a7816 */ /* 0x002fe2000000000a */
[----:B------:R-:W-:Y:S01]  /*a27f0*/  IMAD.WIDE R6, R8, 0x2, R44 ;  /* 0x0000000208067825 */ /* 0x000fe200078e022c */
[----:B------:R-:W-:Y:S01]  /*a2800*/  ISETP.LT.AND P1, PT, R58, UR51, !P3 ;  /* 0x000000333a007c0c */ /* 0x000fe2000df21270 */
[----:B------:R-:W1:Y:S01]  /*a2810*/  LDCU UR55, c[0x0][0x3b8] ;  /* 0x00007700ff3777ac */ /* 0x000e620008000800 */
[----:B---3--:R-:W3:Y:S01]  /*a2820*/  LDL.LU R56, [R1+0x280] ;  /* 0x0002800001387983 */ /* 0x008ee20000300800 */
[C---:B------:R-:W-:Y:S01]  /*a2830*/  IMAD.WIDE R4, R8.reuse, 0x2, R2 ;  /* 0x0000000208047825 */ /* 0x040fe200078e0202 */
[----:B------:R-:W-:Y:S01]  /*a2840*/  ISETP.LT.AND P4, PT, R59, UR4, !P3 ;  /* 0x000000043b007c0c */ /* 0x000fe2000df81270 */
[----:B------:R-:W0:Y:S01]  /*a2850*/  LDCU UR51, c[0x0][0x398] ;  /* 0x00007300ff3377ac */ /* 0x000e220008000800 */
[----:B------:R1:W-:Y:S01]  /*a2860*/  @P5 STG.E.U16 desc[UR8][R6.64], R10 ;  /* 0x0000000a06005986 */ /* 0x0003e2000c101508 */
[----:B------:R-:W0:Y:S01]  /*a2870*/  LDCU UR4, c[0x0][0x398] ;  /* 0x00007300ff0477ac */ /* 0x000e220008000800 */
[----:B-1----:R-:W-:Y:S01]  /*a2880*/  IMAD.WIDE R6, R8, 0x2, R46 ;  /* 0x0000000208067825 */ /* 0x002fe200078e022e */
[----:B--2---:R-:W-:Y:S01]  /*a2890*/  PRMT R8, R57, 0x7632, R8 ;  /* 0x0000763239087816 */ /* 0x004fe20000000008 */
[----:B------:R1:W-:Y:S04]  /*a28a0*/  @P6 STG.E.U16 desc[UR8][R4.64], R57 ;  /* 0x0000003904006986 */ /* 0x0003e8000c101508 */
[----:B-1----:R-:W2:Y:S01]  /*a28b0*/  LDL.LU R57, [R1+0x270] ;  /* 0x0002700001397983 */ /* 0x002ea20000300800 */
[----:B------:R-:W-:Y:S01]  /*a28c0*/  IMAD.WIDE R4, R9, 0x2, R48 ;  /* 0x0000000209047825 */ /* 0x000fe200078e0230 */
[----:B------:R-:W-:Y:S01]  /*a28d0*/  ISETP.LT.AND P5, PT, R61, UR35, !P3 ;  /* 0x000000233d007c0c */ /* 0x000fe2000dfa1270 */
[----:B------:R-:W1:Y:S01]  /*a28e0*/  LDCU UR35, c[0x0][0x398] ;  /* 0x00007300ff2377ac */ /* 0x000e620008000800 */
[----:B------:R0:W-:Y:S01]  /*a28f0*/  @P2 STG.E.U16 desc[UR8][R6.64], R8 ;  /* 0x0000000806002986 */ /* 0x0001e2000c101508 */
[----:B------:R-:W-:-:S02]  /*a2900*/  ISETP.GE.AND P6, PT, R11, UR52, PT ;  /* 0x000000340b007c0c */ /* 0x000fc4000bfc6270 */
[----:B------:R-:W-:Y:S01]  /*a2910*/  ISETP.LT.AND P3, PT, R60, UR48, !P3 ;  /* 0x000000303c007c0c */ /* 0x000fe2000df61270 */
[C---:B------:R-:W-:Y:S02]  /*a2920*/  VIADD R10, R9.reuse, UR47 ;  /* 0x0000002f090a7c36 */ /* 0x040fe40008000000 */
[----:B0-----:R-:W-:Y:S01]  /*a2930*/  IMAD.WIDE R6, R9, 0x2, R44 ;  /* 0x0000000209067825 */ /* 0x001fe200078e022c */
[----:B------:R-:W-:Y:S01]  /*a2940*/  ISETP.LT.AND P2, PT, R58, UR76, !P6 ;  /* 0x0000004c3a007c0c */ /* 0x000fe2000f741270 */
        /* <DEDUP_REMOVED lines=8> */
[----:B0-----:R-:W-:Y:S01]  /*a29d0*/  IMAD.WIDE R6, R9, 0x2, R2 ;  /* 0x0000000209067825 */ /* 0x001fe200078e0202 */
[----:B---3--:R-:W-:-:S04]  /*a29e0*/  PRMT R11, R56, 0x7632, R11 ;  /* 0x00007632380b7816 */ /* 0x008fc8000000000b */
[----:B------:R0:W-:Y:S01]  /*a29f0*/  @P5 STG.E.U16 desc[UR8][R6.64], R56 ;  /* 0x0000003806005986 */ /* 0x0001e2000c101508 */
[----:B------:R-:W-:Y:S02]  /*a2a00*/  VIADD R5, R35, 0x42 ;  /* 0x0000004223057836 */ /* 0x000fe40000000000 */
[----:B------:R-:W-:Y:S01]  /*a2a10*/  IMAD.WIDE R8, R9, 0x2, R46 ;  /* 0x0000000209087825 */ /* 0x000fe200078e022e */
[----:B0-----:R-:W3:Y:S03]  /*a2a20*/  LDL.LU R56, [R1+0x294] ;  /* 0x0002940001387983 */ /* 0x001ee60000300800 */
        /* <DEDUP_REMOVED lines=14> */
[----:B------:R-:W0:Y:S04]  /*a2b10*/  LDCU UR44, c[0x0][0x398] ;  /* 0x00007300ff2c77ac */ /* 0x000e280008000800 */
[----:B------:R1:W-:Y:S01]  /*a2b20*/  @P1 STG.E.U16 desc[UR8][R8.64], R5 ;  /* 0x0000000508001986 */ /* 0x0003e2000c101508 */
[C---:B------:R-:W-:Y:S01]  /*a2b30*/  VIADD R4, R10.reuse, UR26 ;  /* 0x0000001a0a047c36 */ /* 0x040fe20008000000 */
[----:B------:R-:W-:Y:S01]  /*a2b40*/  ISETP.LT.AND P2, PT, R59, UR16, !P5 ;  /* 0x000000103b007c0c */ /* 0x000fe2000ef41270 */
[----:B------:R-:W-:Y:S01]  /*a2b50*/  IMAD.WIDE R10, R10, 0x2, R46 ;  /* 0x000000020a0a7825 */ /* 0x000fe200078e022e */
[----:B------:R-:W-:Y:S01]  /*a2b60*/  ISETP.LT.AND P1, PT, R61, UR45, !P5 ;  /* 0x0000002d3d007c0c */ /* 0x000fe2000ef21270 */
[----:B------:R-:W0:Y:S01]  /*a2b70*/  LDCU UR26, c[0x0][0x39c] ;  /* 0x00007380ff1a77ac */ /* 0x000e220008000800 */
[----:B------:R-:W0:Y:S01]  /*a2b80*/  LDCU UR74, c[0x0][0x3b8] ;  /* 0x00007700ff4a77ac */ /* 0x000e220008000800 */
[----:B-1----:R-:W-:Y:S01]  /*a2b90*/  VIADD R8, R35, 0x43 ;  /* 0x0000004323087836 */ /* 0x002fe20000000000 */
[----:B------:R-:W1:Y:S01]  /*a2ba0*/  LDCU UR75, c[0x0][0x398] ;  /* 0x00007300ff4b77ac */ /* 0x000e620008000800 */
[----:B----4-:R-:W-:Y:S01]  /*a2bb0*/  PRMT R9, R55, 0x7632, R9 ;  /* 0x0000763237097816 */ /* 0x010fe20000000009 */
[----:B------:R4:W-:Y:S02]  /*a2bc0*/  @P4 STG.E.U16 desc[UR8][R6.64], R55 ;  /* 0x0000003706004986 */ /* 0x0009e4000c101508 */
[----:B------:R-:W-:Y:S01]  /*a2bd0*/  ISETP.GE.AND P4, PT, R8, UR33, PT ;  /* 0x0000002108007c0c */ /* 0x000fe2000bf86270 */
[----:B------:R-:W-:Y:S01]  /*a2be0*/  VIADD R5, R4, UR24 ;  /* 0x0000001804057c36 */ /* 0x000fe20008000000 */
[----:B------:R-:W-:Y:S01]  /*a2bf0*/  ISETP.LT.AND P5, PT, R60, UR71, !P5 ;  /* 0x000000473c007c0c */ /* 0x000fe2000efa1270 */
[----:B------:R-:W0:Y:S01]  /*a2c00*/  LDCU UR16, c[0x0][0x398] ;  /* 0x00007300ff1077ac */ /* 0x000e220008000800 */
[----:B------:R-:W0:Y:S01]  /*a2c10*/  LDCU UR45, c[0x0][0x398] ;  /* 0x00007300ff2d77ac */ /* 0x000e220008000800 */
[----:B----4-:R-:W4:Y:S01]  /*a2c20*/  LDL.LU R55, [R1+0x274] ;  /* 0x0002740001377983 */ /* 0x010f220000300800 */
[C---:B------:R-:W-:Y:S01]  /*a2c30*/  IMAD.WIDE R6, R4.reuse, 0x2, R48 ;  /* 0x0000000204067825 */ /* 0x040fe200078e0230 */
[----:B------:R-:W0:Y:S02]  /*a2c40*/  LDCU UR24, c[0x0][0x39c] ;  /* 0x00007380ff1877ac */ /* 0x000e240008000800 */
[----:B------:R1:W-:Y:S01]  /*a2c50*/  @P6 STG.E.U16 desc[UR8][R10.64], R9 ;  /* 0x000000090a006986 */ /* 0x0003e2000c101508 */
[----:B------:R-:W0:Y:S03]  /*a2c60*/  LDCU UR33, c[0x0][0x398] ;  /* 0x00007300ff2177ac */ /* 0x000e260008000800 */
[----:B---3--:R3:W-:Y:S01]  /*a2c70*/  @P3 STG.E.U16 desc[UR8][R6.64], R56 ;  /* 0x0000003806003986 */ /* 0x0087e2000c101508 */
[----:B------:R-:W0:Y:S01]  /*a2c80*/  LDCU UR71, c[0x0][0x3b8] ;  /* 0x00007700ff4777ac */ /* 0x000e220008000800 */
[----:B-1----:R-:W-:Y:S01]  /*a2c90*/  IMAD.WIDE R8, R4, 0x2, R44 ;  /* 0x0000000204087825 */ /* 0x002fe200078e022c */
[----:B------:R-:W-:-:S02]  /*a2ca0*/  PRMT R10, R56, 0x7632, R10 ;  /* 0x00007632380a7816 */ /* 0x000fc4000000000a */
[----:B---3--:R-:W3:Y:S04]  /*a2cb0*/  LDL.LU R56, [R1+0x264] ;  /* 0x0002640001387983 */ /* 0x008ee80000300800 */
[----:B------:R1:W-:Y:S02]  /*a2cc0*/  @P2 STG.E.U16 desc[UR8][R8.64], R10 ;  /* 0x0000000a08002986 */ /* 0x0003e4000c101508 */
[----:B-1----:R-:W-:-:S04]  /*a2cd0*/  IMAD.WIDE R8, R4, 0x2, R2 ;  /* 0x0000000204087825 */ /* 0x002fc800078e0202 */
[----:B------:R-:W-:Y:S01]  /*a2ce0*/  IMAD.WIDE R10, R4, 0x2, R46 ;  /* 0x00000002040a7825 */ /* 0x000fe200078e022e */
[----:B--2---:R-:W-:Y:S01]  /*a2cf0*/  PRMT R4, R57, 0x7632, R4 ;  /* 0x0000763239047816 */ /* 0x004fe20000000004 */
[----:B------:R1:W-:Y:S04]  /*a2d00*/  @P1 STG.E.U16 desc[UR8][R8.64], R57 ;  /* 0x0000003908001986 */ /* 0x0003e8000c101508 */
[----:B-1----:R-:W2:Y:S01]  /*a2d10*/  LDL.LU R57, [R1+0x298] ;  /* 0x0002980001397983 */ /* 0x002ea20000300800 */
[----:B------:R-:W-:Y:S01]  /*a2d20*/  ISETP.LT.AND P6, PT, R58, UR72, !P4 ;  /* 0x000000483a007c0c */ /* 0x000fe2000e7c1270 */
[----:B------:R-:W-:Y:S01]  /*a2d30*/  IMAD.WIDE R8, R5, 0x2, R48 ;  /* 0x0000000205087825 */ /* 0x000fe200078e0230 */
[----:B------:R-:W-:Y:S01]  /*a2d40*/  ISETP.LT.AND P3, PT, R59, UR27, !P4 ;  /* 0x0000001b3b007c0c */ /* 0x000fe2000e761270 */
[----:B------:R1:W-:Y:S01]  /*a2d50*/  @P5 STG.E.U16 desc[UR8][R10.64], R4 ;  /* 0x000000040a005986 */ /* 0x0003e2000c101508 */
[----:B------:R-:W-:Y:S01]  /*a2d60*/  ISETP.LT.AND P2, PT, R61, UR41, !P4 ;  /* 0x000000293d007c0c */ /* 0x000fe2000e741270 */
[----:B------:R-:W-:Y:S01]  /*a2d70*/  VIADD R7, R35, 0x44 ;  /* 0x0000004423077836 */ /* 0x000fe20000000000 */
[----:B------:R-:W-:Y:S01]  /*a2d80*/  ISETP.LT.AND P4, PT, R60, UR68, !P4 ;  /* 0x000000443c007c0c */ /* 0x000fe2000e781270 */
[----:B------:R-:W-:Y:S01]  /*a2d90*/  VIADD R6, R5, UR73 ;  /* 0x0000004905067c36 */ /* 0x000fe20008000000 */
[----:B------:R-:W0:Y:S02]  /*a2da0*/  LDCU UR72, c[0x0][0x398] ;  /* 0x00007300ff4877ac */ /* 0x000e240008000800 */
[----:B------:R-:W-:Y:S01]  /*a2db0*/  ISETP.GE.AND P1, PT, R7, UR46, PT ;  /* 0x0000002e07007c0c */ /* 0x000fe2000bf26270 */
[----:B------:R-:W0:Y:S01]  /*a2dc0*/  LDCU UR27, c[0x0][0x398] ;  /* 0x00007300ff1b77ac */ /* 0x000e220008000800 */
[----:B-1----:R-:W-:-:S02]  /*a2dd0*/  IMAD.WIDE R10, R5, 0x2, R44 ;  /* 0x00000002050a7825 */ /* 0x002fc400078e022c */
[----:B------:R-:W-:Y:S01]  /*a2de0*/  ISETP.LT.AND P5, PT, R58, UR69, !P1 ;  /* 0x000000453a007c0c */ /* 0x000fe2000cfa1270 */
[----:B------:R-:W1:Y:S01]  /*a2df0*/  LDCU UR73, c[0x0][0x39c] ;  /* 0x00007380ff4977ac */ /* 0x000e620008000800 */
[----:B----4-:R-:W-:Y:S01]  /*a2e00*/  PRMT R4, R55, 0x7632, R4 ;  /* 0x0000763237047816 */ /* 0x010fe20000000004 */
[----:B------:R4:W-:Y:S01]  /*a2e10*/  @P6 STG.E.U16 desc[UR8][R8.64], R55 ;  /* 0x0000003708006986 */ /* 0x0009e2000c101508 */
[----:B------:R-:W-:Y:S01]  /*a2e20*/  VIADD R7, R6, UR70 ;  /* 0x0000004606077c36 */ /* 0x000fe20008000000 */
[----:B------:R-:W0:Y:S01]  /*a2e30*/  LDCU UR41, c[0x0][0x398] ;  /* 0x00007300ff2977ac */ /* 0x000e220008000800 */
[----:B------:R-:W0:Y:S01]  /*a2e40*/  LDCU UR46, c[0x0][0x398] ;  /* 0x00007300ff2e77ac */ /* 0x000e220008000800 */
[----:B------:R-:W0:Y:S01]  /*a2e50*/  LDCU UR68, c[0x0][0x3b8] ;  /* 0x00007700ff4477ac */ /* 0x000e220008000800 */
[----:B----4-:R-:W4:Y:S01]  /*a2e60*/  LDL.LU R55, [R1+0x288] ;  /* 0x0002880001377983 */ /* 0x010f220000300800 */
[----:B------:R-:W-:Y:S01]  /*a2e70*/  IMAD.WIDE R8, R5, 0x2, R2 ;  /* 0x0000000205087825 */ /* 0x000fe200078e0202 */
[----:B------:R-:W-:Y:S01]  /*a2e80*/  ISETP.LT.AND P6, PT, R59, UR23, !P1 ;  /* 0x000000173b007c0c */ /* 0x000fe2000cfc1270 */
[----:B------:R-:W0:Y:S01]  /*a2e90*/  LDCU UR69, c[0x0][0x398] ;  /* 0x00007300ff4577ac */ /* 0x000e220008000800 */
[----:B------:R1:W-:Y:S01]  /*a2ea0*/  @P3 STG.E.U16 desc[UR8][R10.64], R4 ;  /* 0x000000040a003986 */ /* 0x0003e2000c101508 */
[----:B------:R-:W0:Y:S03]  /*a2eb0*/  LDCU UR23, c[0x0][0x398] ;  /* 0x00007300ff1777ac */ /* 0x000e260008000800 */
[----:B---3--:R3:W-:Y:S01]  /*a2ec0*/  @P2 STG.E.U16 desc[UR8][R8.64], R56 ;  /* 0x0000003808002986 */ /* 0x0087e2000c101508 */
[----:B------:R-:W0:Y:S01]  /*a2ed0*/  LDCU UR70, c[0x0][0x39c] ;  /* 0x00007380ff4677ac */ /* 0x000e220008000800 */
[----:B-1----:R-:W-:Y:S01]  /*a2ee0*/  IMAD.WIDE R4, R5, 0x2, R46 ;  /* 0x0000000205047825 */ /* 0x002fe200078e022e */
[----:B------:R-:W-:-:S02]  /*a2ef0*/  PRMT R11, R56, 0x7632, R11 ;  /* 0x00007632380b7816 */ /* 0x000fc4000000000b */
[----:B---3--:R-:W3:Y:S01]  /*a2f00*/  LDL.LU R56, [R1+0x278] ;  /* 0x0002780001387983 */ /* 0x008ee20000300800 */
[----:B------:R-:W-:-:S03]  /*a2f10*/  VIADD R10, R35, 0x45 ;  /* 0x00000045230a7836 */ /* 0x000fc60000000000 */
[----:B------:R1:W-:Y:S02]  /*a2f20*/  @P4 STG.E.U16 desc[UR8][R4.64], R11 ;  /* 0x0000000b04004986 */ /* 0x0003e4000c101508 */
[----:B------:R-:W-:Y:S02]  /*a2f30*/  ISETP.GE.AND P2, PT, R10, UR30, PT ;  /* 0x0000001e0a007c0c */ /* 0x000fe4000bf46270 */
[----:B------:R-:W-:Y:S01]  /*a2f40*/  ISETP.LT.AND P3, PT, R61, UR42, !P1 ;  /* 0x0000002a3d007c0c */ /* 0x000fe2000cf61270 */
[----:B------:R-:W-:-:S04]  /*a2f50*/  IMAD.WIDE R8, R6, 0x2, R44 ;  /* 0x0000000206087825 */ /* 0x000fc800078e022c */
[----:B-1----:R-:W-:Y:S01]  /*a2f60*/  IMAD.WIDE R4, R6, 0x2, R48 ;  /* 0x0000000206047825 */ /* 0x002fe200078e0230 */
[----:B--2---:R-:W-:-:S04]  /*a2f70*/  PRMT R10, R57, 0x7632, R10 ;  /* 0x00007632390a7816 */ /* 0x004fc8000000000a */
[----:B------:R1:W-:Y:S01]  /*a2f80*/  @P5 STG.E.U16 desc[UR8][R4.64], R57 ;  /* 0x0000003904005986 */ /* 0x0003e2000c101508 */
[----:B------:R-:W-:Y:S01]  /*a2f90*/  ISETP.LT.AND P4, PT, R58, UR66, !P2 ;  /* 0x000000423a007c0c */ /* 0x000fe2000d781270 */
[----:B------:R-:W-:Y:S01]  /*a2fa0*/  VIADD R11, R35, 0x46 ;  /* 0x00000046230b7836 */ /* 0x000fe20000000000 */
[----:B------:R-:W2:Y:S01]  /*a2fb0*/  LDCU UR42, c[0x0][0x398] ;  /* 0x00007300ff2a77ac */ /* 0x000ea20008000800 */
[----:B------:R-:W0:Y:S01]  /*a2fc0*/  LDCU UR30, c[0x0][0x398] ;  /* 0x00007300ff1e77ac */ /* 0x000e220008000800 */
[----:B-1----:R-:W2:Y:S01]  /*a2fd0*/  LDL.LU R57, [R1+0x268] ;  /* 0x0002680001397983 */ /* 0x002ea20000300800 */
[----:B------:R-:W-:Y:S01]  /*a2fe0*/  IMAD.WIDE R4, R6, 0x2, R2 ;  /* 0x0000000206047825 */ /* 0x000fe200078e0202 */
[----:B------:R-:W-:Y:S01]  /*a2ff0*/  ISETP.LT.AND P1, PT, R60, UR65, !P1 ;  /* 0x000000413c007c0c */ /* 0x000fe2000cf21270 */
[----:B------:R-:W1:Y:S01]  /*a3000*/  LDCU UR65, c[0x0][0x3b8] ;  /* 0x00007700ff4177ac */ /* 0x000e620008000800 */
[----:B------:R0:W-:Y:S01]  /*a3010*/  @P6 STG.E.U16 desc[UR8][R8.64], R10 ;  /* 0x0000000a08006986 */ /* 0x0001e2000c101508 */
[----:B------:R-:W-:Y:S01]  /*a3020*/  ISETP.LT.AND P5, PT, R59, UR21, !P2 ;  /* 0x000000153b007c0c */ /* 0x000fe2000d7a1270 */
[----:B------:R-:W1:Y:S01]  /*a3030*/  LDCU UR66, c[0x0][0x398] ;  /* 0x00007300ff4277ac */ /* 0x000e620008000800 */
[----:B0-----:R-:W-:Y:S01]  /*a3040*/  IMAD.WIDE R8, R6, 0x2, R46 ;  /* 0x0000000206087825 */ /* 0x001fe200078e022e */
[----:B------:R-:W-:Y:S01]  /*a3050*/  ISETP.LT.AND P6, PT, R61, UR38, !P2 ;  /* 0x000000263d007c0c */ /* 0x000fe2000d7c1270 */
[----:B------:R-:W0:Y:S01]  /*a3060*/  LDCU UR21, c[0x0][0x398] ;  /* 0x00007300ff1577ac */ /* 0x000e220008000800 */
        /* <DEDUP_REMOVED lines=10> */
[----:B------:R-:W0:Y:S02]  /*a3110*/  LDCU UR43, c[0x0][0x398] ;  /* 0x00007300ff2b77ac */ /* 0x000e240008000800 */
[----:B---3--:R3:W-:Y:S01]  /*a3120*/  @P4 STG.E.U16 desc[UR8][R4.64], R56 ;  /* 0x0000003804004986 */ /* 0x0087e2000c101508 */
[----:B-1----:R-:W-:Y:S01]  /*a3130*/  PRMT R6, R56, 0x7632, R6 ;  /* 0x0000763238067816 */ /* 0x002fe20000000006 */
[----:B------:R-:W-:Y:S01]  /*a3140*/  IMAD.WIDE R8, R7, 0x2, R44 ;  /* 0x0000000207087825 */ /* 0x000fe200078e022c */
[----:B--2---:R-:W-:Y:S01]  /*a3150*/  PRMT R11, R57, 0x7632, R11 ;  /* 0x00007632390b7816 */ /* 0x004fe2000000000b */
[----:B---3--:R-:W2:Y:S02]  /*a3160*/  LDL.LU R56, [R1+0x28c] ;  /* 0x00028c0001387983 */ /* 0x008ea40000300800 */
[----:B------:R-:W-:Y:S01]  /*a3170*/  IMAD.WIDE R4, R7, 0x2, R2 ;  /* 0x0000000207047825 */ /* 0x000fe200078e0202 */
[----:B------:R-:W-:Y:S01]  /*a3180*/  ISETP.LT.AND P1, PT, R58, UR63, !P3 ;  /* 0x0000003f3a007c0c */ /* 0x000fe2000df21270 */
[----:B------:R-:W1:Y:S01]  /*a3190*/  LDCU UR62, c[0x0][0x3b8] ;  /* 0x00007700ff3e77ac */ /* 0x000e620008000800 */
[----:B------:R3:W-:Y:S01]  /*a31a0*/  @P5 STG.E.U16 desc[UR8][R8.64], R6 ;  /* 0x0000000608005986 */ /* 0x0007e2000c101508 */
[----:B------:R-:W-:-:S02]  /*a31b0*/  ISETP.LT.AND P4, PT, R59, UR31, !P3 ;  /* 0x0000001f3b007c0c */ /* 0x000fc4000df81270 */
[----:B------:R-:W-:Y:S01]  /*a31c0*/  ISETP.LT.AND P5, PT, R61, UR39, !P3 ;  /* 0x000000273d007c0c */ /* 0x000fe2000dfa1270 */
[----:B------:R0:W-:Y:S01]  /*a31d0*/  @P6 STG.E.U16 desc[UR8][R4.64], R57 ;  /* 0x0000003904006986 */ /* 0x0001e2000c101508 */
[----:B------:R-:W1:Y:S01]  /*a31e0*/  LDCU UR63, c[0x0][0x398] ;  /* 0x00007300ff3f77ac */ /* 0x000e620008000800 */
[----:B------:R-:W1:Y:S01]  /*a31f0*/  LDCU UR31, c[0x0][0x398] ;  /* 0x00007300ff1f77ac */ /* 0x000e620008000800 */
[----:B---3--:R-:W-:Y:S01]  /*a3200*/  VIADD R9, R35, 0x47 ;  /* 0x0000004723097836 */ /* 0x008fe20000000000 */
[----:B------:R-:W3:Y:S01]  /*a3210*/  LDCU UR39, c[0x0][0x398] ;  /* 0x00007300ff2777ac */ /* 0x000ee20008000800 */
[----:B0-----:R-:W3:Y:S01]  /*a3220*/  LDL.LU R57, [R1+0x27c] ;  /* 0x00027c0001397983 */ /* 0x001ee20000300800 */
[----:B------:R-:W-:-:S04]  /*a3230*/  IMAD.WIDE R6, R7, 0x2, R46 ;  /* 0x0000000207067825 */ /* 0x000fc800078e022e */
        /* <DEDUP_REMOVED lines=10> */
[----:B----4-:R-:W-:Y:S01]  /*a32e0*/  PRMT R9, R55, 0x7632, R9 ;  /* 0x0000763237097816 */ /* 0x010fe20000000009 */
[----:B------:R4:W-:Y:S01]  /*a32f0*/  @P1 STG.E.U16 desc[UR8][R4.64], R55 ;  /* 0x0000003704001986 */ /* 0x0009e2000c101508 */
[----:B------:R-:W-:Y:S01]  /*a3300*/  VIADD R11, R35, 0x48 ;  /* 0x00000048230b7836 */ /* 0x000fe20000000000 */
[----:B------:R-:W0:Y:S02]  /*a3310*/  LDCU UR60, c[0x0][0x398] ;  /* 0x00007300ff3c77ac */ /* 0x000e240008000800 */
[----:B------:R1:W-:Y:S04]  /*a3320*/  @P4 STG.E.U16 desc[UR8][R6.64], R9 ;  /* 0x0000000906004986 */ /* 0x0003e8000c101508 */
[----:B----4-:R-:W4:Y:S01]  /*a3330*/  LDL.LU R55, [R1+0x26c] ;  /* 0x00026c0001377983 */ /* 0x010f220000300800 */
[----:B------:R-:W-:-:S04]  /*a3340*/  IMAD.WIDE R4, R10, 0x2, R2 ;  /* 0x000000020a047825 */ /* 0x000fc800078e0202 */
[----:B-1----:R-:W-:Y:S01]  /*a3350*/  IMAD.WIDE R6, R10, 0x2, R46 ;  /* 0x000000020a067825 */ /* 0x002fe200078e022e */
[----:B--2---:R-:W-:Y:S01]  /*a3360*/  PRMT R10, R56, 0x7632, R10 ;  /* 0x00007632380a7816 */ /* 0x004fe2000000000a */
[----:B------:R1:W-:Y:S04]  /*a3370*/  @P5 STG.E.U16 desc[UR8][R4.64], R56 ;  /* 0x0000003804005986 */ /* 0x0003e8000c101508 */
[----:B-1----:R-:W2:Y:S01]  /*a3380*/  LDL.LU R56, [R1+0x250] ;  /* 0x0002500001387983 */ /* 0x002ea20000300800 */
[----:B------:R-:W-:-:S03]  /*a3390*/  IMAD.WIDE R4, R8, 0x2, R48 ;  /* 0x0000000208047825 */ /* 0x000fc600078e0230 */
[----:B------:R1:W-:Y:S04]  /*a33a0*/  @P3 STG.E.U16 desc[UR8][R6.64], R10 ;  /* 0x0000000a06003986 */ /* 0x0003e8000c101508 */
[----:B---3--:R3:W-:Y:S01]  /*a33b0*/  @P2 STG.E.U16 desc[UR8][R4.64], R57 ;  /* 0x0000003904002986 */ /* 0x0087e2000c101508 */
[----:B-1----:R-:W-:-:S03]  /*a33c0*/  PRMT R10, R57, 0x7632, R10 ;  /* 0x00007632390a7816 */ /* 0x002fc6000000000a */
[----:B---3--:R-:W3:Y:S01]  /*a33d0*/  LDL.LU R57, [R1+0x240] ;  /* 0x0002400001397983 */ /* 0x008ee20000300800 */
[----:B------:R-:W-:Y:S02]  /*a33e0*/  ISETP.LT.AND P1, PT, R59, UR6, !P6 ;  /* 0x000000063b007c0c */ /* 0x000fe4000f721270 */
[----:B------:R-:W-:Y:S01]  /*a33f0*/  ISETP.LT.AND P4, PT, R61, UR36, !P6 ;  /* 0x000000243d007c0c */ /* 0x000fe2000f781270 */
[C---:B------:R-:W-:Y:S01]  /*a3400*/  IMAD.WIDE R6, R8.reuse, 0x2, R44 ;  /* 0x0000000208067825 */ /* 0x040fe200078e022c */
[----:B------:R-:W-:Y:S01]  /*a3410*/  ISETP.GE.AND P5, PT, R11, UR40, PT ;  /* 0x000000280b007c0c */ /* 0x000fe2000bfa6270 */
[----:B------:R-:W1:Y:S02]  /*a3420*/  LDCU UR6, c[0x0][0x398] ;  /* 0x00007300ff0677ac */ /* 0x000e640008000800 */
[----:B------:R-:W-:Y:S01]  /*a3430*/  IMAD.WIDE R4, R8, 0x2, R2 ;  /* 0x0000000208047825 */ /* 0x000fe200078e0202 */
[----:B------:R-:W-:Y:S01]  /*a3440*/  ISETP.LT.AND P6, PT, R60, UR56, !P6 ;  /* 0x000000383c007c0c */ /* 0x000fe2000f7c1270 */
[----:B------:R-:W0:Y:S01]  /*a3450*/  LDCU UR36, c[0x0][0x398] ;  /* 0x00007300ff2477ac */ /* 0x000e220008000800 */
[----:B------:R-:W-:Y:S01]  /*a3460*/  ISETP.LT.AND P3, PT, R58, UR57, !P5 ;  /* 0x000000393a007c0c */ /* 0x000fe2000ef61270 */
        /* <DEDUP_REMOVED lines=13> */
[----:B------:R-:W0:Y:S01]  /*a3540*/  LDCU UR28, c[0x0][0x398] ;  /* 0x00007300ff1c77ac */ /* 0x000e220008000800 */
[----:B------:R-:W0:Y:S01]  /*a3550*/  LDCU UR37, c[0x0][0x398] ;  /* 0x00007300ff2577ac */ /* 0x000e220008000800 */
[----:B----4-:R-:W4:Y:S01]  /*a3560*/  LDL.LU R55, [R1+0x230] ;  /* 0x0002300001377983 */ /* 0x010f220000300800 */
[----:B------:R-:W-:Y:S01]  /*a3570*/  IMAD.WIDE R4, R9, 0x2, R48 ;  /* 0x0000000209047825 */ /* 0x000fe200078e0230 */
[----:B------:R-:W-:Y:S01]  /*a3580*/  ISETP.GE.AND P4, PT, R11, UR22, PT ;  /* 0x000000160b007c0c */ /* 0x000fe2000bf86270 */
[----:B------:R-:W0:Y:S01]  /*a3590*/  LDCU UR58, c[0x0][0x39c] ;  /* 0x00007380ff3a77ac */ /* 0x000e220008000800 */
[----:B------:R1:W-:Y:S01]  /*a35a0*/  @P6 STG.E.U16 desc[UR8][R6.64], R8 ;  /* 0x0000000806006986 */ /* 0x0003e2000c101508 */
[----:B------:R-:W-:Y:S01]  /*a35b0*/  ISETP.LT.AND P5, PT, R60, UR53, !P5 ;  /* 0x000000353c007c0c */ /* 0x000fe2000efa1270 */
[----:B------:R-:W0:Y:S01]  /*a35c0*/  LDCU UR22, c[0x0][0x398] ;  /* 0x00007300ff1677ac */ /* 0x000e220008000800 */
[----:B-1----:R-:W-:Y:S01]  /*a35d0*/  IMAD.WIDE R6, R9, 0x2, R44 ;  /* 0x0000000209067825 */ /* 0x002fe200078e022c */
[----:B--2---:R-:W-:Y:S01]  /*a35e0*/  PRMT R8, R56, 0x7632, R8 ;  /* 0x0000763238087816 */ /* 0x004fe20000000008 */
[----:B------:R1:W-:Y:S01]  /*a35f0*/  @P3 STG.E.U16 desc[UR8][R4.64], R56 ;  /* 0x0000003804003986 */ /* 0x0003e2000c101508 */
[----:B---3--:R-:W-:-:S03]  /*a3600*/  PRMT R11, R57, 0x7632, R11 ;  /* 0x00007632390b7816 */ /* 0x008fc6000000000b */
[----:B-1----:R-:W2:Y:S01]  /*a3610*/  LDL.LU R56, [R1+0x220] ;  /* 0x0002200001387983 */ /* 0x002ea20000300800 */
[----:B------:R-:W-:Y:S01]  /*a3620*/  ISETP.LT.AND P6, PT, R58, UR54, !P4 ;  /* 0x000000363a007c0c */ /* 0x000fe2000e7c1270 */
[----:B------:R-:W-:Y:S01]  /*a3630*/  VIADD R5, R35, 0x4a ;  /* 0x0000004a23057836 */ /* 0x000fe20000000000 */
[----:B------:R-:W-:Y:S01]  /*a3640*/  ISETP.LT.AND P3, PT, R59, UR29, !P4 ;  /* 0x0000001d3b007c0c */ /* 0x000fe2000e761270 */
[----:B------:R1:W-:Y:S01]  /*a3650*/  @P2 STG.E.U16 desc[UR8][R6.64], R8 ;  /* 0x0000000806002986 */ /* 0x0003e2000c101508 */
[----:B------:R-:W-:Y:S01]  /*a3660*/  VIADD R4, R10, UR55 ;  /* 0x000000370a047c36 */ /* 0x000fe20008000000 */
[----:B------:R-:W3:Y:S01]  /*a3670*/  LDCU UR53, c[0x0][0x3b8] ;  /* 0x00007700ff3577ac */ /* 0x000ee20008000800 */
[----:B------:R-:W0:Y:S01]  /*a3680*/  LDCU UR54, c[0x0][0x398] ;  /* 0x00007300ff3677ac */ /* 0x000e220008000800 */
[----:B------:R-:W0:Y:S01]  /*a3690*/  LDCU UR29, c[0x0][0x398] ;  /* 0x00007300ff1d77ac */ /* 0x000e220008000800 */
[----:B-1----:R-:W-:Y:S01]  /*a36a0*/  IMAD.WIDE R6, R9, 0x2, R2 ;  /* 0x0000000209067825 */ /* 0x002fe200078e0202 */
[----:B------:R-:W-:Y:S01]  /*a36b0*/  ISETP.LT.AND P2, PT, R61, UR34, !P4 ;  /* 0x000000223d007c0c */ /* 0x000fe2000e741270 */
[----:B------:R-:W1:Y:S03]  /*a36c0*/  LDCU UR34, c[0x0][0x398] ;  /* 0x00007300ff2277ac */ /* 0x000e660008000800 */
[----:B------:R0:W-:Y:S01]  /*a36d0*/  @P1 STG.E.U16 desc[UR8][R6.64], R57 ;  /* 0x0000003906001986 */ /* 0x0001e2000c101508 */
[----:B------:R-:W1:Y:S03]  /*a36e0*/  LDCU UR55, c[0x0][0x39c] ;  /* 0x00007380ff3777ac */ /* 0x000e660008000800 */
[----:B0-----:R-:W3:Y:S01]  /*a36f0*/  LDL.LU R57, [R1+0x254] ;  /* 0x0002540001397983 */ /* 0x001ee20000300800 */
[----:B------:R-:W-:-:S04]  /*a3700*/  IMAD.WIDE R8, R9, 0x2, R46 ;  /* 0x0000000209087825 */ /* 0x000fc800078e022e */
[----:B------:R-:W-:Y:S01]  /*a3710*/  IMAD.WIDE R6, R10, 0x2, R48 ;  /* 0x000000020a067825 */ /* 0x000fe200078e0230 */
[----:B------:R-:W-:Y:S01]  /*a3720*/  ISETP.GE.AND P1, PT, R5, UR20, PT ;  /* 0x0000001405007c0c */ /* 0x000fe2000bf26270 */
[----:B------:R0:W-:Y:S01]  /*a3730*/  @P5 STG.E.U16 desc[UR8][R8.64], R11 ;  /* 0x0000000b08005986 */ /* 0x0001e2000c101508 */
[----:B------:R-:W-:Y:S01]  /*a3740*/  ISETP.LT.AND P4, PT, R60, UR50, !P4 ;  /* 0x000000323c007c0c */ /* 0x000fe2000e781270 */
[----:B------:R-:W1:Y:S01]  /*a3750*/  LDCU UR20, c[0x0][0x398] ;  /* 0x00007300ff1477ac */ /* 0x000e620008000800 */
[----:B----4-:R-:W-:Y:S01]  /*a3760*/  PRMT R5, R55, 0x7632, R5 ;  /* 0x0000763237057816 */ /* 0x010fe20000000005 */
[----:B------:R4:W-:Y:S01]  /*a3770*/  @P6 STG.E.U16 desc[UR8][R6.64], R55 ;  /* 0x0000003706006986 */ /* 0x0009e2000c101508 */
[----:B------:R-:W-:Y:S01]  /*a3780*/  ISETP.LT.AND P5, PT, R58, UR77, !P1 ;  /* 0x0000004d3a007c0c */ /* 0x000fe2000cfa1270 */
        /* <DEDUP_REMOVED lines=8> */
[----:B------:R-:W0:Y:S01]  /*a3810*/  LDCU UR51, c[0x0][0x398] ;  /* 0x00007300ff3377ac */ /* 0x000e220008000800 */
[----:B--2---:R-:W-:Y:S01]  /*a3820*/  PRMT R9, R56, 0x7632, R9 ;  /* 0x0000763238097816 */ /* 0x004fe20000000009 */
[----:B------:R2:W-:Y:S04]  /*a3830*/  @P2 STG.E.U16 desc[UR8][R6.64], R56 ;  /* 0x0000003806002986 */ /* 0x0005e8000c101508 */
[----:B--2---:R-:W2:Y:S01]  /*a3840*/  LDL.LU R56, [R1+0x234] ;  /* 0x0002340001387983 */ /* 0x004ea20000300800 */
[----:B------:R-:W-:-:S03]  /*a3850*/  IMAD.WIDE R6, R4, 0x2, R48 ;  /* 0x0000000204067825 */ /* 0x000fc600078e0230 */
[----:B------:R3:W-:Y:S02]  /*a3860*/  @P4 STG.E.U16 desc[UR8][R10.64], R9 ;  /* 0x000000090a004986 */ /* 0x0007e4000c101508 */
[----:B---3--:R-:W-:Y:S02]  /*a3870*/  PRMT R10, R57, 0x7632, R10 ;  /* 0x00007632390a7816 */ /* 0x008fe4000000000a */
[----:B------:R3:W-:Y:S04]  /*a3880*/  @P5 STG.E.U16 desc[UR8][R6.64], R57 ;  /* 0x0000003906005986 */ /* 0x0007e8000c101508 */
[----:B---3--:R-:W3:Y:S01]  /*a3890*/  LDL.LU R57, [R1+0x224] ;  /* 0x0002240001397983 */ /* 0x008ee20000300800 */
[----:B------:R-:W-:Y:S01]  /*a38a0*/  VIADD R8, R35, 0x4b ;  /* 0x0000004b23087836 */ /* 0x000fe20000000000 */
[----:B------:R-:W-:Y:S01]  /*a38b0*/  ISETP.LT.AND P3, PT, R61, UR4, !P1 ;  /* 0x000000043d007c0c */ /* 0x000fe2000cf61270 */
[----:B------:R-:W-:-:S03]  /*a38c0*/  VIADD R5, R4, UR48 ;  /* 0x0000003004057c36 */ /* 0x000fc60008000000 */
[----:B------:R-:W-:Y:S01]  /*a38d0*/  ISETP.GE.AND P2, PT, R8, UR47, PT ;  /* 0x0000002f08007c0c */ /* 0x000fe2000bf46270 */
[----:B------:R-:W-:Y:S01]  /*a38e0*/  IMAD.WIDE R8, R4, 0x2, R44 ;  /* 0x0000000204087825 */ /* 0x000fe200078e022c */
[----:B------:R-:W-:Y:S01]  /*a38f0*/  ISETP.LT.AND P1, PT, R60, UR35, !P1 ;  /* 0x000000233c007c0c */ /* 0x000fe2000cf21270 */
[----:B------:R-:W0:Y:S03]  /*a3900*/  LDCU UR48, c[0x0][0x39c] ;  /* 0x00007380ff3077ac */ /* 0x000e260008000800 */
[----:B------:R1:W-:Y:S01]  /*a3910*/  @P6 STG.E.U16 desc[UR8][R8.64], R10 ;  /* 0x0000000a08006986 */ /* 0x0003e2000c101508 */
[----:B------:R-:W-:Y:S01]  /*a3920*/  ISETP.LT.AND P4, PT, R58, UR52, !P2 ;  /* 0x000000343a007c0c */ /* 0x000fe2000d781270 */
[----:B------:R-:W-:Y:S01]  /*a3930*/  VIADD R7, R35, 0x4c ;  /* 0x0000004c23077836 */ /* 0x000fe20000000000 */
[----:B------:R-:W-:Y:S01]  /*a3940*/  ISETP.LT.AND P5, PT, R59, UR76, !P2 ;  /* 0x0000004c3b007c0c */ /* 0x000fe2000d7a1270 */
[----:B------:R-:W-:Y:S01]  /*a3950*/  VIADD R6, R5, UR74 ;  /* 0x0000004a05067c36 */ /* 0x000fe20008000000 */
[----:B------:R-:W0:Y:S01]  /*a3960*/  LDCU UR35, c[0x0][0x3b8] ;  /* 0x00007700ff2377ac */ /* 0x000e220008000800 */
[----:B------:R-:W0:Y:S01]  /*a3970*/  LDCU UR4, c[0x0][0x398] ;  /* 0x00007300ff0477ac */ /* 0x000e220008000800 */
[C---:B-1----:R-:W-:Y:S01]  /*a3980*/  IMAD.WIDE R8, R4.reuse, 0x2, R2 ;  /* 0x0000000204087825 */ /* 0x042fe200078e0202 */
[----:B------:R-:W1:Y:S03]  /*a3990*/  LDCU UR47, c[0x0][0x398] ;  /* 0x00007300ff2f77ac */ /* 0x000e660008000800 */
[----:B------:R-:W-:Y:S01]  /*a39a0*/  IMAD.WIDE R10, R4, 0x2, R46 ;  /* 0x00000002040a7825 */ /* 0x000fe200078e022e */
[----:B----4-:R-:W-:Y:S01]  /*a39b0*/  PRMT R4, R55, 0x7632, R4 ;  /* 0x0000763237047816 */ /* 0x010fe20000000004 */
[----:B------:R4:W-:Y:S01]  /*a39c0*/  @P3 STG.E.U16 desc[UR8][R8.64], R55 ;  /* 0x0000003708003986 */ /* 0x0009e2000c101508 */
[----:B------:R-:W-:Y:S01]  /*a39d0*/  ISETP.LT.AND P6, PT, R61, UR32, !P2 ;  /* 0x000000203d007c0c */ /* 0x000fe2000d7c1270 */
[----:B------:R-:W0:Y:S01]  /*a39e0*/  LDCU UR52, c[0x0][0x398] ;  /* 0x00007300ff3477ac */ /* 0x000e220008000800 */
[----:B------:R-:W0:Y:S01]  /*a39f0*/  LDCU UR76, c[0x0][0x398] ;  /* 0x00007300ff4c77ac */ /* 0x000e220008000800 */
[----:B------:R-:W0:Y:S01]  /*a3a00*/  LDCU UR74, c[0x0][0x39c] ;  /* 0x00007380ff4a77ac */ /* 0x000e220008000800 */
[----:B----4-:R-:W4:Y:S01]  /*a3a10*/  LDL.LU R55, [R1+0x258] ;  /* 0x0002580001377983 */ /* 0x010f220000300800 */
[----:B------:R-:W-:-:S03]  /*a3a20*/  IMAD.WIDE R8, R5, 0x2, R48 ;  /* 0x0000000205087825 */ /* 0x000fc600078e0230 */
[----:B------:R0:W-:Y:S01]  /*a3a30*/  @P1 STG.E.U16 desc[UR8][R10.64], R4 ;  /* 0x000000040a001986 */ /* 0x0001e2000c101508 */
[----:B------:R-:W-:Y:S01]  /*a3a40*/  ISETP.GE.AND P3, PT, R7, UR26, PT ;  /* 0x0000001a07007c0c */ /* 0x000fe2000bf66270 */
[----:B------:R-:W1:Y:S01]  /*a3a50*/  LDCU UR32, c[0x0][0x398] ;  /* 0x00007300ff2077ac */ /* 0x000e620008000800 */
[C---:B0-----:R-:W-:Y:S01]  /*a3a60*/  IMAD.WIDE R10, R5.reuse, 0x2, R44 ;  /* 0x00000002050a7825 */ /* 0x041fe200078e022c */
[----:B--2---:R-:W-:Y:S01]  /*a3a70*/  PRMT R4, R56, 0x7632, R4 ;  /* 0x0000763238047816 */ /* 0x004fe20000000004 */
[----:B------:R0:W-:Y:S01]  /*a3a80*/  @P4 STG.E.U16 desc[UR8][R8.64], R56 ;  /* 0x0000003808004986 */ /* 0x0001e2000c101508 */
[----:B------:R-:W-:Y:S01]  /*a3a90*/  ISETP.LT.AND P2, PT, R60, UR44, !P2 ;  /* 0x0000002c3c007c0c */ /* 0x000fe2000d741270 */
[----:B------:R-:W-:Y:S01]  /*a3aa0*/  VIADD R7, R6, UR71 ;  /* 0x0000004706077c36 */ /* 0x000fe20008000000 */
[----:B------:R-:W2:Y:S01]  /*a3ab0*/  LDCU UR26, c[0x0][0x398] ;  /* 0x00007300ff1a77ac */ /* 0x000ea20008000800 */
[----:B0-----:R-:W2:Y:S01]  /*a3ac0*/  LDL.LU R56, [R1+0x248] ;  /* 0x0002480001387983 */ /* 0x001ea20000300800 */
[----:B------:R-:W-:Y:S01]  /*a3ad0*/  IMAD.WIDE R8, R5, 0x2, R2 ;  /* 0x0000000205087825 */ /* 0x000fe200078e0202 */
[----:B------:R-:W-:Y:S01]  /*a3ae0*/  ISETP.LT.AND P1, PT, R58, UR49, !P3 ;  /* 0x000000313a007c0c */ /* 0x000fe2000df21270 */
[----:B------:R-:W0:Y:S01]  /*a3af0*/  LDCU UR44, c[0x0][0x3b8] ;  /* 0x00007700ff2c77ac */ /* 0x000e220008000800 */
[----:B------:R3:W-:Y:S01]  /*a3b00*/  @P5 STG.E.U16 desc[UR8][R10.64], R4 ;  /* 0x000000040a005986 */ /* 0x0007e2000c101508 */
[----:B------:R-:W-:Y:S01]  /*a3b10*/  ISETP.LT.AND P4, PT, R59, UR75, !P3 ;  /* 0x0000004b3b007c0c */ /* 0x000fe2000df81270 */
[----:B------:R-:W0:Y:S01]  /*a3b20*/  LDCU UR71, c[0x0][0x39c] ;  /* 0x00007380ff4777ac */ /* 0x000e220008000800 */
[----:B------:R-:W0:Y:S01]  /*a3b30*/  LDCU UR49, c[0x0][0x398] ;  /* 0x00007300ff3177ac */ /* 0x000e220008000800 */
[----:B---3--:R-:W-:Y:S01]  /*a3b40*/  PRMT R11, R57, 0x7632, R11 ;  /* 0x00007632390b7816 */ /* 0x008fe2000000000b */
[----:B------:R3:W-:Y:S01]  /*a3b50*/  @P6 STG.E.U16 desc[UR8][R8.64], R57 ;  /* 0x0000003908006986 */ /* 0x0007e2000c101508 */
[----:B------:R-:W-:-:S04]  /*a3b60*/  IMAD.WIDE R4, R5, 0x2, R46 ;  /* 0x0000000205047825 */ /* 0x000fc800078e022e */
[----:B------:R-:W-:Y:S01]  /*a3b70*/  VIADD R10, R35, 0x4d ;  /* 0x0000004d230a7836 */ /* 0x000fe20000000000 */
[----:B------:R-:W-:Y:S01]  /*a3b80*/  ISETP.LT.AND P5, PT, R61, UR16, !P3 ;  /* 0x000000103d007c0c */ /* 0x000fe2000dfa1270 */
[----:B------:R-:W0:Y:S01]  /*a3b90*/  LDCU UR75, c[0x0][0x398] ;  /* 0x00007300ff4b77ac */ /* 0x000e220008000800 */
[----:B---3--:R-:W3:Y:S04]  /*a3ba0*/  LDL.LU R57, [R1+0x238] ;  /* 0x0002380001397983 */ /* 0x008ee80000300800 */
[----:B------:R0:W-:Y:S01]  /*a3bb0*/  @P2 STG.E.U16 desc[UR8][R4.64], R11 ;  /* 0x0000000b04002986 */ /* 0x0001e2000c101508 */
[----:B------:R-:W-:Y:S01]  /*a3bc0*/  ISETP.GE.AND P6, PT, R10, UR24, PT ;  /* 0x000000180a007c0c */ /* 0x000fe2000bfc6270 */
[----:B------:R-:W-:Y:S01]  /*a3bd0*/  IMAD.WIDE R8, R6, 0x2, R44 ;  /* 0x0000000206087825 */ /* 0x000fe200078e022c */
[----:B------:R-:W-:Y:S01]  /*a3be0*/  ISETP.LT.AND P3, PT, R60, UR45, !P3 ;  /* 0x0000002d3c007c0c */ /* 0x000fe2000df61270 */
[----:B------:R-:W1:Y:S02]  /*a3bf0*/  LDCU UR16, c[0x0][0x398] ;  /* 0x00007300ff1077ac */ /* 0x000e640008000800 */
[----:B0-----:R-:W-:Y:S01]  /*a3c00*/  IMAD.WIDE R4, R6, 0x2, R48 ;  /* 0x0000000206047825 */ /* 0x001fe200078e0230 */
[----:B------:R-:W-:Y:S01]  /*a3c10*/  ISETP.LT.AND P2, PT, R58, UR33, !P6 ;  /* 0x000000213a007c0c */ /* 0x000fe2000f741270 */
[----:B------:R-:W0:Y:S02]  /*a3c20*/  LDCU UR24, c[0x0][0x398] ;  /* 0x00007300ff1877ac */ /* 0x000e240008000800 */
[----:B------:R-:W-:Y:S01]  /*a3c30*/  VIADD R11, R35, 0x4e ;  /* 0x0000004e230b7836 */ /* 0x000fe20000000000 */
[----:B------:R-:W0:Y:S01]  /*a3c40*/  LDCU UR45, c[0x0][0x3b8] ;  /* 0x00007700ff2d77ac */ /* 0x000e220008000800 */
[----:B------:R-:W0:Y:S01]  /*a3c50*/  LDCU UR33, c[0x0][0x398] ;  /* 0x00007300ff2177ac */ /* 0x000e220008000800 */
[----:B----4-:R-:W-:Y:S01]  /*a3c60*/  PRMT R10, R55, 0x7632, R10 ;  /* 0x00007632370a7816 */ /* 0x010fe2000000000a */
[----:B------:R4:W-:Y:S04]  /*a3c70*/  @P1 STG.E.U16 desc[UR8][R4.64], R55 ;  /* 0x0000003704001986 */ /* 0x0009e8000c101508 */
[----:B------:R0:W-:Y:S04]  /*a3c80*/  @P4 STG.E.U16 desc[UR8][R8.64], R10 ;  /* 0x0000000a08004986 */ /* 0x0001e8000c101508 */
[----:B----4-:R-:W4:Y:S01]  /*a3c90*/  LDL.LU R55, [R1+0x228] ;  /* 0x0002280001377983 */ /* 0x010f220000300800 */
[----:B------:R-:W-:-:S04]  /*a3ca0*/  IMAD.WIDE R4, R6, 0x2, R2 ;  /* 0x0000000206047825 */ /* 0x000fc800078e0202 */
[----:B0-----:R-:W-:Y:S01]  /*a3cb0*/  IMAD.WIDE R8, R6, 0x2, R46 ;  /* 0x0000000206087825 */ /* 0x001fe200078e022e */
[----:B--2---:R-:W-:Y:S01]  /*a3cc0*/  PRMT R6, R56, 0x7632, R6 ;  /* 0x0000763238067816 */ /* 0x004fe20000000006 */
[----:B------:R0:W-:Y:S04]  /*a3cd0*/  @P5 STG.E.U16 desc[UR8][R4.64], R56 ;  /* 0x0000003804005986 */ /* 0x0001e8000c101508 */
[----:B0-----:R-:W2:Y:S01]  /*a3ce0*/  LDL.LU R56, [R1+0x25c] ;  /* 0x00025c0001387983 */ /* 0x001ea20000300800 */
[----:B------:R-:W-:-:S03]  /*a3cf0*/  IMAD.WIDE R4, R7, 0x2, R48 ;  /* 0x0000000207047825 */ /* 0x000fc600078e0230 */
[----:B------:R3:W-:Y:S02]  /*a3d00*/  @P3 STG.E.U16 desc[UR8][R8.64], R6 ;  /* 0x0000000608003986 */ /* 0x0007e4000c101508 */
[----:B---3--:R-:W-:Y:S02]  /*a3d10*/  PRMT R6, R57, 0x7632, R6 ;  /* 0x0000763239067816 */ /* 0x008fe40000000006 */
[----:B------:R0:W-:Y:S04]  /*a3d20*/  @P2 STG.E.U16 desc[UR8][R4.64], R57 ;  /* 0x0000003904002986 */ /* 0x0001e8000c101508 */
[----:B0-----:R-:W3:Y:S01]  /*a3d30*/  LDL.LU R57, [R1+0x24c] ;  /* 0x00024c0001397983 */ /* 0x001ee20000300800 */
[----:B------:R-:W-:Y:S02]  /*a3d40*/  ISETP.LT.AND P1, PT, R59, UR72, !P6 ;  /* 0x000000483b007c0c */ /* 0x000fe4000f721270 */
[----:B------:R-:W-:Y:S01]  /*a3d50*/  ISETP.LT.AND P4, PT, R61, UR27, !P6 ;  /* 0x0000001b3d007c0c */ /* 0x000fe2000f781270 */
[----:B------:R-:W-:Y:S01]  /*a3d60*/  IMAD.WIDE R8, R7, 0x2, R44 ;  /* 0x0000000207087825 */ /* 0x000fe200078e022c */
[----:B------:R-:W-:Y:S01]  /*a3d70*/  ISETP.GE.AND P5, PT, R11, UR73, PT ;  /* 0x000000490b007c0c */ /* 0x000fe2000bfa6270 */
[----:B------:R-:W0:Y:S02]  /*a3d80*/  LDCU UR72, c[0x0][0x398] ;  /* 0x00007300ff4877ac */ /* 0x000e240008000800 */
[----:B------:R-:W-:Y:S01]  /*a3d90*/  IMAD.WIDE R4, R7, 0x2, R2 ;  /* 0x0000000207047825 */ /* 0x000fe200078e0202 */
[----:B------:R-:W-:Y:S01]  /*a3da0*/  ISETP.LT.AND P6, PT, R60, UR41, !P6 ;  /* 0x000000293c007c0c */ /* 0x000fe2000f7c1270 */
[----:B------:R-:W0:Y:S01]  /*a3db0*/  LDCU UR41, c[0x0][0x3b8] ;  /* 0x00007700ff2977ac */ /* 0x000e220008000800 */
[----:B------:R-:W-:-:S03]  /*a3dc0*/  ISETP.LT.AND P3, PT, R58, UR46, !P5 ;  /* 0x0000002e3a007c0c */ /* 0x000fc6000ef61270 */
[----:B------:R0:W-:Y:S01]  /*a3dd0*/  @P1 STG.E.U16 desc[UR8][R8.64], R6 ;  /* 0x0000000608001986 */ /* 0x0001e2000c101508 */
[----:B------:R-:W-:Y:S01]  /*a3de0*/  VIADD R10, R7, UR68 ;  /* 0x00000044070a7c36 */ /* 0x000fe20008000000 */
[----:B------:R-:W-:Y:S01]  /*a3df0*/  ISETP.LT.AND P2, PT, R59, UR69, !P5 ;  /* 0x000000453b007c0c */ /* 0x000fe2000ef41270 */
[----:B------:R-:W1:Y:S01]  /*a3e00*/  LDCU UR68, c[0x0][0x39c] ;  /* 0x00007380ff4477ac */ /* 0x000e620008000800 */
[----:B------:R-:W-:Y:S01]  /*a3e10*/  ISETP.LT.AND P1, PT, R61, UR23, !P5 ;  /* 0x000000173d007c0c */ /* 0x000fe2000ef21270 */
[----:B------:R-:W1:Y:S01]  /*a3e20*/  LDCU UR27, c[0x0][0x398] ;  /* 0x00007300ff1b77ac */ /* 0x000e620008000800 */
[----:B------:R-:W1:Y:S01]  /*a3e30*/  LDCU UR73, c[0x0][0x398] ;  /* 0x00007300ff4977ac */ /* 0x000e620008000800 */
[----:B----4-:R-:W-:Y:S01]  /*a3e40*/  PRMT R11, R55, 0x7632, R11 ;  /* 0x00007632370b7816 */ /* 0x010fe2000000000b */
[----:B------:R4:W-:Y:S01]  /*a3e50*/  @P4 STG.E.U16 desc[UR8][R4.64], R55 ;  /* 0x0000003704004986 */ /* 0x0009e2000c101508 */
[----:B0-----:R-:W-:Y:S01]  /*a3e60*/  VIADD R9, R35, 0x4f ;  /* 0x0000004f23097836 */ /* 0x001fe20000000000 */
[----:B------:R-:W0:Y:S01]  /*a3e70*/  LDCU UR46, c[0x0][0x398] ;  /* 0x00007300ff2e77ac */ /* 0x000e220008000800 */
[----:B------:R-:W-:Y:S01]  /*a3e80*/  IMAD.WIDE R6, R7, 0x2, R46 ;  /* 0x0000000207067825 */ /* 0x000fe200078e022e */
[----:B------:R-:W0:Y:S03]  /*a3e90*/  LDCU UR69, c[0x0][0x398] ;  /* 0x00007300ff4577ac */ /* 0x000e260008000800 */
[C---:B------:R-:W-:Y:S01]  /*a3ea0*/  VIADD R8, R10.reuse, UR65 ;  /* 0x000000410a087c36 */ /* 0x040fe20008000000 */
        /* <DEDUP_REMOVED lines=11> */
[----:B------:R-:W-:Y:S01]  /*a3f60*/  ISETP.LT.AND P6, PT, R58, UR30, !P4 ;  /* 0x0000001e3a007c0c */ /* 0x000fe2000e7c1270 */
[----:B------:R-:W-:Y:S01]  /*a3f70*/  VIADD R11, R35, 0x50 ;  /* 0x00000050230b7836 */ /* 0x000fe20000000000 */
[----:B------:R-:W2:Y:S01]  /*a3f80*/  LDCU UR42, c[0x0][0x3b8] ;  /* 0x00007700ff2a77ac */ /* 0x000ea20008000800 */
[----:B------:R0:W-:Y:S04]  /*a3f90*/  @P2 STG.E.U16 desc[UR8][R6.64], R9 ;  /* 0x0000000906002986 */ /* 0x0001e8000c101508 */
[----:B-1----:R-:W2:Y:S01]  /*a3fa0*/  LDL.LU R56, [R1+0x22c] ;  /* 0x00022c0001387983 */ /* 0x002ea20000300800 */
[C---:B------:R-:W-:Y:S01]  /*a3fb0*/  IMAD.WIDE R4, R10.reuse, 0x2, R2 ;  /* 0x000000020a047825 */ /* 0x040fe200078e0202 */
[----:B------:R-:W-:Y:S01]  /*a3fc0*/  ISETP.LT.AND P3, PT, R59, UR66, !P4 ;  /* 0x000000423b007c0c */ /* 0x000fe2000e761270 */
[----:B------:R-:W1:Y:S02]  /*a3fd0*/  LDCU UR30, c[0x0][0x398] ;  /* 0x00007300ff1e77ac */ /* 0x000e640008000800 */
[----:B0-----:R-:W-:Y:S01]  /*a3fe0*/  IMAD.WIDE R6, R10, 0x2, R46 ;  /* 0x000000020a067825 */ /* 0x001fe200078e022e */
[----:B------:R-:W-:Y:S01]  /*a3ff0*/  ISETP.LT.AND P2, PT, R61, UR21, !P4 ;  /* 0x000000153d007c0c */ /* 0x000fe2000e741270 */
[----:B------:R-:W0:Y:S01]  /*a4000*/  LDCU UR66, c[0x0][0x398] ;  /* 0x00007300ff4277ac */ /* 0x000e220008000800 */
        /* <DEDUP_REMOVED lines=9> */
[----:B------:R-:W-:-:S02]  /*a40a0*/  ISETP.LT.AND P4, PT, R60, UR38, !P4 ;  /* 0x000000263c007c0c */ /* 0x000fc4000e781270 */
[----:B------:R-:W-:Y:S01]  /*a40b0*/  ISETP.LT.AND P5, PT, R58, UR43, !P1 ;  /* 0x0000002b3a007c0c */ /* 0x000fe2000cfa1270 */
[----:B------:R-:W-:Y:S01]  /*a40c0*/  VIADD R11, R35, 0x51 ;  /* 0x00000051230b7836 */ /* 0x000fe20000000000 */
[----:B------:R-:W0:Y:S01]  /*a40d0*/  LDCU UR67, c[0x0][0x398] ;  /* 0x00007300ff4377ac */ /* 0x000e220008000800 */
[----:B------:R-:W0:Y:S01]  /*a40e0*/  LDCU UR38, c[0x0][0x3b8] ;  /* 0x00007700ff2677ac */ /* 0x000e220008000800 */
[C---:B-1----:R-:W-:Y:S01]  /*a40f0*/  IMAD.WIDE R6, R8.reuse, 0x2, R44 ;  /* 0x0000000208067825 */ /* 0x042fe200078e022c */
[----:B------:R-:W1:Y:S01]  /*a4100*/  LDCU UR43, c[0x0][0x398] ;  /* 0x00007300ff2b77ac */ /* 0x000e620008000800 */
        /* <DEDUP_REMOVED lines=18> */
[----:B------:R-:W0:Y:S01]  /*a4230*/  LDCU UR63, c[0x0][0x398] ;  /* 0x00007300ff3f77ac */ /* 0x000e220008000800 */
[----:B------:R-:W-:-:S02]  /*a4240*/  ISETP.LT.AND P1, PT, R60, UR39, !P1 ;  /* 0x000000273c007c0c */ /* 0x000fc4000cf21270 */
[----:B------:R-:W-:Y:S01]  /*a4250*/  ISETP.LT.AND P4, PT, R58, UR25, !P2 ;  /* 0x000000193a007c0c */ /* 0x000fe2000d781270 */
[----:B------:R-:W-:Y:S01]  /*a4260*/  VIADD R10, R9, UR59 ;  /* 0x0000003b090a7c36 */ /* 0x000fe20008000000 */
[----:B------:R-:W0:Y:S03]  /*a4270*/  LDCU UR31, c[0x0][0x398] ;  /* 0x00007300ff1f77ac */ /* 0x000e260008000800 */
[----:B------:R1:W-:Y:S01]  /*a4280*/  @P6 STG.E.U16 desc[UR8][R6.64], R8 ;  /* 0x0000000806006986 */ /* 0x0003e2000c101508 */
[----:B------:R-:W-:Y:S01]  /*a4290*/  VIADD R5, R35, 0x52 ;  /* 0x0000005223057836 */ /* 0x000fe20000000000 */
[----:B------:R-:W-:Y:S02]  /*a42a0*/  ISETP.LT.AND P5, PT, R59, UR60, !P2 ;  /* 0x0000003c3b007c0c */ /* 0x000fe4000d7a1270 */
[----:B----4-:R-:W-:Y:S01]  /*a42b0*/  PRMT R11, R55, 0x7632, R11 ;  /* 0x00007632370b7816 */ /* 0x010fe2000000000b */
[----:B-1----:R-:W-:Y:S01]  /*a42c0*/  IMAD.WIDE R6, R9, 0x2, R2 ;  /* 0x0000000209067825 */ /* 0x002fe200078e0202 */
[----:B------:R-:W-:Y:S01]  /*a42d0*/  ISETP.LT.AND P6, PT, R61, UR6, !P2 ;  /* 0x000000063d007c0c */ /* 0x000fe2000d7c1270 */
[----:B------:R-:W1:Y:S03]  /*a42e0*/  LDCU UR59, c[0x0][0x39c] ;  /* 0x00007380ff3b77ac */ /* 0x000e660008000800 */
[----:B------:R4:W-:Y:S01]  /*a42f0*/  @P3 STG.E.U16 desc[UR8][R6.64], R55 ;  /* 0x0000003706003986 */ /* 0x0009e2000c101508 */
[----:B------:R-:W-:Y:S01]  /*a4300*/  IMAD.WIDE R8, R9, 0x2, R46 ;  /* 0x0000000209087825 */ /* 0x000fe200078e022e */
[----:B------:R-:W-:Y:S01]  /*a4310*/  ISETP.GE.AND P3, PT, R5, UR61, PT ;  /* 0x0000003d05007c0c */ /* 0x000fe2000bf66270 */
[----:B------:R-:W0:Y:S02]  /*a4320*/  LDCU UR39, c[0x0][0x3b8] ;  /* 0x00007700ff2777ac */ /* 0x000e240008000800 */
[C---:B------:R-:W-:Y:S01]  /*a4330*/  VIADD R4, R10.reuse, UR56 ;  /* 0x000000380a047c36 */ /* 0x040fe20008000000 */
[----:B------:R-:W0:Y:S01]  /*a4340*/  LDCU UR64, c[0x0][0x398] ;  /* 0x00007300ff4077ac */ /* 0x000e220008000800 */
[----:B------:R-:W0:Y:S01]  /*a4350*/  LDCU UR25, c[0x0][0x398] ;  /* 0x00007300ff1977ac */ /* 0x000e220008000800 */
[----:B----4-:R-:W4:Y:S01]  /*a4360*/  LDL.LU R55, [R1+0x214] ;  /* 0x0002140001377983 */ /* 0x010f220000300800 */
[----:B------:R-:W-:Y:S01]  /*a4370*/  IMAD.WIDE R6, R10, 0x2, R48 ;  /* 0x000000020a067825 */ /* 0x000fe200078e0230 */
[----:B------:R-:W-:Y:S01]  /*a4380*/  ISETP.LT.AND P2, PT, R60, UR36, !P2 ;  /* 0x000000243c007c0c */ /* 0x000fe2000d741270 */
[----:B------:R-:W0:Y:S01]  /*a4390*/  LDCU UR60, c[0x0][0x398] ;  /* 0x00007300ff3c77ac */ /* 0x000e220008000800 */
[----:B------:R1:W-:Y:S01]  /*a43a0*/  @P1 STG.E.U16 desc[UR8][R8.64], R11 ;  /* 0x0000000b08001986 */ /* 0x0003e2000c101508 */
[----:B------:R-:W0:Y:S01]  /*a43b0*/  LDCU UR6, c[0x0][0x398] ;  /* 0x00007300ff0677ac */ /* 0x000e220008000800 */
[----:B------:R-:W0:Y:S01]  /*a43c0*/  LDCU UR56, c[0x0][0x39c] ;  /* 0x00007380ff3877ac */ /* 0x000e220008000800 */
[----:B------:R-:W0:Y:S01]  /*a43d0*/  LDCU UR61, c[0x0][0x398] ;  /* 0x00007300ff3d77ac */ /* 0x000e220008000800 */
[----:B-1----:R-:W-:Y:S01]  /*a43e0*/  IMAD.WIDE R8, R10, 0x2, R44 ;  /* 0x000000020a087825 */ /* 0x002fe200078e022c */
[----:B------:R-:W1:Y:S01]  /*a43f0*/  LDCU UR36, c[0x0][0x3b8] ;  /* 0x00007700ff2477ac */ /* 0x000e620008000800 */
        /* <DEDUP_REMOVED lines=8> */
[----:B------:R-:W-:Y:S02]  /*a4480*/  ISETP.LT.AND P1, PT, R58, UR40, !P3 ;  /* 0x000000283a007c0c */ /* 0x000fe4000df21270 */
[----:B------:R-:W-:Y:S01]  /*a4490*/  ISETP.LT.AND P4, PT, R59, UR57, !P3 ;  /* 0x000000393b007c0c */ /* 0x000fe2000df81270 */
[----:B------:R-:W-:-:S02]  /*a44a0*/  VIADD R8, R35, 0x53 ;  /* 0x0000005323087836 */ /* 0x000fc40000000000 */
[----:B------:R-:W-:Y:S01]  /*a44b0*/  IMAD.WIDE R10, R10, 0x2, R46 ;  /* 0x000000020a0a7825 */ /* 0x000fe200078e022e */
[----:B------:R-:W-:Y:S01]  /*a44c0*/  ISETP.LT.AND P5, PT, R61, UR28, !P3 ;  /* 0x0000001c3d007c0c */ /* 0x000fe2000dfa1270 */
[----:B------:R-:W0:Y:S02]  /*a44d0*/  LDCU UR40, c[0x0][0x398] ;  /* 0x00007300ff2877ac */ /* 0x000e240008000800 */
[----:B------:R-:W-:Y:S01]  /*a44e0*/  IMAD.WIDE R6, R4, 0x2, R48 ;  /* 0x0000000204067825 */ /* 0x000fe200078e0230 */
[----:B------:R-:W-:Y:S01]  /*a44f0*/  ISETP.GE.AND P6, PT, R8, UR58, PT ;  /* 0x0000003a08007c0c */ /* 0x000fe2000bfc6270 */
[----:B------:R1:W-:Y:S01]  /*a4500*/  @P2 STG.E.U16 desc[UR8][R10.64], R9 ;  /* 0x000000090a002986 */ /* 0x0003e2000c101508 */
[----:B------:R-:W-:Y:S01]  /*a4510*/  ISETP.LT.AND P3, PT, R60, UR37, !P3 ;  /* 0x000000253c007c0c */ /* 0x000fe2000df61270 */
[----:B------:R-:W-:Y:S01]  /*a4520*/  VIADD R5, R4, UR53 ;  /* 0x0000003504057c36 */ /* 0x000fe20008000000 */
[----:B------:R-:W-:Y:S01]  /*a4530*/  ISETP.LT.AND P2, PT, R58, UR22, !P6 ;  /* 0x000000163a007c0c */ /* 0x000fe2000f741270 */
[----:B------:R-:W0:Y:S01]  /*a4540*/  LDCU UR53, c[0x0][0x39c] ;  /* 0x00007380ff3577ac */ /* 0x000e220008000800 */
[----:B------:R-:W0:Y:S01]  /*a4550*/  LDCU UR57, c[0x0][0x398] ;  /* 0x00007300ff3977ac */ /* 0x000e220008000800 */
[C---:B-1----:R-:W-:Y:S01]  /*a4560*/  IMAD.WIDE R8, R4.reuse, 0x2, R44 ;  /* 0x0000000204087825 */ /* 0x042fe200078e022c */
[----:B------:R-:W1:Y:S01]  /*a4570*/  LDCU UR28, c[0x0][0x398] ;  /* 0x00007300ff1c77ac */ /* 0x000e620008000800 */
[----:B------:R-:W0:Y:S01]  /*a4580*/  LDCU UR58, c[0x0][0x398] ;  /* 0x00007300ff3a77ac */ /* 0x000e220008000800 */
[----:B------:R-:W0:Y:S01]  /*a4590*/  LDCU UR37, c[0x0][0x3b8] ;  /* 0x00007700ff2577ac */ /* 0x000e220008000800 */
[----:B----4-:R-:W-:Y:S01]  /*a45a0*/  PRMT R10, R55, 0x7632, R10 ;  /* 0x00007632370a7816 */ /* 0x010fe2000000000a */
[----:B------:R4:W-:Y:S01]  /*a45b0*/  @P1 STG.E.U16 desc[UR8][R6.64], R55 ;  /* 0x0000003706001986 */ /* 0x0009e2000c101508 */
[----:B------:R-:W0:Y:S03]  /*a45c0*/  LDCU UR22, c[0x0][0x398] ;  /* 0x00007300ff1677ac */ /* 0x000e260008000800 */
[----:B------:R1:W-:Y:S04]  /*a45d0*/  @P4 STG.E.U16 desc[UR8][R8.64], R10 ;  /* 0x0000000a08004986 */ /* 0x0003e8000c101508 */
[----:B----4-:R-:W4:Y:S01]  /*a45e0*/  LDL.LU R55, [R1+0x1e4] ;  /* 0x0001e40001377983 */ /* 0x010f220000300800 */
[----:B-1----:R-:W-:-:S04]  /*a45f0*/  IMAD.WIDE R8, R4, 0x2, R2 ;  /* 0x0000000204087825 */ /* 0x002fc800078e0202 */
[----:B------:R-:W-:Y:S01]  /*a4600*/  IMAD.WIDE R10, R4, 0x2, R46 ;  /* 0x00000002040a7825 */ /* 0x000fe200078e022e */
[----:B--2---:R-:W-:Y:S01]  /*a4610*/  PRMT R4, R56, 0x7632, R4 ;  /* 0x0000763238047816 */ /* 0x004fe20000000004 */
[----:B------:R1:W-:Y:S04]  /*a4620*/  @P5 STG.E.U16 desc[UR8][R8.64], R56 ;  /* 0x0000003808005986 */ /* 0x0003e8000c101508 */
[----:B-1----:R-:W2:Y:S01]  /*a4630*/  LDL.LU R56, [R1+0x218] ;  /* 0x0002180001387983 */ /* 0x002ea20000300800 */
[----:B------:R-:W-:-:S03]  /*a4640*/  IMAD.WIDE R8, R5, 0x2, R48 ;  /* 0x0000000205087825 */ /* 0x000fc600078e0230 */
[----:B------:R3:W-:Y:S02]  /*a4650*/  @P3 STG.E.U16 desc[UR8][R10.64], R4 ;  /* 0x000000040a003986 */ /* 0x0007e4000c101508 */
[----:B---3--:R-:W-:Y:S02]  /*a4660*/  PRMT R4, R57, 0x7632, R4 ;  /* 0x0000763239047816 */ /* 0x008fe40000000004 */
[----:B------:R1:W-:Y:S04]  /*a4670*/  @P2 STG.E.U16 desc[UR8][R8.64], R57 ;  /* 0x0000003908002986 */ /* 0x0003e8000c101508 */
[----:B-1----:R-:W3:Y:S01]  /*a4680*/  LDL.LU R57, [R1+0x208] ;  /* 0x0002080001397983 */ /* 0x002ee20000300800 */
[----:B------:R-:W-:Y:S02]  /*a4690*/  ISETP.LT.AND P1, PT, R59, UR54, !P6 ;  /* 0x000000363b007c0c */ /* 0x000fe4000f721270 */
[----:B------:R-:W-:Y:S01]  /*a46a0*/  ISETP.LT.AND P4, PT, R61, UR29, !P6 ;  /* 0x0000001d3d007c0c */ /* 0x000fe2000f781270 */
[----:B------:R-:W-:Y:S01]  /*a46b0*/  VIADD R7, R35, 0x54 ;  /* 0x0000005423077836 */ /* 0x000fe20000000000 */
[----:B------:R-:W-:Y:S01]  /*a46c0*/  ISETP.LT.AND P6, PT, R60, UR34, !P6 ;  /* 0x000000223c007c0c */ /* 0x000fe2000f7c1270 */
[----:B------:R-:W-:Y:S01]  /*a46d0*/  IMAD.WIDE R10, R5, 0x2, R44 ;  /* 0x00000002050a7825 */ /* 0x000fe200078e022c */
[----:B------:R-:W1:Y:S02]  /*a46e0*/  LDCU UR54, c[0x0][0x398] ;  /* 0x00007300ff3677ac */ /* 0x000e640008000800 */
        /* <DEDUP_REMOVED lines=12> */
[----:B------:R-:W1:Y:S01]  /*a47b0*/  LDCU UR20, c[0x0][0x398] ;  /* 0x00007300ff1477ac */ /* 0x000e620008000800 */
[----:B----4-:R-:W-:Y:S01]  /*a47c0*/  PRMT R11, R55, 0x7632, R11 ;  /* 0x00007632370b7816 */ /* 0x010fe2000000000b */
[----:B------:R4:W-:Y:S01]  /*a47d0*/  @P4 STG.E.U16 desc[UR8][R8.64], R55 ;  /* 0x0000003708004986 */ /* 0x0009e2000c101508 */
[----:B------:R-:W-:Y:S01]  /*a47e0*/  VIADD R10, R35, 0x55 ;  /* 0x00000055230a7836 */ /* 0x000fe20000000000 */
[----:B------:R-:W0:Y:S02]  /*a47f0*/  LDCU UR77, c[0x0][0x398] ;  /* 0x00007300ff4d77ac */ /* 0x000e240008000800 */
[----:B------:R1:W-:Y:S01]  /*a4800*/  @P6 STG.E.U16 desc[UR8][R4.64], R11 ;  /* 0x0000000b04006986 */ /* 0x0003e2000c101508 */
[----:B------:R-:W-:Y:S01]  /*a4810*/  VIADD R7, R6, UR35 ;  /* 0x0000002306077c36 */ /* 0x000fe20008000000 */
[----:B------:R-:W0:Y:S02]  /*a4820*/  LDCU UR51, c[0x0][0x398] ;  /* 0x00007300ff3377ac */ /* 0x000e240008000800 */
[----:B----4-:R-:W4:Y:S01]  /*a4830*/  LDL.LU R55, [R1+0x1f8] ;  /* 0x0001f80001377983 */ /* 0x010f220000300800 */
[----:B------:R-:W-:Y:S01]  /*a4840*/  ISETP.GE.AND P4, PT, R10, UR48, PT ;  /* 0x000000300a007c0c */ /* 0x000fe2000bf86270 */
[----:B------:R-:W-:Y:S01]  /*a4850*/  IMAD.WIDE R8, R6, 0x2, R44 ;  /* 0x0000000206087825 */ /* 0x000fe200078e022c */
[----:B------:R-:W-:Y:S01]  /*a4860*/  ISETP.LT.AND P5, PT, R60, UR4, !P5 ;  /* 0x000000043c007c0c */ /* 0x000fe2000efa1270 */
[----:B------:R-:W0:Y:S02]  /*a4870*/  LDCU UR35, c[0x0][0x39c] ;  /* 0x00007380ff2377ac */ /* 0x000e240008000800 */
[----:B-1----:R-:W-:Y:S01]  /*a4880*/  IMAD.WIDE R4, R6, 0x2, R48 ;  /* 0x0000000206047825 */ /* 0x002fe200078e0230 */
[----:B--2---:R-:W-:-:S04]  /*a4890*/  PRMT R10, R56, 0x7632, R10 ;  /* 0x00007632380a7816 */ /* 0x004fc8000000000a */
[----:B------:R1:W-:Y:S01]  /*a48a0*/  @P3 STG.E.U16 desc[UR8][R4.64], R56 ;  /* 0x0000003804003986 */ /* 0x0003e2000c101508 */
[----:B------:R-:W-:Y:S01]  /*a48b0*/  ISETP.LT.AND P6, PT, R58, UR47, !P4 ;  /* 0x0000002f3a007c0c */ /* 0x000fe2000e7c1270 */
[----:B------:R-:W-:Y:S01]  /*a48c0*/  VIADD R11, R35, 0x56 ;  /* 0x00000056230b7836 */ /* 0x000fe20000000000 */
[----:B------:R-:W2:Y:S01]  /*a48d0*/  LDCU UR48, c[0x0][0x398] ;  /* 0x00007300ff3077ac */ /* 0x000ea20008000800 */
[----:B------:R0:W-:Y:S01]  /*a48e0*/  @P2 STG.E.U16 desc[UR8][R8.64], R10 ;  /* 0x0000000a08002986 */ /* 0x0001e2000c101508 */
[----:B------:R-:W2:Y:S03]  /*a48f0*/  LDCU UR4, c[0x0][0x3b8] ;  /* 0x00007700ff0477ac */ /* 0x000ea60008000800 */
        /* <DEDUP_REMOVED lines=26> */
[----:B------:R0:W-:Y:S02]  /*a4aa0*/  @P3 STG.E.U16 desc[UR8][R8.64], R6 ;  /* 0x0000000608003986 */ /* 0x0001e4000c101508 */
[----:B0-----:R-:W-:Y:S02]  /*a4ab0*/  VIADD R9, R35, 0x57 ;  /* 0x0000005723097836 */ /* 0x001fe40000000000 */
[----:B------:R-:W-:Y:S01]  /*a4ac0*/  IMAD.WIDE R6, R7, 0x2, R46 ;  /* 0x0000000207067825 */ /* 0x000fe200078e022e */
[----:B--2---:R-:W-:Y:S01]  /*a4ad0*/  PRMT R11, R56, 0x7632, R11 ;  /* 0x00007632380b7816 */ /* 0x004fe2000000000b */
[----:B------:R0:W-:Y:S01]  /*a4ae0*/  @P2 STG.E.U16 desc[UR8][R4.64], R56 ;  /* 0x0000003804002986 */ /* 0x0001e2000c101508 */
[----:B------:R-:W-:Y:S02]  /*a4af0*/  ISETP.GE.AND P2, PT, R9, UR71, PT ;  /* 0x0000004709007c0c */ /* 0x000fe4000bf46270 */
[----:B------:R-:W-:Y:S01]  /*a4b00*/  ISETP.LT.AND P6, PT, R59, UR49, !P1 ;  /* 0x000000313b007c0c */ /* 0x000fe2000cfc1270 */
[----:B0-----:R-:W2:Y:S01]  /*a4b10*/  LDL.LU R56, [R1+0x1fc] ;  /* 0x0001fc0001387983 */ /* 0x001ea20000300800 */
[C---:B------:R-:W-:Y:S01]  /*a4b20*/  IMAD.WIDE R4, R10.reuse, 0x2, R48 ;  /* 0x000000020a047825 */ /* 0x040fe200078e0230 */
[----:B------:R-:W-:Y:S01]  /*a4b30*/  ISETP.LT.AND P3, PT, R61, UR75, !P1 ;  /* 0x0000004b3d007c0c */ /* 0x000fe2000cf61270 */
[----:B------:R-:W0:Y:S01]  /*a4b40*/  LDCU UR49, c[0x0][0x398] ;  /* 0x00007300ff3177ac */ /* 0x000e220008000800 */
[----:B------:R0:W-:Y:S01]  /*a4b50*/  @P4 STG.E.U16 desc[UR8][R6.64], R11 ;  /* 0x0000000b06004986 */ /* 0x0001e2000c101508 */
[----:B------:R-:W-:Y:S01]  /*a4b60*/  VIADD R8, R10, UR45 ;  /* 0x0000002d0a087c36 */ /* 0x000fe20008000000 */
[----:B---3--:R-:W-:-:S02]  /*a4b70*/  PRMT R9, R57, 0x7632, R9 ;  /* 0x0000763239097816 */ /* 0x008fc40000000009 */
[----:B------:R3:W-:Y:S01]  /*a4b80*/  @P5 STG.E.U16 desc[UR8][R4.64], R57 ;  /* 0x0000003904005986 */ /* 0x0007e2000c101508 */
[----:B0-----:R-:W-:Y:S01]  /*a4b90*/  IMAD.WIDE R6, R10, 0x2, R44 ;  /* 0x000000020a067825 */ /* 0x001fe200078e022c */
[----:B------:R-:W-:Y:S01]  /*a4ba0*/  ISETP.LT.AND P1, PT, R60, UR16, !P1 ;  /* 0x000000103c007c0c */ /* 0x000fe2000cf21270 */
[----:B------:R-:W0:Y:S01]  /*a4bb0*/  LDCU UR45, c[0x0][0x39c] ;  /* 0x00007380ff2d77ac */ /* 0x000e220008000800 */
[----:B------:R-:W0:Y:S01]  /*a4bc0*/  LDCU UR75, c[0x0][0x398] ;  /* 0x00007300ff4b77ac */ /* 0x000e220008000800 */
[----:B------:R-:W0:Y:S01]  /*a4bd0*/  LDCU UR71, c[0x0][0x398] ;  /* 0x00007300ff4777ac */ /* 0x000e220008000800 */
[----:B---3--:R-:W3:Y:S01]  /*a4be0*/  LDL.LU R57, [R1+0x1ec] ;  /* 0x0001ec0001397983 */ /* 0x008ee20000300800 */
[----:B------:R-:W-:Y:S01]  /*a4bf0*/  IMAD.WIDE R4, R10, 0x2, R2 ;  /* 0x000000020a047825 */ /* 0x000fe200078e0202 */
[----:B------:R-:W-:Y:S01]  /*a4c00*/  ISETP.LT.AND P4, PT, R58, UR24, !P2 ;  /* 0x000000183a007c0c */ /* 0x000fe2000d781270 */
[----:B------:R-:W0:Y:S01]  /*a4c10*/  LDCU UR16, c[0x0][0x3b8] ;  /* 0x00007700ff1077ac */ /* 0x000e220008000800 */
[----:B------:R1:W-:Y:S01]  /*a4c20*/  @P6 STG.E.U16 desc[UR8][R6.64], R9 ;  /* 0x0000000906006986 */ /* 0x0003e2000c101508 */
[----:B------:R-:W-:Y:S01]  /*a4c30*/  ISETP.LT.AND P5, PT, R59, UR33, !P2 ;  /* 0x000000213b007c0c */ /* 0x000fe2000d7a1270 */
[----:B------:R-:W-:Y:S01]  /*a4c40*/  VIADD R11, R35, 0x58 ;  /* 0x00000058230b7836 */ /* 0x000fe20000000000 */
        /* <DEDUP_REMOVED lines=16> */
[----:B-1----:R-:W-:Y:S01]  /*a4d50*/  IMAD.WIDE R6, R8, 0x2, R44 ;  /* 0x0000000208067825 */ /* 0x002fe200078e022c */
[----:B--2---:R-:W-:Y:S01]  /*a4d60*/  PRMT R10, R56, 0x7632, R10 ;  /* 0x00007632380a7816 */ /* 0x004fe2000000000a */
[----:B------:R1:W-:Y:S01]  /*a4d70*/  @P4 STG.E.U16 desc[UR8][R4.64], R56 ;  /* 0x0000003804004986 */ /* 0x0003e2000c101508 */
[----:B------:R-:W-:Y:S01]  /*a4d80*/  ISETP.LT.AND P1, PT, R58, UR73, !P3 ;  /* 0x000000493a007c0c */ /* 0x000fe2000df21270 */
[----:B------:R-:W2:Y:S02]  /*a4d90*/  LDCU UR27, c[0x0][0x3b8] ;  /* 0x00007700ff1b77ac */ /* 0x000ea40008000800 */
        /* <DEDUP_REMOVED lines=25> */
[----:B------:R0:W-:Y:S04]  /*a4f30*/  @P4 STG.E.U16 desc[UR8][R6.64], R8 ;  /* 0x0000000806004986 */ /* 0x0001e8000c101508 */
[----:B----4-:R-:W4:Y:S01]  /*a4f40*/  LDL.LU R55, [R1+0x1a0] ;  /* 0x0001a00001377983 */ /* 0x010f220000300800 */
[----:B0-----:R-:W-:-:S04]  /*a4f50*/  IMAD.WIDE R6, R9, 0x2, R2 ;  /* 0x0000000209067825 */ /* 0x001fc800078e0202 */
[----:B------:R-:W-:Y:S02]  /*a4f60*/  VIADD R5, R35, 0x5a ;  /* 0x0000005a23057836 */ /* 0x000fe40000000000 */
[----:B------:R-:W-:Y:S01]  /*a4f70*/  IMAD.WIDE R8, R9, 0x2, R46 ;  /* 0x0000000209087825 */ /* 0x000fe200078e022e */
[----:B--2---:R-:W-:Y:S01]  /*a4f80*/  PRMT R11, R56, 0x7632, R11 ;  /* 0x00007632380b7816 */ /* 0x004fe2000000000b */
[----:B------:R0:W-:Y:S01]  /*a4f90*/  @P5 STG.E.U16 desc[UR8][R6.64], R56 ;  /* 0x0000003806005986 */ /* 0x0001e2000c101508 */
[----:B------:R-:W-:Y:S01]  /*a4fa0*/  ISETP.GE.AND P5, PT, R5, UR62, PT ;  /* 0x0000003e05007c0c */ /* 0x000fe2000bfa6270 */
[C---:B------:R-:W-:Y:S01]  /*a4fb0*/  VIADD R4, R10.reuse, UR38 ;  /* 0x000000260a047c36 */ /* 0x040fe20008000000 */
[----:B------:R-:W-:Y:S01]  /*a4fc0*/  ISETP.LT.AND P1, PT, R59, UR30, !P6 ;  /* 0x0000001e3b007c0c */ /* 0x000fe2000f721270 */
[----:B0-----:R-:W2:Y:S01]  /*a4fd0*/  LDL.LU R56, [R1+0x1d4] ;  /* 0x0001d40001387983 */ /* 0x001ea20000300800 */
[C---:B------:R-:W-:Y:S01]  /*a4fe0*/  IMAD.WIDE R6, R10.reuse, 0x2, R48 ;  /* 0x000000020a067825 */ /* 0x040fe200078e0230 */
[----:B------:R-:W-:Y:S01]  /*a4ff0*/  ISETP.LT.AND P4, PT, R61, UR66, !P6 ;  /* 0x000000423d007c0c */ /* 0x000fe2000f781270 */
[----:B------:R-:W0:Y:S01]  /*a5000*/  LDCU UR30, c[0x0][0x398] ;  /* 0x00007300ff1e77ac */ /* 0x000e220008000800 */
[----:B------:R-:W-:Y:S01]  /*a5010*/  @P3 STG.E.U16 desc[UR8][R8.64], R11 ;  /* 0x0000000b08003986 */ /* 0x000fe2000c101508 */
[----:B------:R-:W0:Y:S01]  /*a5020*/  LDCU UR66, c[0x0][0x398] ;  /* 0x00007300ff4277ac */ /* 0x000e220008000800 */
[----:B------:R-:W0:Y:S01]  /*a5030*/  LDCU UR38, c[0x0][0x39c] ;  /* 0x00007380ff2677ac */ /* 0x000e220008000800 */
[----:B------:R-:W0:Y:S01]  /*a5040*/  LDCU UR62, c[0x0][0x398] ;  /* 0x00007300ff3e77ac */ /* 0x000e220008000800 */
[----:B---3--:R-:W-:Y:S01]  /*a5050*/  PRMT R5, R57, 0x7632, R5 ;  /* 0x0000763239057816 */ /* 0x008fe20000000005 */
[----:B------:R3:W-:Y:S04]  /*a5060*/  @P2 STG.E.U16 desc[UR8][R6.64], R57 ;  /* 0x0000003906002986 */ /* 0x0007e8000c101508 */
[----:B---3--:R-:W3:Y:S01]  /*a5070*/  LDL.LU R57, [R1+0x1c4] ;  /* 0x0001c40001397983 */ /* 0x008ee20000300800 */
[----:B------:R-:W-:Y:S01]  /*a5080*/  IMAD.WIDE R8, R10, 0x2, R44 ;  /* 0x000000020a087825 */ /* 0x000fe200078e022c */
[----:B------:R-:W-:Y:S01]  /*a5090*/  ISETP.LT.AND P6, PT, R60, UR21, !P6 ;  /* 0x000000153c007c0c */ /* 0x000fe2000f7c1270 */
[----:B------:R-:W0:Y:S02]  /*a50a0*/  LDCU UR21, c[0x0][0x3b8] ;  /* 0x00007700ff1577ac */ /* 0x000e240008000800 */
[----:B------:R-:W-:Y:S01]  /*a50b0*/  IMAD.WIDE R6, R10, 0x2, R2 ;  /* 0x000000020a067825 */ /* 0x000fe200078e0202 */
[----:B------:R-:W-:Y:S01]  /*a50c0*/  ISETP.LT.AND P3, PT, R58, UR67, !P5 ;  /* 0x000000433a007c0c */ /* 0x000fe2000ef61270 */
[----:B------:R1:W-:Y:S01]  /*a50d0*/  @P1 STG.E.U16 desc[UR8][R8.64], R5 ;  /* 0x0000000508001986 */ /* 0x0003e2000c101508 */
[----:B------:R-:W-:Y:S01]  /*a50e0*/  ISETP.LT.AND P2, PT, R59, UR43, !P5 ;  /* 0x0000002b3b007c0c */ /* 0x000fe2000ef41270 */
[----:B------:R-:W-:Y:S01]  /*a50f0*/  IMAD.WIDE R10, R10, 0x2, R46 ;  /* 0x000000020a0a7825 */ /* 0x000fe200078e022e */
[----:B------:R-:W-:Y:S01]  /*a5100*/  ISETP.LT.AND P1, PT, R61, UR63, !P5 ;  /* 0x0000003f3d007c0c */ /* 0x000fe2000ef21270 */
[----:B------:R-:W0:Y:S02]  /*a5110*/  LDCU UR67, c[0x0][0x398] ;  /* 0x00007300ff4377ac */ /* 0x000e240008000800 */
[----:B-1----:R-:W-:Y:S01]  /*a5120*/  VIADD R8, R35, 0x5b ;  /* 0x0000005b23087836 */ /* 0x002fe20000000000 */
[----:B----4-:R-:W-:Y:S01]  /*a5130*/  PRMT R9, R55, 0x7632, R9 ;  /* 0x0000763237097816 */ /* 0x010fe20000000009 */
[----:B------:R1:W-:Y:S03]  /*a5140*/  @P4 STG.E.U16 desc[UR8][R6.64], R55 ;  /* 0x0000003706004986 */ /* 0x0003e6000c101508 */
[----:B------:R-:W-:Y:S01]  /*a5150*/  ISETP.GE.AND P4, PT, R8, UR59, PT ;  /* 0x0000003b08007c0c */ /* 0x000fe2000bf86270 */
[----:B------:R-:W-:Y:S01]  /*a5160*/  VIADD R5, R4, UR39 ;  /* 0x0000002704057c36 */ /* 0x000fe20008000000 */
[----:B------:R-:W-:Y:S01]  /*a5170*/  ISETP.LT.AND P5, PT, R60, UR31, !P5 ;  /* 0x0000001f3c007c0c */ /* 0x000fe2000efa1270 */
[----:B------:R-:W4:Y:S01]  /*a5180*/  LDCU UR43, c[0x0][0x398] ;  /* 0x00007300ff2b77ac */ /* 0x000f220008000800 */
[----:B------:R-:W0:Y:S01]  /*a5190*/  LDCU UR63, c[0x0][0x398] ;  /* 0x00007300ff3f77ac */ /* 0x000e220008000800 */
[----:B-1----:R-:W4:Y:S01]  /*a51a0*/  LDL.LU R55, [R1+0x1b4] ;  /* 0x0001b40001377983 */ /* 0x002f220000300800 */
[C---:B------:R-:W-:Y:S01]  /*a51b0*/  IMAD.WIDE R6, R4.reuse, 0x2, R48 ;  /* 0x0000000204067825 */ /* 0x040fe200078e0230 */
[----:B------:R-:W1:Y:S02]  /*a51c0*/  LDCU UR39, c[0x0][0x39c] ;  /* 0x00007380ff2777ac */ /* 0x000e640008000800 */
[----:B------:R0:W-:Y:S01]  /*a51d0*/  @P6 STG.E.U16 desc[UR8][R10.64], R9 ;  /* 0x000000090a006986 */ /* 0x0001e2000c101508 */
[----:B------:R-:W1:Y:S01]  /*a51e0*/  LDCU UR59, c[0x0][0x398] ;  /* 0x00007300ff3b77ac */ /* 0x000e620008000800 */
[----:B------:R-:W1:Y:S01]  /*a51f0*/  LDCU UR31, c[0x0][0x3b8] ;  /* 0x00007700ff1f77ac */ /* 0x000e620008000800 */
[----:B0-----:R-:W-:Y:S01]  /*a5200*/  IMAD.WIDE R8, R4, 0x2, R44 ;  /* 0x0000000204087825 */ /* 0x001fe200078e022c */
[----:B--2---:R-:W-:Y:S01]  /*a5210*/  PRMT R10, R56, 0x7632, R10 ;  /* 0x00007632380a7816 */ /* 0x004fe2000000000a */
[----:B------:R0:W-:Y:S04]  /*a5220*/  @P3 STG.E.U16 desc[UR8][R6.64], R56 ;  /* 0x0000003806003986 */ /* 0x0001e8000c101508 */
[----:B------:R2:W-:Y:S04]  /*a5230*/  @P2 STG.E.U16 desc[UR8][R8.64], R10 ;  /* 0x0000000a08002986 */ /* 0x0005e8000c101508 */
[----:B0-----:R-:W4:Y:S01]  /*a5240*/  LDL.LU R56, [R1+0x1a4] ;  /* 0x0001a40001387983 */ /* 0x001f220000300800 */
[----:B--2---:R-:W-:-:S04]  /*a5250*/  IMAD.WIDE R8, R4, 0x2, R2 ;  /* 0x0000000204087825 */ /* 0x004fc800078e0202 */
[----:B------:R-:W-:Y:S01]  /*a5260*/  IMAD.WIDE R10, R4, 0x2, R46 ;  /* 0x00000002040a7825 */ /* 0x000fe200078e022e */
[----:B---3--:R-:W-:Y:S01]  /*a5270*/  PRMT R4, R57, 0x7632, R4 ;  /* 0x0000763239047816 */ /* 0x008fe20000000004 */
        /* <DEDUP_REMOVED lines=10> */
[----:B------:R-:W3:Y:S02]  /*a5320*/  LDCU UR64, c[0x0][0x398] ;  /* 0x00007300ff4077ac */ /* 0x000ee40008000800 */
[----:B------:R-:W-:Y:S01]  /*a5330*/  ISETP.GE.AND P1, PT, R7, UR56, PT ;  /* 0x0000003807007c0c */ /* 0x000fe2000bf26270 */
[----:B------:R-:W1:Y:S01]  /*a5340*/  LDCU UR25, c[0x0][0x398] ;  /* 0x00007300ff1977ac */ /* 0x000e620008000800 */
[----:B0-----:R-:W-:-:S02]  /*a5350*/  IMAD.WIDE R10, R5, 0x2, R44 ;  /* 0x00000002050a7825 */ /* 0x001fc400078e022c */
[----:B------:R-:W-:Y:S01]  /*a5360*/  ISETP.LT.AND P5, PT, R58, UR61, !P1 ;  /* 0x0000003d3a007c0c */ /* 0x000fe2000cfa1270 */
[----:B------:R-:W0:Y:S01]  /*a5370*/  LDCU UR36, c[0x0][0x39c] ;  /* 0x00007380ff2477ac */ /* 0x000e220008000800 */
        /* <DEDUP_REMOVED lines=13> */
[----:B-1----:R-:W-:-:S04]  /*a5450*/  IMAD.WIDE R4, R5, 0x2, R46 ;  /* 0x0000000205047825 */ /* 0x002fc800078e022e */
[----:B------:R-:W-:Y:S01]  /*a5460*/  VIADD R10, R35, 0x5d ;  /* 0x0000005d230a7836 */ /* 0x000fe20000000000 */
[----:B------:R-:W-:Y:S01]  /*a5470*/  PRMT R11, R56, 0x7632, R11 ;  /* 0x00007632380b7816 */ /* 0x000fe2000000000b */
[----:B------:R1:W-:Y:S04]  /*a5480*/  @P2 STG.E.U16 desc[UR8][R8.64], R56 ;  /* 0x0000003808002986 */ /* 0x0003e8000c101508 */
[----:B------:R0:W-:Y:S04]  /*a5490*/  @P4 STG.E.U16 desc[UR8][R4.64], R11 ;  /* 0x0000000b04004986 */ /* 0x0001e8000c101508 */
[----:B-1----:R-:W3:Y:S01]  /*a54a0*/  LDL.LU R56, [R1+0x1b8] ;  /* 0x0001b80001387983 */ /* 0x002ee20000300800 */
[----:B0-----:R-:W-:Y:S01]  /*a54b0*/  IMAD.WIDE R4, R6, 0x2, R48 ;  /* 0x0000000206047825 */ /* 0x001fe200078e0230 */
[----:B------:R-:W-:Y:S01]  /*a54c0*/  ISETP.GE.AND P2, PT, R10, UR53, PT ;  /* 0x000000350a007c0c */ /* 0x000fe2000bf46270 */
[----:B------:R-:W0:Y:S01]  /*a54d0*/  LDCU UR53, c[0x0][0x398] ;  /* 0x00007300ff3577ac */ /* 0x000e220008000800 */
[----:B--2---:R-:W-:-:S02]  /*a54e0*/  PRMT R10, R57, 0x7632, R10 ;  /* 0x00007632390a7816 */ /* 0x004fc4000000000a */
[----:B------:R1:W-:Y:S04]  /*a54f0*/  @P5 STG.E.U16 desc[UR8][R4.64], R57 ;  /* 0x0000003904005986 */ /* 0x0003e8000c101508 */
[----:B-1----:R-:W2:Y:S01]  /*a5500*/  LDL.LU R57, [R1+0x1a8] ;  /* 0x0001a80001397983 */ /* 0x002ea20000300800 */
[----:B------:R-:W-:Y:S01]  /*a5510*/  ISETP.LT.AND P3, PT, R61, UR57, !P1 ;  /* 0x000000393d007c0c */ /* 0x000fe2000cf61270 */
[----:B------:R-:W-:Y:S01]  /*a5520*/  IMAD.WIDE R8, R6, 0x2, R44 ;  /* 0x0000000206087825 */ /* 0x000fe200078e022c */
[----:B------:R-:W-:Y:S01]  /*a5530*/  ISETP.LT.AND P1, PT, R60, UR28, !P1 ;  /* 0x0000001c3c007c0c */ /* 0x000fe2000cf21270 */
[----:B------:R-:W1:Y:S02]  /*a5540*/  LDCU UR57, c[0x0][0x398] ;  /* 0x00007300ff3977ac */ /* 0x000e640008000800 */
[----:B------:R-:W-:Y:S01]  /*a5550*/  IMAD.WIDE R4, R6, 0x2, R2 ;  /* 0x0000000206047825 */ /* 0x000fe200078e0202 */
[----:B------:R-:W-:Y:S01]  /*a5560*/  ISETP.LT.AND P4, PT, R58, UR58, !P2 ;  /* 0x0000003a3a007c0c */ /* 0x000fe2000d781270 */
[----:B------:R0:W-:Y:S01]  /*a5570*/  @P6 STG.E.U16 desc[UR8][R8.64], R10 ;  /* 0x0000000a08006986 */ /* 0x0001e2000c101508 */
[----:B------:R-:W-:Y:S01]  /*a5580*/  ISETP.LT.AND P5, PT, R59, UR22, !P2 ;  /* 0x000000163b007c0c */ /* 0x000fe2000d7a1270 */
[----:B------:R-:W-:Y:S01]  /*a5590*/  VIADD R11, R35, 0x5e ;  /* 0x0000005e230b7836 */ /* 0x000fe20000000000 */
[----:B------:R-:W1:Y:S01]  /*a55a0*/  LDCU UR28, c[0x0][0x3b8] ;  /* 0x00007700ff1c77ac */ /* 0x000e620008000800 */
        /* <DEDUP_REMOVED lines=16> */
[----:B---3--:R-:W-:Y:S01]  /*a56b0*/  PRMT R6, R56, 0x7632, R6 ;  /* 0x0000763238067816 */ /* 0x008fe20000000006 */
[----:B------:R1:W-:Y:S01]  /*a56c0*/  @P4 STG.E.U16 desc[UR8][R4.64], R56 ;  /* 0x0000003804004986 */ /* 0x0003e2000c101508 */
[----:B--2---:R-:W-:-:S03]  /*a56d0*/  PRMT R11, R57, 0x7632, R11 ;  /* 0x00007632390b7816 */ /* 0x004fc6000000000b */
[----:B-1----:R-:W2:Y:S01]  /*a56e0*/  LDL.LU R56, [R1+0x1cc] ;  /* 0x0001cc0001387983 */ /* 0x002ea20000300800 */
[----:B------:R-:W-:Y:S01]  /*a56f0*/  IMAD.WIDE R4, R7, 0x2, R2 ;  /* 0x0000000207047825 */ /* 0x000fe200078e0202 */
[----:B------:R-:W-:Y:S01]  /*a5700*/  ISETP.LT.AND P1, PT, R58, UR55, !P3 ;  /* 0x000000373a007c0c */ /* 0x000fe2000df21270 */
[----:B------:R-:W1:Y:S01]  /*a5710*/  LDCU UR55, c[0x0][0x398] ;  /* 0x00007300ff3777ac */ /* 0x000e620008000800 */
[----:B------:R-:W-:Y:S01]  /*a5720*/  @P5 STG.E.U16 desc[UR8][R8.64], R6 ;  /* 0x0000000608005986 */ /* 0x000fe2000c101508 */
[----:B------:R-:W3:Y:S03]  /*a5730*/  LDCU UR29, c[0x0][0x3b8] ;  /* 0x00007700ff1d77ac */ /* 0x000ee60008000800 */
[----:B------:R0:W-:Y:S04]  /*a5740*/  @P6 STG.E.U16 desc[UR8][R4.64], R57 ;  /* 0x0000003904006986 */ /* 0x0001e8000c101508 */
[----:B0-----:R-:W3:Y:S01]  /*a5750*/  LDL.LU R57, [R1+0x1bc] ;  /* 0x0001bc0001397983 */ /* 0x001ee20000300800 */
[----:B------:R-:W-:-:S02]  /*a5760*/  VIADD R9, R35, 0x5f ;  /* 0x0000005f23097836 */ /* 0x000fc40000000000 */
[----:B------:R-:W-:Y:S01]  /*a5770*/  IMAD.WIDE R6, R7, 0x2, R46 ;  /* 0x0000000207067825 */ /* 0x000fe200078e022e */
[----:B------:R-:W-:Y:S01]  /*a5780*/  ISETP.LT.AND P4, PT, R59, UR20, !P3 ;  /* 0x000000143b007c0c */ /* 0x000fe2000df81270 */
[----:B------:R-:W0:Y:S02]  /*a5790*/  LDCU UR20, c[0x0][0x398] ;  /* 0x00007300ff1477ac */ /* 0x000e240008000800 */
[C---:B------:R-:W-:Y:S01]  /*a57a0*/  IMAD.WIDE R4, R10.reuse, 0x2, R48 ;  /* 0x000000020a047825 */ /* 0x040fe200078e0230 */
[----:B------:R-:W-:Y:S01]  /*a57b0*/  ISETP.LT.AND P5, PT, R61, UR77, !P3 ;  /* 0x0000004d3d007c0c */ /* 0x000fe2000dfa1270 */
[----:B------:R1:W-:Y:S01]  /*a57c0*/  @P2 STG.E.U16 desc[UR8][R6.64], R11 ;  /* 0x0000000b06002986 */ /* 0x0003e2000c101508 */
[----:B------:R-:W-:Y:S01]  /*a57d0*/  ISETP.GE.AND P6, PT, R9, UR35, PT ;  /* 0x0000002309007c0c */ /* 0x000fe2000bfc6270 */
[----:B------:R-:W-:Y:S01]  /*a57e0*/  VIADD R8, R10, UR4 ;  /* 0x000000040a087c36 */ /* 0x000fe20008000000 */
[----:B------:R-:W-:Y:S01]  /*a57f0*/  ISETP.LT.AND P3, PT, R60, UR51, !P3 ;  /* 0x000000333c007c0c */ /* 0x000fe2000df61270 */
[----:B------:R-:W0:Y:S01]  /*a5800*/  LDCU UR4, c[0x0][0x39c] ;  /* 0x00007380ff0477ac */ /* 0x000e220008000800 */
[----:B------:R-:W-:Y:S01]  /*a5810*/  ISETP.LT.AND P2, PT, R58, UR48, !P6 ;  /* 0x000000303a007c0c */ /* 0x000fe2000f741270 */
[----:B------:R-:W0:Y:S01]  /*a5820*/  LDCU UR77, c[0x0][0x398] ;  /* 0x00007300ff4d77ac */ /* 0x000e220008000800 */
[C---:B-1----:R-:W-:Y:S01]  /*a5830*/  IMAD.WIDE R6, R10.reuse, 0x2, R44 ;  /* 0x000000020a067825 */ /* 0x042fe200078e022c */
[----:B------:R-:W1:Y:S01]  /*a5840*/  LDCU UR35, c[0x0][0x398] ;  /* 0x00007300ff2377ac */ /* 0x000e620008000800 */
[----:B----4-:R-:W-:Y:S01]  /*a5850*/  PRMT R9, R55, 0x7632, R9 ;  /* 0x0000763237097816 */ /* 0x010fe20000000009 */
[----:B------:R4:W-:Y:S01]  /*a5860*/  @P1 STG.E.U16 desc[UR8][R4.64], R55 ;  /* 0x0000003704001986 */ /* 0x0009e2000c101508 */
[----:B------:R-:W-:Y:S01]  /*a5870*/  VIADD R11, R35, 0x60 ;  /* 0x00000060230b7836 */ /* 0x000fe20000000000 */
[----:B------:R-:W0:Y:S02]  /*a5880*/  LDCU UR51, c[0x0][0x3b8] ;  /* 0x00007700ff3377ac */ /* 0x000e240008000800 */
[----:B------:R1:W-:Y:S01]  /*a5890*/  @P4 STG.E.U16 desc[UR8][R6.64], R9 ;  /* 0x0000000906004986 */ /* 0x0003e2000c101508 */
[----:B------:R-:W0:Y:S03]  /*a58a0*/  LDCU UR48, c[0x0][0x398] ;  /* 0x00007300ff3077ac */ /* 0x000e260008000800 */
        /* <DEDUP_REMOVED lines=28> */
[----:B----4-:R-:W-:Y:S01]  /*a5a70*/  PRMT R8, R55, 0x7632, R8 ;  /* 0x0000763237087816 */ /* 0x010fe20000000008 */
[----:B------:R1:W-:Y:S01]  /*a5a80*/  @P4 STG.E.U16 desc[UR8][R4.64], R55 ;  /* 0x0000003704004986 */ /* 0x0003e2000c101508 */
[----:B------:R-:W-:Y:S01]  /*a5a90*/  ISETP.LT.AND P1, PT, R61, UR49, !P5 ;  /* 0x000000313d007c0c */ /* 0x000fe2000ef21270 */
[C---:B------:R-:W-:Y:S01]  /*a5aa0*/  VIADD R10, R9.reuse, UR16 ;  /* 0x00000010090a7c36 */ /* 0x040fe20008000000 */
[----:B------:R-:W4:Y:S01]  /*a5ab0*/  LDCU UR74, c[0x0][0x398] ;  /* 0x00007300ff4a77ac */ /* 0x000f220008000800 */
[----:B------:R-:W0:Y:S01]  /*a5ac0*/  LDCU UR26, c[0x0][0x398] ;  /* 0x00007300ff1a77ac */ /* 0x000e220008000800 */
[----:B-1----:R-:W4:Y:S01]  /*a5ad0*/  LDL.LU R55, [R1+0x170] ;  /* 0x0001700001377983 */ /* 0x002f220000300800 */
[----:B------:R-:W-:-:S03]  /*a5ae0*/  IMAD.WIDE R4, R9, 0x2, R48 ;  /* 0x0000000209047825 */ /* 0x000fc600078e0230 */
[----:B------:R1:W-:Y:S01]  /*a5af0*/  @P6 STG.E.U16 desc[UR8][R6.64], R8 ;  /* 0x0000000806006986 */ /* 0x0003e2000c101508 */
[----:B------:R-:W-:Y:S01]  /*a5b00*/  ISETP.GE.AND P4, PT, R11, UR45, PT ;  /* 0x0000002d0b007c0c */ /* 0x000fe2000bf86270 */
[----:B------:R-:W0:Y:S01]  /*a5b10*/  LDCU UR16, c[0x0][0x39c] ;  /* 0x00007380ff1077ac */ /* 0x000e220008000800 */
        /* <DEDUP_REMOVED lines=8> */
[----:B---3--:R-:W-:Y:S01]  /*a5ba0*/  PRMT R11, R57, 0x7632, R11 ;  /* 0x00007632390b7816 */ /* 0x008fe2000000000b */
[----:B0-----:R-:W-:Y:S01]  /*a5bb0*/  IMAD.WIDE R6, R9, 0x2, R2 ;  /* 0x0000000209067825 */ /* 0x001fe200078e0202 */
[----:B------:R-:W-:Y:S01]  /*a5bc0*/  ISETP.LT.AND P6, PT, R58, UR71, !P4 ;  /* 0x000000473a007c0c */ /* 0x000fe2000e7c1270 */
[----:B------:R-:W0:Y:S03]  /*a5bd0*/  LDCU UR75, c[0x0][0x3b8] ;  /* 0x00007700ff4b77ac */ /* 0x000e260008000800 */
[----:B------:R1:W-:Y:S01]  /*a5be0*/  @P1 STG.E.U16 desc[UR8][R6.64], R57 ;  /* 0x0000003906001986 */ /* 0x0003e2000c101508 */
[----:B------:R-:W-:Y:S01]  /*a5bf0*/  VIADD R5, R35, 0x62 ;  /* 0x0000006223057836 */ /* 0x000fe20000000000 */
[----:B------:R-:W-:Y:S01]  /*a5c00*/  ISETP.LT.AND P3, PT, R59, UR24, !P4 ;  /* 0x000000183b007c0c */ /* 0x000fe2000e761270 */
[----:B------:R-:W-:Y:S01]  /*a5c10*/  IMAD.WIDE R8, R9, 0x2, R46 ;  /* 0x0000000209087825 */ /* 0x000fe200078e022e */
[----:B------:R-:W-:Y:S01]  /*a5c20*/  ISETP.LT.AND P2, PT, R61, UR33, !P4 ;  /* 0x000000213d007c0c */ /* 0x000fe2000e741270 */
[----:B------:R-:W3:Y:S01]  /*a5c30*/  LDCU UR71, c[0x0][0x398] ;  /* 0x00007300ff4777ac */ /* 0x000ee20008000800 */
[----:B-1----:R-:W3:Y:S01]  /*a5c40*/  LDL.LU R57, [R1+0x194] ;  /* 0x0001940001397983 */ /* 0x002ee20000300800 */
[----:B------:R-:W-:Y:S01]  /*a5c50*/  IMAD.WIDE R6, R10, 0x2, R48 ;  /* 0x000000020a067825 */ /* 0x000fe200078e0230 */
[----:B------:R-:W-:Y:S01]  /*a5c60*/  ISETP.GE.AND P1, PT, R5, UR41, PT ;  /* 0x0000002905007c0c */ /* 0x000fe2000bf26270 */
[----:B------:R-:W1:Y:S01]  /*a5c70*/  LDCU UR24, c[0x0][0x398] ;  /* 0x00007300ff1877ac */ /* 0x000e620008000800 */
[----:B------:R0:W-:Y:S01]  /*a5c80*/  @P5 STG.E.U16 desc[UR8][R8.64], R11 ;  /* 0x0000000b08005986 */ /* 0x0001e2000c101508 */
[----:B------:R-:W-:-:S02]  /*a5c90*/  ISETP.LT.AND P4, PT, R60, UR72, !P4 ;  /* 0x000000483c007c0c */ /* 0x000fc4000e781270 */
[----:B------:R-:W-:Y:S01]  /*a5ca0*/  ISETP.LT.AND P5, PT, R58, UR68, !P1 ;  /* 0x000000443a007c0c */ /* 0x000fe2000cfa1270 */
[C---:B------:R-:W-:Y:S01]  /*a5cb0*/  VIADD R4, R10.reuse, UR27 ;  /* 0x0000001b0a047c36 */ /* 0x040fe20008000000 */
[----:B------:R-:W1:Y:S01]  /*a5cc0*/  LDCU UR27, c[0x0][0x39c] ;  /* 0x00007380ff1b77ac */ /* 0x000e620008000800 */
[----:B------:R-:W1:Y:S01]  /*a5cd0*/  LDCU UR33, c[0x0][0x398] ;  /* 0x00007300ff2177ac */ /* 0x000e620008000800 */
[C---:B0-----:R-:W-:Y:S01]  /*a5ce0*/  IMAD.WIDE R8, R10.reuse, 0x2, R44 ;  /* 0x000000020a087825 */ /* 0x041fe200078e022c */
[----:B------:R-:W0:Y:S01]  /*a5cf0*/  LDCU UR41, c[0x0][0x398] ;  /* 0x00007300ff2977ac */ /* 0x000e220008000800 */
[----:B------:R-:W0:Y:S01]  /*a5d00*/  LDCU UR68, c[0x0][0x398] ;  /* 0x00007300ff4477ac */ /* 0x000e220008000800 */
[----:B----4-:R-:W-:Y:S01]  /*a5d10*/  PRMT R5, R55, 0x7632, R5 ;  /* 0x0000763237057816 */ /* 0x010fe20000000005 */
[----:B------:R4:W-:Y:S01]  /*a5d20*/  @P6 STG.E.U16 desc[UR8][R6.64], R55 ;  /* 0x0000003706006986 */ /* 0x0009e2000c101508 */
[----:B------:R-:W0:Y:S03]  /*a5d30*/  LDCU UR72, c[0x0][0x3b8] ;  /* 0x00007700ff4877ac */ /* 0x000e260008000800 */
[----:B----4-:R-:W4:Y:S01]  /*a5d40*/  LDL.LU R55, [R1+0x184] ;  /* 0x0001840001377983 */ /* 0x010f220000300800 */
[----:B------:R-:W-:-:S03]  /*a5d50*/  IMAD.WIDE R6, R10, 0x2, R2 ;  /* 0x000000020a067825 */ /* 0x000fc600078e0202 */
[----:B------:R2:W-:Y:S01]  /*a5d60*/  @P3 STG.E.U16 desc[UR8][R8.64], R5 ;  /* 0x0000000508003986 */ /* 0x0005e2000c101508 */
[----:B------:R-:W-:Y:S01]  /*a5d70*/  IMAD.WIDE R10, R10, 0x2, R46 ;  /* 0x000000020a0a7825 */ /* 0x000fe200078e022e */
[----:B--2---:R-:W-:Y:S02]  /*a5d80*/  PRMT R9, R56, 0x7632, R9 ;  /* 0x0000763238097816 */ /* 0x004fe40000000009 */
[----:B------:R2:W-:Y:S04]  /*a5d90*/  @P2 STG.E.U16 desc[UR8][R6.64], R56 ;  /* 0x0000003806002986 */ /* 0x0005e8000c101508 */
[----:B--2---:R-:W2:Y:S01]  /*a5da0*/  LDL.LU R56, [R1+0x174] ;  /* 0x0001740001387983 */ /* 0x004ea20000300800 */
        /* <DEDUP_REMOVED lines=8> */
[----:B------:R-:W-:Y:S01]  /*a5e30*/  VIADD R5, R4, UR23 ;  /* 0x0000001704057c36 */ /* 0x000fe20008000000 */
[----:B------:R-:W0:Y:S02]  /*a5e40*/  LDCU UR73, c[0x0][0x398] ;  /* 0x00007300ff4977ac */ /* 0x000e240008000800 */
[----:B------:R-:W-:Y:S01]  /*a5e50*/  ISETP.GE.AND P2, PT, R8, UR42, PT ;  /* 0x0000002a08007c0c */ /* 0x000fe2000bf46270 */
[----:B------:R-:W-:Y:S01]  /*a5e60*/  IMAD.WIDE R8, R4, 0x2, R44 ;  /* 0x0000000204087825 */ /* 0x000fe200078e022c */
[----:B------:R-:W-:Y:S01]  /*a5e70*/  ISETP.LT.AND P1, PT, R60, UR69, !P1 ;  /* 0x000000453c007c0c */ /* 0x000fe2000cf21270 */
[----:B------:R-:W0:Y:S04]  /*a5e80*/  LDCU UR23, c[0x0][0x39c] ;  /* 0x00007380ff1777ac */ /* 0x000e280008000800 */
        /* <DEDUP_REMOVED lines=33> */
[----:B------:R-:W0:Y:S02]  /*a60a0*/  LDCU UR31, c[0x0][0x39c] ;  /* 0x00007380ff1f77ac */ /* 0x000e240008000800 */
[----:B---3--:R3:W-:Y:S01]  /*a60b0*/  @P6 STG.E.U16 desc[UR8][R8.64], R57 ;  /* 0x0000003908006986 */ /* 0x0087e2000c101508 */
[----:B------:R-:W0:Y:S01]  /*a60c0*/  LDCU UR66, c[0x0][0x3b8] ;  /* 0x00007700ff4277ac */ /* 0x000e220008000800 */
[----:B-1----:R-:W-:Y:S01]  /*a60d0*/  PRMT R11, R57, 0x7632, R11 ;  /* 0x00007632390b7816 */ /* 0x002fe2000000000b */
[----:B------:R-:W-:-:S04]  /*a60e0*/  IMAD.WIDE R4, R5, 0x2, R46 ;  /* 0x0000000205047825 */ /* 0x000fc800078e022e */
[----:B------:R-:W-:Y:S01]  /*a60f0*/  VIADD R10, R35, 0x65 ;  /* 0x00000065230a7836 */ /* 0x000fe20000000000 */
[----:B------:R-:W-:Y:S01]  /*a6100*/  ISETP.LT.AND P5, PT, R61, UR43, !P3 ;  /* 0x0000002b3d007c0c */ /* 0x000fe2000dfa1270 */
[----:B---3--:R-:W3:Y:S01]  /*a6110*/  LDL.LU R57, [R1+0x178] ;  /* 0x0001780001397983 */ /* 0x008ee20000300800 */
[----:B------:R-:W-:Y:S01]  /*a6120*/  IMAD.WIDE R8, R6, 0x2, R44 ;  /* 0x0000000206087825 */ /* 0x000fe200078e022c */
[----:B------:R-:W1:Y:S02]  /*a6130*/  LDCU UR67, c[0x0][0x398] ;  /* 0x00007300ff4377ac */ /* 0x000e640008000800 */
[----:B------:R-:W3:Y:S04]  /*a6140*/  LDL.LU R54, [R1+0x168] ;  /* 0x0001680001367983 */ /* 0x000ee80000300800 */
[----:B------:R0:W-:Y:S01]  /*a6150*/  @P2 STG.E.U16 desc[UR8][R4.64], R11 ;  /* 0x0000000b04002986 */ /* 0x0001e2000c101508 */
[----:B------:R-:W-:Y:S01]  /*a6160*/  ISETP.GE.AND P6, PT, R10, UR39, PT ;  /* 0x000000270a007c0c */ /* 0x000fe2000bfc6270 */
[----:B------:R-:W1:Y:S01]  /*a6170*/  LDCU UR43, c[0x0][0x398] ;  /* 0x00007300ff2b77ac */ /* 0x000e620008000800 */
[----:B0-----:R-:W-:Y:S01]  /*a6180*/  IMAD.WIDE R4, R6, 0x2, R48 ;  /* 0x0000000206047825 */ /* 0x001fe200078e0230 */
[----:B------:R-:W-:Y:S01]  /*a6190*/  ISETP.LT.AND P3, PT, R60, UR63, !P3 ;  /* 0x0000003f3c007c0c */ /* 0x000fe2000df61270 */
[----:B------:R-:W0:Y:S01]  /*a61a0*/  LDCU UR39, c[0x0][0x398] ;  /* 0x00007300ff2777ac */ /* 0x000e220008000800 */
[----:B------:R-:W-:Y:S01]  /*a61b0*/  ISETP.LT.AND P2, PT, R58, UR59, !P6 ;  /* 0x0000003b3a007c0c */ /* 0x000fe2000f741270 */
        /* <DEDUP_REMOVED lines=13> */
[----:B------:R0:W-:Y:S04]  /*a6290*/  @P3 STG.E.U16 desc[UR8][R8.64], R6 ;  /* 0x0000000608003986 */ /* 0x0001e8000c101508 */
[----:B---3--:R3:W-:Y:S01]  /*a62a0*/  @P2 STG.E.U16 desc[UR8][R4.64], R57 ;  /* 0x0000003904002986 */ /* 0x0087e2000c101508 */
[----:B0-----:R-:W-:-:S03]  /*a62b0*/  PRMT R6, R57, 0x7632, R6 ;  /* 0x0000763239067816 */ /* 0x001fc60000000006 */
[----:B---3--:R-:W3:Y:S01]  /*a62c0*/  LDL.LU R57, [R1+0x17c] ;  /* 0x00017c0001397983 */ /* 0x008ee20000300800 */
[----:B------:R-:W-:Y:S02]  /*a62d0*/  ISETP.LT.AND P1, PT, R59, UR64, !P6 ;  /* 0x000000403b007c0c */ /* 0x000fe4000f721270 */
[----:B------:R-:W-:Y:S02]  /*a62e0*/  ISETP.LT.AND P4, PT, R61, UR25, !P6 ;  /* 0x000000193d007c0c */ /* 0x000fe4000f781270 */
[----:B------:R-:W-:Y:S01]  /*a62f0*/  ISETP.GE.AND P5, PT, R11, UR36, PT ;  /* 0x000000240b007c0c */ /* 0x000fe2000bfa6270 */
[C---:B------:R-:W-:Y:S01]  /*a6300*/  IMAD.WIDE R8, R7.reuse, 0x2, R44 ;  /* 0x0000000207087825 */ /* 0x040fe200078e022c */
[----:B------:R-:W-:Y:S01]  /*a6310*/  ISETP.LT.AND P6, PT, R60, UR60, !P6 ;  /* 0x0000003c3c007c0c */ /* 0x000fe2000f7c1270 */
[----:B------:R-:W0:Y:S01]  /*a6320*/  LDCU UR64, c[0x0][0x398] ;  /* 0x00007300ff4077ac */ /* 0x000e220008000800 */
[----:B------:R-:W-:Y:S01]  /*a6330*/  ISETP.LT.AND P3, PT, R58, UR56, !P5 ;  /* 0x000000383a007c0c */ /* 0x000fe2000ef61270 */
[C---:B------:R-:W-:Y:S01]  /*a6340*/  IMAD.WIDE R4, R7.reuse, 0x2, R2 ;  /* 0x0000000207047825 */ /* 0x040fe200078e0202 */
[----:B------:R-:W-:Y:S01]  /*a6350*/  PRMT R11, R54, 0x7632, R11 ;  /* 0x00007632360b7816 */ /* 0x000fe2000000000b */
[----:B------:R-:W0:Y:S02]  /*a6360*/  LDCU UR25, c[0x0][0x398] ;  /* 0x00007300ff1977ac */ /* 0x000e240008000800 */
[----:B------:R-:W-:Y:S01]  /*a6370*/  VIADD R10, R7, UR6 ;  /* 0x00000006070a7c36 */ /* 0x000fe20008000000 */
[----:B------:R1:W-:Y:S01]  /*a6380*/  @P1 STG.E.U16 desc[UR8][R8.64], R6 ;  /* 0x0000000608001986 */ /* 0x0003e2000c101508 */
[----:B------:R-:W-:Y:S01]  /*a6390*/  ISETP.LT.AND P2, PT, R59, UR61, !P5 ;  /* 0x0000003d3b007c0c */ /* 0x000fe2000ef41270 */
[----:B------:R-:W0:Y:S02]  /*a63a0*/  LDCU UR6, c[0x0][0x39c] ;  /* 0x00007380ff0677ac */ /* 0x000e240008000800 */
[----:B------:R4:W-:Y:S01]  /*a63b0*/  @P4 STG.E.U16 desc[UR8][R4.64], R54 ;  /* 0x0000003604004986 */ /* 0x0009e2000c101508 */
[----:B------:R-:W-:Y:S01]  /*a63c0*/  ISETP.LT.AND P1, PT, R61, UR40, !P5 ;  /* 0x000000283d007c0c */ /* 0x000fe2000ef21270 */
[----:B------:R-:W0:Y:S01]  /*a63d0*/  LDCU UR36, c[0x0][0x398] ;  /* 0x00007300ff2477ac */ /* 0x000e220008000800 */
[----:B------:R-:W0:Y:S01]  /*a63e0*/  LDCU UR56, c[0x0][0x398] ;  /* 0x00007300ff3877ac */ /* 0x000e220008000800 */
[----:B-1----:R-:W-:-:S02]  /*a63f0*/  VIADD R9, R35, 0x67 ;  /* 0x0000006723097836 */ /* 0x002fc40000000000 */
[----:B------:R-:W-:Y:S01]  /*a6400*/  IMAD.WIDE R6, R7, 0x2, R46 ;  /* 0x0000000207067825 */ /* 0x000fe200078e022e */
[----:B------:R-:W1:Y:S01]  /*a6410*/  LDCU UR60, c[0x0][0x3b8] ;  /* 0x00007700ff3c77ac */ /* 0x000e620008000800 */
[----:B----4-:R-:W4:Y:S02]  /*a6420*/  LDL.LU R54, [R1+0x16c] ;  /* 0x00016c0001367983 */ /* 0x010f240000300800 */
[C---:B------:R-:W-:Y:S01]  /*a6430*/  IMAD.WIDE R4, R10.reuse, 0x2, R48 ;  /* 0x000000020a047825 */ /* 0x040fe200078e0230 */
[----:B------:R-:W-:Y:S01]  /*a6440*/  ISETP.GE.AND P4, PT, R9, UR37, PT ;  /* 0x0000002509007c0c */ /* 0x000fe2000bf86270 */
[----:B------:R0:W-:Y:S01]  /*a6450*/  @P6 STG.E.U16 desc[UR8][R6.64], R11 ;  /* 0x0000000b06006986 */ /* 0x0001e2000c101508 */
[----:B------:R-:W-:Y:S01]  /*a6460*/  PRMT R9, R55, 0x7632, R9 ;  /* 0x0000763237097816 */ /* 0x000fe20000000009 */
[----:B------:R-:W-:Y:S01]  /*a6470*/  VIADD R8, R10, UR28 ;  /* 0x0000001c0a087c36 */ /* 0x000fe20008000000 */
[----:B------:R-:W-:Y:S01]  /*a6480*/  ISETP.LT.AND P5, PT, R60, UR57, !P5 ;  /* 0x000000393c007c0c */ /* 0x000fe2000efa1270 */
[----:B------:R1:W-:Y:S01]  /*a6490*/  @P3 STG.E.U16 desc[UR8][R4.64], R55 ;  /* 0x0000003704003986 */ /* 0x0003e2000c101508 */
[----:B------:R-:W-:Y:S01]  /*a64a0*/  ISETP.LT.AND P6, PT, R58, UR53, !P4 ;  /* 0x000000353a007c0c */ /* 0x000fe2000e7c1270 */
[----:B------:R-:W2:Y:S01]  /*a64b0*/  LDCU UR61, c[0x0][0x398] ;  /* 0x00007300ff3d77ac */ /* 0x000ea20008000800 */
[----:B------:R-:W2:Y:S01]  /*a64c0*/  LDCU UR40, c[0x0][0x398] ;  /* 0x00007300ff2877ac */ /* 0x000ea20008000800 */
[C---:B0-----:R-:W-:Y:S01]  /*a64d0*/  IMAD.WIDE R6, R10.reuse, 0x2, R44 ;  /* 0x000000020a067825 */ /* 0x041fe200078e022c */
[----:B------:R-:W0:Y:S01]  /*a64e0*/  LDCU UR28, c[0x0][0x39c] ;  /* 0x00007380ff1c77ac */ /* 0x000e220008000800 */
[----:B-1----:R-:W4:Y:S02]  /*a64f0*/  LDL.LU R55, [R1+0x340] ;  /* 0x0003400001377983 */ /* 0x002f240000300800 */
[C---:B------:R-:W-:Y:S01]  /*a6500*/  IMAD.WIDE R4, R10.reuse, 0x2, R2 ;  /* 0x000000020a047825 */ /* 0x040fe200078e0202 */
[----:B------:R-:W-:Y:S01]  /*a6510*/  ISETP.LT.AND P3, PT, R59, UR58, !P4 ;  /* 0x0000003a3b007c0c */ /* 0x000fe2000e761270 */
[----:B------:R-:W1:Y:S01]  /*a6520*/  LDCU UR37, c[0x0][0x398] ;  /* 0x00007300ff2577ac */ /* 0x000e620008000800 */
[----:B------:R0:W-:Y:S01]  /*a6530*/  @P2 STG.E.U16 desc[UR8][R6.64], R9 ;  /* 0x0000000906002986 */ /* 0x0001e2000c101508 */
[----:B------:R-:W1:Y:S01]  /*a6540*/  LDCU UR53, c[0x0][0x398] ;  /* 0x00007300ff3577ac */ /* 0x000e620008000800 */
[----:B------:R-:W1:Y:S01]  /*a6550*/  LDCU UR57, c[0x0][0x3b8] ;  /* 0x00007700ff3977ac */ /* 0x000e620008000800 */
[----:B------:R-:W1:Y:S01]  /*a6560*/  LDCU UR58, c[0x0][0x398] ;  /* 0x00007300ff3a77ac */ /* 0x000e620008000800 */
        /* <DEDUP_REMOVED lines=9> */
[----:B------:R-:W-:Y:S01]  /*a6600*/  VIADD R9, R35, 0x68 ;  /* 0x0000006823097836 */ /* 0x000fe20000000000 */
[----:B------:R-:W-:Y:S01]  /*a6610*/  ISETP.LT.AND P2, PT, R61, UR22, !P4 ;  /* 0x000000163d007c0c */ /* 0x000fe2000e741270 */
[----:B------:R-:W-:Y:S01]  /*a6620*/  IMAD.WIDE R6, R8, 0x2, R44 ;  /* 0x0000000208067825 */ /* 0x000fe200078e022c */
[----:B------:R-:W-:Y:S01]  /*a6630*/  ISETP.LT.AND P4, PT, R60, UR54, !P4 ;  /* 0x000000363c007c0c */ /* 0x000fe2000e781270 */
[----:B------:R-:W0:Y:S01]  /*a6640*/  LDCU UR22, c[0x0][0x398] ;  /* 0x00007300ff1677ac */ /* 0x000e220008000800 */
[----:B------:R-:W-:Y:S01]  /*a6650*/  ISETP.GE.AND P1, PT, R9, UR34, PT ;  /* 0x0000002209007c0c */ /* 0x000fe2000bf26270 */
[----:B------:R-:W-:Y:S01]  /*a6660*/  VIADD R9, R35, 0x69 ;  /* 0x0000006923097836 */ /* 0x000fe20000000000 */
[----:B------:R1:W-:Y:S01]  /*a6670*/  @P3 STG.E.U16 desc[UR8][R6.64], R10 ;  /* 0x0000000a06003986 */ /* 0x0003e2000c101508 */
[----:B------:R-:W-:Y:S01]  /*a6680*/  IMAD.WIDE R4, R8, 0x2, R46 ;  /* 0x0000000208047825 */ /* 0x000fe200078e022e */
[----:B------:R-:W-:Y:S01]  /*a6690*/  ISETP.LT.AND P6, PT, R58, UR50, !P1 ;  /* 0x000000323a007c0c */ /* 0x000fe2000cfc1270 */
[----:B------:R-:W0:Y:S01]  /*a66a0*/  LDCU UR34, c[0x0][0x39c] ;  /* 0x00007380ff2277ac */ /* 0x000e220008000800 */
[----:B------:R-:W-:-:S02]  /*a66b0*/  ISETP.LT.AND P3, PT, R59, UR55, !P1 ;  /* 0x000000373b007c0c */ /* 0x000fc4000cf61270 */
[----:B------:R-:W-:Y:S01]  /*a66c0*/  ISETP.GE.AND P5, PT, R9, UR4, PT ;  /* 0x0000000409007c0c */ /* 0x000fe2000bfa6270 */
[----:B------:R-:W-:Y:S01]  /*a66d0*/  VIADD R9, R35, 0x6a ;  /* 0x0000006a23097836 */ /* 0x000fe20000000000 */
[----:B------:R-:W0:Y:S01]  /*a66e0*/  LDCU UR50, c[0x0][0x398] ;  /* 0x00007300ff3277ac */ /* 0x000e220008000800 */
[----:B-1----:R-:W-:Y:S01]  /*a66f0*/  IMAD.WIDE R6, R8, 0x2, R2 ;  /* 0x0000000208067825 */ /* 0x002fe200078e0202 */
[----:B----4-:R-:W-:Y:S01]  /*a6700*/  PRMT R10, R54, 0x7632, R10 ;  /* 0x00007632360a7816 */ /* 0x010fe2000000000a */
[----:B------:R-:W1:Y:S02]  /*a6710*/  LDCU UR4, c[0x0][0x398] ;  /* 0x00007300ff0477ac */ /* 0x000e640008000800 */
[----:B------:R-:W-:Y:S01]  /*a6720*/  VIADD R8, R8, UR29 ;  /* 0x0000001d08087c36 */ /* 0x000fe20008000000 */
[----:B------:R4:W-:Y:S01]  /*a6730*/  @P2 STG.E.U16 desc[UR8][R6.64], R54 ;  /* 0x0000003606002986 */ /* 0x0009e2000c101508 */
[----:B------:R-:W-:Y:S01]  /*a6740*/  ISETP.GE.AND P2, PT, R9, UR32, PT ;  /* 0x0000002009007c0c */ /* 0x000fe2000bf46270 */
[----:B------:R-:W0:Y:S02]  /*a6750*/  LDCU UR54, c[0x0][0x3b8] ;  /* 0x00007700ff3677ac */ /* 0x000e240008000800 */
[----:B------:R1:W-:Y:S01]  /*a6760*/  @P4 STG.E.U16 desc[UR8][R4.64], R10 ;  /* 0x0000000a04004986 */ /* 0x0003e2000c101508 */
[----:B------:R-:W-:Y:S01]  /*a6770*/  ISETP.LT.AND P4, PT, R61, UR20, !P1 ;  /* 0x000000143d007c0c */ /* 0x000fe2000cf81270 */
[----:B------:R-:W0:Y:S01]  /*a6780*/  LDCU UR29, c[0x0][0x398] ;  /* 0x00007300ff1d77ac */ /* 0x000e220008000800 */
[----:B------:R-:W0:Y:S01]  /*a6790*/  LDCU UR32, c[0x0][0x398] ;  /* 0x00007300ff2077ac */ /* 0x000e220008000800 */
[C---:B----4-:R-:W-:Y:S01]  /*a67a0*/  IMAD.WIDE R6, R8.reuse, 0x2, R44 ;  /* 0x0000000208067825 */ /* 0x050fe200078e022c */
[----:B------:R-:W-:Y:S01]  /*a67b0*/  PRMT R9, R55, 0x7632, R9 ;  /* 0x0000763237097816 */ /* 0x000fe20000000009 */
[----:B------:R-:W4:Y:S02]  /*a67c0*/  LDCU UR55, c[0x0][0x39c] ;  /* 0x00007380ff3777ac */ /* 0x000f240008000800 */
[----:B-1----:R-:W-:Y:S01]  /*a67d0*/  IMAD.WIDE R4, R8, 0x2, R48 ;  /* 0x0000000208047825 */ /* 0x002fe200078e0230 */
[----:B------:R-:W1:Y:S04]  /*a67e0*/  LDCU UR20, c[0x0][0x3b8] ;  /* 0x00007700ff1477ac */ /* 0x000e680008000800 */
[----:B------:R0:W-:Y:S01]  /*a67f0*/  @P6 STG.E.U16 desc[UR8][R4.64], R55 ;  /* 0x0000003704006986 */ /* 0x0001e2000c101508 */
[----:B------:R-:W-:-:S03]  /*a6800*/  ISETP.LT.AND P1, PT, R60, UR77, !P1 ;  /* 0x0000004d3c007c0c */ /* 0x000fc6000cf21270 */
[----:B------:R1:W-:Y:S01]  /*a6810*/  @P3 STG.E.U16 desc[UR8][R6.64], R9 ;  /* 0x0000000906003986 */ /* 0x0003e2000c101508 */
[----:B------:R-:W-:Y:S01]  /*a6820*/  ISETP.LT.AND P3, PT, R58, UR35, !P5 ;  /* 0x000000233a007c0c */ /* 0x000fe2000ef61270 */
[C---:B------:R-:W-:Y:S02]  /*a6830*/  IMAD.WIDE R10, R8.reuse, 0x2, R46 ;  /* 0x00000002080a7825 */ /* 0x040fe400078e022e */
[----:B0-----:R-:W4:Y:S02]  /*a6840*/  LDL.LU R55, [R1+0x344] ;  /* 0x0003440001377983 */ /* 0x001f240000300800 */
[C---:B------:R-:W-:Y:S02]  /*a6850*/  VIADD R4, R8.reuse, UR51 ;  /* 0x0000003308047c36 */ /* 0x040fe40008000000 */
[----:B------:R-:W-:Y:S01]  /*a6860*/  VIADD R5, R35, 0x6b ;  /* 0x0000006b23057836 */ /* 0x000fe20000000000 */
[----:B------:R-:W-:Y:S01]  /*a6870*/  ISETP.LT.AND P6, PT, R59, UR48, !P5 ;  /* 0x000000303b007c0c */ /* 0x000fe2000efc1270 */
[----:B-1----:R-:W-:Y:S01]  /*a6880*/  IMAD.WIDE R6, R8, 0x2, R2 ;  /* 0x0000000208067825 */ /* 0x002fe200078e0202 */
[----:B------:R-:W0:Y:S01]  /*a6890*/  LDCU UR35, c[0x0][0x398] ;  /* 0x00007300ff2377ac */ /* 0x000e220008000800 */
[----:B------:R-:W1:Y:S01]  /*a68a0*/  LDCU UR48, c[0x0][0x398] ;  /* 0x00007300ff3077ac */ /* 0x000e620008000800 */
[----:B--2---:R-:W-:-:S02]  /*a68b0*/  PRMT R9, R56, 0x7632, R9 ;  /* 0x0000763238097816 */ /* 0x004fc40000000009 */
[----:B------:R2:W-:Y:S01]  /*a68c0*/  @P4 STG.E.U16 desc[UR8][R6.64], R56 ;  /* 0x0000003806004986 */ /* 0x0005e2000c101508 */
[----:B------:R-:W-:Y:S01]  /*a68d0*/  ISETP.GE.AND P4, PT, R5, UR16, PT ;  /* 0x0000001005007c0c */ /* 0x000fe2000bf86270 */
[----:B------:R-:W0:Y:S02]  /*a68e0*/  LDCU UR16, c[0x0][0x398] ;  /* 0x00007300ff1077ac */ /* 0x000e240008000800 */
[----:B--2---:R-:W2:Y:S01]  /*a68f0*/  LDL.LU R56, [R1+0x334] ;  /* 0x0003340001387983 */ /* 0x004ea20000300800 */
[----:B------:R-:W-:-:S03]  /*a6900*/  IMAD.WIDE R6, R4, 0x2, R48 ;  /* 0x0000000204067825 */ /* 0x000fc600078e0230 */
[----:B------:R-:W-:Y:S01]  /*a6910*/  @P1 STG.E.U16 desc[UR8][R10.64], R9 ;  /* 0x000000090a001986 */ /* 0x000fe2000c101508 */
[----:B---3--:R-:W-:-:S03]  /*a6920*/  PRMT R5, R57, 0x7632, R5 ;  /* 0x0000763239057816 */ /* 0x008fc60000000005 */
[----:B------:R3:W-:Y:S04]  /*a6930*/  @P3 STG.E.U16 desc[UR8][R6.64], R57 ;  /* 0x0000003906003986 */ /* 0x0007e8000c101508 */
[----:B---3--:R-:W3:Y:S01]  /*a6940*/  LDL.LU R57, [R1+0x154] ;  /* 0x0001540001397983 */ /* 0x008ee20000300800 */
[----:B------:R-:W-:Y:S01]  /*a6950*/  ISETP.LT.AND P1, PT, R61, UR47, !P5 ;  /* 0x0000002f3d007c0c */ /* 0x000fe2000ef21270 */
[----:B------:R-:W-:Y:S01]  /*a6960*/  IMAD.WIDE R8, R4, 0x2, R44 ;  /* 0x0000000204087825 */ /* 0x000fe200078e022c */
[----:B------:R-:W-:Y:S01]  /*a6970*/  ISETP.LT.AND P5, PT, R60, UR52, !P5 ;  /* 0x000000343c007c0c */ /* 0x000fe2000efa1270 */
[----:B------:R-:W0:Y:S01]  /*a6980*/  LDCU UR47, c[0x0][0x398] ;  /* 0x00007300ff2f77ac */ /* 0x000e220008000800 */
[----:B------:R-:W-:Y:S01]  /*a6990*/  ISETP.LT.AND P3, PT, R58, UR44, !P2 ;  /* 0x0000002c3a007c0c */ /* 0x000fe2000d761270 */
[----:B------:R-:W-:Y:S01]  /*a69a0*/  IMAD.WIDE R6, R4, 0x2, R2 ;  /* 0x0000000204067825 */ /* 0x000fe200078e0202 */
[----:B------:R1:W-:Y:S01]  /*a69b0*/  @P6 STG.E.U16 desc[UR8][R8.64], R5 ;  /* 0x0000000508006986 */ /* 0x0003e2000c101508 */
[----:B------:R-:W-:Y:S01]  /*a69c0*/  PRMT R10, R12, 0x7632, R10 ;  /* 0x000076320c0a7816 */ /* 0x000fe2000000000a */
[----:B------:R-:W0:Y:S01]  /*a69d0*/  LDCU UR44, c[0x0][0x39c] ;  /* 0x00007380ff2c77ac */ /* 0x000e220008000800 */
[----:B------:R-:W-:-:S04]  /*a69e0*/  ISETP.LT.AND P6, PT, R59, UR74, !P2 ;  /* 0x0000004a3b007c0c */ /* 0x000fc8000d7c1270 */
[----:B------:R0:W-:Y:S01]  /*a69f0*/  @P1 STG.E.U16 desc[UR8][R6.64], R12 ;  /* 0x0000000c06001986 */ /* 0x0001e2000c101508 */
[----:B-1----:R-:W-:-:S04]  /*a6a00*/  IMAD.WIDE R8, R4, 0x2, R46 ;  /* 0x0000000204087825 */ /* 0x002fc800078e022e */
[----:B------:R-:W-:Y:S01]  /*a6a10*/  VIADD R4, R4, UR76 ;  /* 0x0000004c04047c36 */ /* 0x000fe20008000000 */
[----:B------:R1:W-:Y:S01]  /*a6a20*/  @P5 STG.E.U16 desc[UR8][R8.64], R10 ;  /* 0x0000000a08005986 */ /* 0x0003e2000c101508 */
[----:B------:R-:W-:Y:S01]  /*a6a30*/  ISETP.LT.AND P5, PT, R61, UR26, !P2 ;  /* 0x0000001a3d007c0c */ /* 0x000fe2000d7a1270 */
[----:B------:R-:W-:Y:S02]  /*a6a40*/  VIADD R5, R35, 0x6c ;  /* 0x0000006c23057836 */ /* 0x000fe40000000000 */
[----:B0-----:R-:W-:Y:S01]  /*a6a50*/  IMAD.WIDE R6, R4, 0x2, R48 ;  /* 0x0000000204067825 */ /* 0x001fe200078e0230 */
[----:B------:R-:W-:Y:S01]  /*a6a60*/  ISETP.LT.AND P2, PT, R60, UR49, !P2 ;  /* 0x000000313c007c0c */ /* 0x000fe2000d741270 */
[----:B------:R-:W0:Y:S01]  /*a6a70*/  LDCU UR26, c[0x0][0x3b8] ;  /* 0x00007700ff1a77ac */ /* 0x000e220008000800 */
[----:B------:R-:W-:Y:S01]  /*a6a80*/  ISETP.GE.AND P1, PT, R5, UR27, PT ;  /* 0x0000001b05007c0c */ /* 0x000fe2000bf26270 */
[----:B-1----:R-:W-:Y:S01]  /*a6a90*/  IMAD.WIDE R8, R4, 0x2, R44 ;  /* 0x0000000204087825 */ /* 0x002fe200078e022c */
[----:B------:R-:W1:Y:S01]  /*a6aa0*/  LDCU UR27, c[0x0][0x398] ;  /* 0x00007300ff1b77ac */ /* 0x000e620008000800 */
[----:B----4-:R-:W-:Y:S01]  /*a6ab0*/  PRMT R11, R55, 0x7632, R11 ;  /* 0x00007632370b7816 */ /* 0x010fe2000000000b */
[----:B------:R4:W-:Y:S01]  /*a6ac0*/  @P3 STG.E.U16 desc[UR8][R6.64], R55 ;  /* 0x0000003706003986 */ /* 0x0009e2000c101508 */
[----:B------:R-:W-:Y:S01]  /*a6ad0*/  ISETP.LT.AND P3, PT, R58, UR45, !P4 ;  /* 0x0000002d3a007c0c */ /* 0x000fe2000e761270 */
[----:B------:R-:W-:Y:S01]  /*a6ae0*/  VIADD R5, R35, 0x6d ;  /* 0x0000006d23057836 */ /* 0x000fe20000000000 */
[----:B------:R-:W0:Y:S01]  /*a6af0*/  LDCU UR45, c[0x0][0x39c] ;  /* 0x00007380ff2d77ac */ /* 0x000e220008000800 */
[----:B------:R1:W-:Y:S04]  /*a6b00*/  @P6 STG.E.U16 desc[UR8][R8.64], R11 ;  /* 0x0000000b08006986 */ /* 0x0003e8000c101508 */
[----:B----4-:R-:W4:Y:S01]  /*a6b10*/  LDL.LU R55, [R1+0x348] ;  /* 0x0003480001377983 */ /* 0x010f220000300800 */
[----:B------:R-:W-:-:S04]  /*a6b20*/  IMAD.WIDE R6, R4, 0x2, R2 ;  /* 0x0000000204067825 */ /* 0x000fc800078e0202 */
[C---:B------:R-:W-:Y:S02]  /*a6b30*/  VIADD R10, R4.reuse, UR75 ;  /* 0x0000004b040a7c36 */ /* 0x040fe40008000000 */
[----:B-1----:R-:W-:Y:S01]  /*a6b40*/  IMAD.WIDE R8, R4, 0x2, R46 ;  /* 0x0000000204087825 */ /* 0x002fe200078e022e */
[----:B--2---:R-:W-:Y:S01]  /*a6b50*/  PRMT R12, R56, 0x7632, R12 ;  /* 0x00007632380c7816 */ /* 0x004fe2000000000c */
[----:B------:R1:W-:Y:S01]  /*a6b60*/  @P5 STG.E.U16 desc[UR8][R6.64], R56 ;  /* 0x0000003806005986 */ /* 0x0003e2000c101508 */
[----:B------:R-:W-:Y:S01]  /*a6b70*/  ISETP.GE.AND P5, PT, R5, UR23, PT ;  /* 0x0000001705007c0c */ /* 0x000fe2000bfa6270 */
[C---:B------:R-:W-:Y:S01]  /*a6b80*/  IMAD.WIDE R4, R10.reuse, 0x2, R48 ;  /* 0x000000020a047825 */ /* 0x040fe200078e0230 */
[----:B------:R-:W-:Y:S01]  /*a6b90*/  ISETP.LT.AND P6, PT, R59, UR71, !P4 ;  /* 0x000000473b007c0c */ /* 0x000fe2000e7c1270 */
[----:B-1----:R-:W2:Y:S02]  /*a6ba0*/  LDL.LU R56, [R1+0x338] ;  /* 0x0003380001387983 */ /* 0x002ea40000300800 */
[----:B------:R-:W-:Y:S01]  /*a6bb0*/  IMAD.WIDE R6, R10, 0x2, R44 ;  /* 0x000000020a067825 */ /* 0x000fe200078e022c */
[----:B------:R-:W-:Y:S01]  /*a6bc0*/  PRMT R11, R13, 0x7632, R11 ;  /* 0x000076320d0b7816 */ /* 0x000fe2000000000b */
[----:B------:R-:W1:Y:S01]  /*a6bd0*/  LDCU UR23, c[0x0][0x398] ;  /* 0x00007300ff1777ac */ /* 0x000e620008000800 */
[----:B------:R0:W-:Y:S04]  /*a6be0*/  @P2 STG.E.U16 desc[UR8][R8.64], R12 ;  /* 0x0000000c08002986 */ /* 0x0001e8000c101508 */
[----:B---3--:R3:W-:Y:S01]  /*a6bf0*/  @P3 STG.E.U16 desc[UR8][R4.64], R57 ;  /* 0x0000003904003986 */ /* 0x0087e2000c101508 */
[----:B0-----:R-:W-:-:S03]  /*a6c00*/  PRMT R9, R57, 0x7632, R9 ;  /* 0x0000763239097816 */ /* 0x001fc60000000009 */
[----:B---3--:R-:W3:Y:S01]  /*a6c10*/  LDL.LU R57, [R1+0x158] ;  /* 0x0001580001397983 */ /* 0x008ee20000300800 */
[----:B------:R-:W-:Y:S01]  /*a6c20*/  ISETP.LT.AND P2, PT, R61, UR24, !P4 ;  /* 0x000000183d007c0c */ /* 0x000fe2000e741270 */
[----:B------:R-:W-:Y:S01]  /*a6c30*/  IMAD.WIDE R4, R10, 0x2, R2 ;  /* 0x000000020a047825 */ /* 0x000fe200078e0202 */
[----:B------:R-:W-:Y:S01]  /*a6c40*/  ISETP.LT.AND P4, PT, R60, UR33, !P4 ;  /* 0x000000213c007c0c */ /* 0x000fe2000e781270 */
[----:B------:R0:W-:Y:S01]  /*a6c50*/  @P6 STG.E.U16 desc[UR8][R6.64], R9 ;  /* 0x0000000906006986 */ /* 0x0001e2000c101508 */
[----:B------:R-:W-:Y:S01]  /*a6c60*/  ISETP.LT.AND P3, PT, R58, UR41, !P1 ;  /* 0x000000293a007c0c */ /* 0x000fe2000cf61270 */
[----:B------:R-:W-:Y:S01]  /*a6c70*/  VIADD R8, R35, 0x6e ;  /* 0x0000006e23087836 */ /* 0x000fe20000000000 */
[----:B------:R-:W-:Y:S01]  /*a6c80*/  ISETP.LT.AND P6, PT, R59, UR68, !P1 ;  /* 0x000000443b007c0c */ /* 0x000fe2000cfc1270 */
[----:B------:R-:W-:Y:S01]  /*a6c90*/  VIADD R12, R35, 0x71 ;  /* 0x00000071230c7836 */ /* 0x000fe20000000000 */
[----:B------:R-:W1:Y:S01]  /*a6ca0*/  LDCU UR24, c[0x0][0x398] ;  /* 0x00007300ff1877ac */ /* 0x000e620008000800 */
[----:B------:R-:W1:Y:S01]  /*a6cb0*/  LDCU UR33, c[0x0][0x398] ;  /* 0x00007300ff2177ac */ /* 0x000e620008000800 */
[----:B0-----:R-:W-:-:S03]  /*a6cc0*/  IMAD.WIDE R6, R10, 0x2, R46 ;  /* 0x000000020a067825 */ /* 0x001fc600078e022e */
[----:B------:R0:W-:Y:S01]  /*a6cd0*/  @P2 STG.E.U16 desc[UR8][R4.64], R13 ;  /* 0x0000000d04002986 */ /* 0x0001e2000c101508 */
[----:B------:R-:W1:Y:S01]  /*a6ce0*/  LDCU UR41, c[0x0][0x3b8] ;  /* 0x00007700ff2977ac */ /* 0x000e620008000800 */
[----:B------:R-:W-:Y:S02]  /*a6cf0*/  VIADD R10, R10, UR72 ;  /* 0x000000480a0a7c36 */ /* 0x000fe40008000000 */
[----:B------:R1:W-:Y:S01]  /*a6d00*/  @P4 STG.E.U16 desc[UR8][R6.64], R11 ;  /* 0x0000000b06004986 */ /* 0x0003e2000c101508 */
[----:B------:R-:W-:Y:S02]  /*a6d10*/  ISETP.LT.AND P4, PT, R61, UR73, !P1 ;  /* 0x000000493d007c0c */ /* 0x000fe4000cf81270 */
[----:B------:R-:W-:Y:S01]  /*a6d20*/  ISETP.LT.AND P1, PT, R60, UR46, !P1 ;  /* 0x0000002e3c007c0c */ /* 0x000fe2000cf21270 */
[----:B------:R-:W2:Y:S01]  /*a6d30*/  LDCU UR46, c[0x0][0x398] ;  /* 0x00007300ff2e77ac */ /* 0x000ea20008000800 */
[----:B0-----:R-:W-:-:S04]  /*a6d40*/  IMAD.WIDE R4, R10, 0x2, R48 ;  /* 0x000000020a047825 */ /* 0x001fc800078e0230 */
[----:B-1----:R-:W-:Y:S01]  /*a6d50*/  IMAD.WIDE R6, R10, 0x2, R44 ;  /* 0x000000020a067825 */ /* 0x002fe200078e022c */
[----:B----4-:R-:W-:Y:S01]  /*a6d60*/  PRMT R9, R55, 0x7632, R9 ;  /* 0x0000763237097816 */ /* 0x010fe20000000009 */
[----:B------:R0:W-:Y:S01]  /*a6d70*/  @P3 STG.E.U16 desc[UR8][R4.64], R55 ;  /* 0x0000003704003986 */ /* 0x0001e2000c101508 */
[----:B------:R-:W-:Y:S01]  /*a6d80*/  ISETP.LT.AND P3, PT, R58, UR42, !P5 ;  /* 0x0000002a3a007c0c */ /* 0x000fe2000ef61270 */
[----:B------:R-:W1:Y:S02]  /*a6d90*/  LDCU UR42, c[0x0][0x398] ;  /* 0x00007300ff2a77ac */ /* 0x000e640008000800 */
[----:B------:R4:W-:Y:S04]  /*a6da0*/  @P6 STG.E.U16 desc[UR8][R6.64], R9 ;  /* 0x0000000906006986 */ /* 0x0009e8000c101508 */
[----:B0-----:R-:W3:Y:S01]  /*a6db0*/  LDL.LU R55, [R1+0x34c] ;  /* 0x00034c0001377983 */ /* 0x001ee20000300800 */
[----:B------:R-:W-:-:S04]  /*a6dc0*/  IMAD.WIDE R4, R10, 0x2, R46 ;  /* 0x000000020a047825 */ /* 0x000fc800078e022e */
[----:B----4-:R-:W-:-:S04]  /*a6dd0*/  IMAD.WIDE R6, R10, 0x2, R2 ;  /* 0x000000020a067825 */ /* 0x010fc800078e0202 */
[----:B------:R-:W-:Y:S01]  /*a6de0*/  VIADD R10, R10, UR69 ;  /* 0x000000450a0a7c36 */ /* 0x000fe20008000000 */
[----:B--2---:R-:W-:Y:S01]  /*a6df0*/  PRMT R11, R56, 0x7632, R11 ;  /* 0x00007632380b7816 */ /* 0x004fe2000000000b */
[----:B------:R0:W-:Y:S04]  /*a6e00*/  @P4 STG.E.U16 desc[UR8][R6.64], R56 ;  /* 0x0000003806004986 */ /* 0x0001e8000c101508 */
[----:B------:R2:W-:Y:S04]  /*a6e10*/  @P1 STG.E.U16 desc[UR8][R4.64], R11 ;  /* 0x0000000b04001986 */ /* 0x0005e8000c101508 */
[----:B0-----:R-:W4:Y:S01]  /*a6e20*/  LDL.LU R56, [R1+0x33c] ;  /* 0x00033c0001387983 */ /* 0x001f220000300800 */
[----:B--2---:R-:W-:Y:S01]  /*a6e30*/  IMAD.WIDE R4, R10, 0x2, R48 ;  /* 0x000000020a047825 */ /* 0x004fe200078e0230 */
[----:B---3--:R-:W-:-:S04]  /*a6e40*/  PRMT R9, R57, 0x7632, R9 ;  /* 0x0000763239097816 */ /* 0x008fc80000000009 */
[----:B------:R0:W-:Y:S04]  /*a6e50*/  @P3 STG.E.U16 desc[UR8][R4.64], R57 ;  /* 0x0000003904003986 */ /* 0x0001e8000c101508 */
[----:B0-----:R-:W2:Y:S01]  /*a6e60*/  LDL.LU R57, [R1+0x15c] ;  /* 0x00015c0001397983 */ /* 0x001ea20000300800 */
[----:B------:R-:W-:Y:S02]  /*a6e70*/  ISETP.LT.AND P6, PT, R59, UR65, !P5 ;  /* 0x000000413b007c0c */ /* 0x000fe4000efc1270 */
[----:B------:R-:W-:Y:S02]  /*a6e80*/  ISETP.LT.AND P1, PT, R61, UR70, !P5 ;  /* 0x000000463d007c0c */ /* 0x000fe4000ef21270 */
[----:B------:R-:W-:Y:S01]  /*a6e90*/  ISETP.LT.AND P5, PT, R60, UR30, !P5 ;  /* 0x0000001e3c007c0c */ /* 0x000fe2000efa1270 */
[----:B------:R-:W-:Y:S01]  /*a6ea0*/  IMAD.WIDE R6, R10, 0x2, R44 ;  /* 0x000000020a067825 */ /* 0x000fe200078e022c */
[----:B------:R-:W-:Y:S01]  /*a6eb0*/  ISETP.GE.AND P2, PT, R8, UR21, PT ;  /* 0x0000001508007c0c */ /* 0x000fe2000bf46270 */
[----:B------:R-:W0:Y:S02]  /*a6ec0*/  LDCU UR21, c[0x0][0x398] ;  /* 0x00007300ff1577ac */ /* 0x000e240008000800 */
[C---:B------:R-:W-:Y:S01]  /*a6ed0*/  VIADD R8, R35.reuse, 0x6f ;  /* 0x0000006f23087836 */ /* 0x040fe20000000000 */
[----:B------:R-:W-:Y:S01]  /*a6ee0*/  ISETP.LT.AND P3, PT, R58, UR38, !P2 ;  /* 0x000000263a007c0c */ /* 0x000fe2000d761270 */
[----:B------:R-:W-:Y:S01]  /*a6ef0*/  IMAD.WIDE R4, R10, 0x2, R2 ;  /* 0x000000020a047825 */ /* 0x000fe200078e0202 */
[----:B------:R-:W-:Y:S01]  /*a6f00*/  PRMT R11, R14, 0x7632, R11 ;  /* 0x000076320e0b7816 */ /* 0x000fe2000000000b */
[----:B------:R3:W-:Y:S01]  /*a6f10*/  @P6 STG.E.U16 desc[UR8][R6.64], R9 ;  /* 0x0000000906006986 */ /* 0x0007e2000c101508 */
[----:B------:R-:W-:Y:S01]  /*a6f20*/  ISETP.GE.AND P4, PT, R8, UR31, PT ;  /* 0x0000001f08007c0c */ /* 0x000fe2000bf86270 */
[----:B------:R-:W-:Y:S01]  /*a6f30*/  VIADD R8, R35, 0x70 ;  /* 0x0000007023087836 */ /* 0x000fe20000000000 */
[----:B------:R-:W-:Y:S01]  /*a6f40*/  ISETP.LT.AND P6, PT, R59, UR62, !P2 ;  /* 0x0000003e3b007c0c */ /* 0x000fe2000d7c1270 */
[C---:B------:R-:W-:Y:S01]  /*a6f50*/  VIADD R13, R10.reuse, UR66 ;  /* 0x000000420a0d7c36 */ /* 0x040fe20008000000 */
[----:B------:R-:W-:Y:S01]  /*a6f60*/  @P1 STG.E.U16 desc[UR8][R4.64], R14 ;  /* 0x0000000e04001986 */ /* 0x000fe2000c101508 */
[----:B------:R-:W0:Y:S01]  /*a6f70*/  LDCU UR31, c[0x0][0x398] ;  /* 0x00007300ff1f77ac */ /* 0x000e220008000800 */
[----:B------:R-:W0:Y:S01]  /*a6f80*/  LDCU UR30, c[0x0][0x398] ;  /* 0x00007300ff1e77ac */ /* 0x000e220008000800 */
[----:B---3--:R-:W-:Y:S01]  /*a6f90*/  IMAD.WIDE R6, R10, 0x2, R46 ;  /* 0x000000020a067825 */ /* 0x008fe200078e022e */
[----:B------:R-:W-:Y:S01]  /*a6fa0*/  ISETP.GE.AND P1, PT, R8, UR6, PT ;  /* 0x0000000608007c0c */ /* 0x000fe2000bf26270 */
[----:B------:R-:W3:Y:S03]  /*a6fb0*/  LDCU UR6, c[0x0][0x398] ;  /* 0x00007300ff0677ac */ /* 0x000ee60008000800 */
[----:B------:R0:W-:Y:S01]  /*a6fc0*/  @P5 STG.E.U16 desc[UR8][R6.64], R11 ;  /* 0x0000000b06005986 */ /* 0x0001e2000c101508 */
[----:B------:R-:W-:Y:S01]  /*a6fd0*/  ISETP.LT.AND P5, PT, R61, UR67, !P2 ;  /* 0x000000433d007c0c */ /* 0x000fe2000d7a1270 */
[C---:B------:R-:W-:Y:S01]  /*a6fe0*/  IMAD.WIDE R8, R13.reuse, 0x2, R48 ;  /* 0x000000020d087825 */ /* 0x040fe200078e0230 */
[----:B------:R-:W-:Y:S01]  /*a6ff0*/  ISETP.LT.AND P2, PT, R60, UR43, !P2 ;  /* 0x0000002b3c007c0c */ /* 0x000fe2000d741270 */
[----:B------:R-:W1:Y:S01]  /*a7000*/  LDCU UR43, c[0x0][0x39c] ;  /* 0x00007380ff2b77ac */ /* 0x000e620008000800 */
[----:B------:R-:W1:Y:S01]  /*a7010*/  LDCU UR38, c[0x0][0x3b8] ;  /* 0x00007700ff2677ac */ /* 0x000e620008000800 */
[----:B0-----:R-:W-:Y:S01]  /*a7020*/  IMAD.WIDE R10, R13, 0x2, R44 ;  /* 0x000000020d0a7825 */ /* 0x001fe200078e022c */
[----:B------:R-:W-:Y:S01]  /*a7030*/  PRMT R5, R55, 0x7632, R5 ;  /* 0x0000763237057816 */ /* 0x000fe20000000005 */
[----:B------:R-:W-:Y:S01]  /*a7040*/  @P3 STG.E.U16 desc[UR8][R8.64], R55 ;  /* 0x0000003708003986 */ /* 0x000fe2000c101508 */
[----:B------:R-:W-:Y:S01]  /*a7050*/  ISETP.LT.AND P3, PT, R58, UR39, !P4 ;  /* 0x000000273a007c0c */ /* 0x000fe2000e761270 */
[----:B------:R-:W-:Y:S01]  /*a7060*/  IMAD.WIDE R6, R13, 0x2, R2 ;  /* 0x000000020d067825 */ /* 0x000fe200078e0202 */
[----:B------:R-:W0:Y:S01]  /*a7070*/  LDCU UR39, c[0x0][0x398] ;  /* 0x00007300ff2777ac */ /* 0x000e220008000800 */
[----:B------:R1:W-:Y:S01]  /*a7080*/  @P6 STG.E.U16 desc[UR8][R10.64], R5 ;  /* 0x000000050a006986 */ /* 0x0003e2000c101508 */
[----:B------:R-:W-:Y:S01]  /*a7090*/  ISETP.LT.AND P6, PT, R59, UR59, !P4 ;  /* 0x0000003b3b007c0c */ /* 0x000fe2000e7c1270 */
[----:B-1----:R-:W-:-:S04]  /*a70a0*/  IMAD.WIDE R4, R13, 0x2, R46 ;  /* 0x000000020d047825 */ /* 0x002fc800078e022e */
[----:B------:R-:W-:-:S04]  /*a70b0*/  VIADD R13, R13, UR63 ;  /* 0x0000003f0d0d7c36 */ /* 0x000fc80008000000 */
[----:B------:R-:W-:Y:S01]  /*a70c0*/  IMAD.WIDE R10, R13, 0x2, R44 ;  /* 0x000000020d0a7825 */ /* 0x000fe200078e022c */
[----:B----4-:R-:W-:Y:S01]  /*a70d0*/  PRMT R9, R56, 0x7632, R9 ;  /* 0x0000763238097816 */ /* 0x010fe20000000009 */
[----:B------:R-:W-:Y:S04]  /*a70e0*/  @P5 STG.E.U16 desc[UR8][R6.64], R56 ;  /* 0x0000003806005986 */ /* 0x000fe8000c101508 */
[----:B------:R1:W-:Y:S01]  /*a70f0*/  @P2 STG.E.U16 desc[UR8][R4.64], R9 ;  /* 0x0000000904002986 */ /* 0x0003e2000c101508 */
[----:B------:R-:W-:Y:S02]  /*a7100*/  ISETP.LT.AND P2, PT, R61, UR64, !P4 ;  /* 0x000000403d007c0c */ /* 0x000fe4000e741270 */
[----:B------:R-:W-:Y:S01]  /*a7110*/  ISETP.LT.AND P4, PT, R60, UR25, !P4 ;  /* 0x000000193c007c0c */ /* 0x000fe2000e781270 */
[----:B------:R-:W4:Y:S01]  /*a7120*/  LDCU UR25, c[0x0][0x3b8] ;  /* 0x00007700ff1977ac */ /* 0x000f220008000800 */
[----:B-1----:R-:W-:Y:S01]  /*a7130*/  IMAD.WIDE R8, R13, 0x2, R48 ;  /* 0x000000020d087825 */ /* 0x002fe200078e0230 */
[----:B--2---:R-:W-:-:S04]  /*a7140*/  PRMT R5, R57, 0x7632, R5 ;  /* 0x0000763239057816 */ /* 0x004fc80000000005 */
[----:B------:R1:W-:Y:S01]  /*a7150*/  @P3 STG.E.U16 desc[UR8][R8.64], R57 ;  /* 0x0000003908003986 */ /* 0x0003e2000c101508 */
[----:B------:R-:W-:Y:S01]  /*a7160*/  ISETP.LT.AND P3, PT, R58, UR36, !P1 ;  /* 0x000000243a007c0c */ /* 0x000fe2000cf61270 */
[----:B------:R-:W-:Y:S01]  /*a7170*/  IMAD.WIDE R6, R13, 0x2, R46 ;  /* 0x000000020d067825 */ /* 0x000fe200078e022e */
[----:B------:R-:W-:Y:S01]  /*a7180*/  ISETP.GE.AND P5, PT, R12, UR28, PT ;  /* 0x0000001c0c007c0c */ /* 0x000fe2000bfa6270 */
[----:B------:R2:W-:Y:S01]  /*a7190*/  @P6 STG.E.U16 desc[UR8][R10.64], R5 ;  /* 0x000000050a006986 */ /* 0x0005e2000c101508 */
[----:B------:R-:W-:Y:S02]  /*a71a0*/  ISETP.LT.AND P6, PT, R59, UR56, !P1 ;  /* 0x000000383b007c0c */ /* 0x000fe4000cfc1270 */
[----:B-1----:R-:W-:Y:S01]  /*a71b0*/  PRMT R9, R15, 0x7632, R9 ;  /* 0x000076320f097816 */ /* 0x002fe20000000009 */
[----:B------:R-:W-:Y:S01]  /*a71c0*/  VIADD R12, R35, 0x72 ;  /* 0x00000072230c7836 */ /* 0x000fe20000000000 */
[----:B------:R-:W1:Y:S01]  /*a71d0*/  LDCU UR28, c[0x0][0x39c] ;  /* 0x00007380ff1c77ac */ /* 0x000e620008000800 */
[C---:B--2---:R-:W-:Y:S01]  /*a71e0*/  IMAD.WIDE R4, R13.reuse, 0x2, R2 ;  /* 0x000000020d047825 */ /* 0x044fe200078e0202 */
[----:B------:R-:W2:Y:S03]  /*a71f0*/  LDCU UR36, c[0x0][0x398] ;  /* 0x00007300ff2477ac */ /* 0x000ea60008000800 */
[----:B------:R-:W-:Y:S01]  /*a7200*/  VIADD R13, R13, UR60 ;  /* 0x0000003c0d0d7c36 */ /* 0x000fe20008000000 */
[----:B------:R0:W-:Y:S04]  /*a7210*/  @P2 STG.E.U16 desc[UR8][R4.64], R15 ;  /* 0x0000000f04002986 */ /* 0x0001e8000c101508 */
[----:B------:R1:W-:Y:S01]  /*a7220*/  @P4 STG.E.U16 desc[UR8][R6.64], R9 ;  /* 0x0000000906004986 */ /* 0x0003e2000c101508 */
[----:B------:R-:W-:Y:S01]  /*a7230*/  ISETP.LT.AND P4, PT, R61, UR61, !P1 ;  /* 0x0000003d3d007c0c */ /* 0x000fe2000cf81270 */
[C---:B------:R-:W-:Y:S01]  /*a7240*/  IMAD.WIDE R10, R13.reuse, 0x2, R44 ;  /* 0x000000020d0a7825 */ /* 0x040fe200078e022c */
[----:B------:R-:W-:Y:S01]  /*a7250*/  ISETP.LT.AND P1, PT, R60, UR40, !P1 ;  /* 0x000000283c007c0c */ /* 0x000fe2000cf21270 */
[----:B------:R-:W2:Y:S01]  /*a7260*/  LDCU UR40, c[0x0][0x398] ;  /* 0x00007300ff2877ac */ /* 0x000ea20008000800 */
[----:B0-----:R-:W-:Y:S01]  /*a7270*/  PRMT R5, R16, 0x7632, R5 ;  /* 0x0000763210057816 */ /* 0x001fe20000000005 */
[----:B-1----:R-:W-:-:S05]  /*a7280*/  IMAD.WIDE R8, R13, 0x2, R48 ;  /* 0x000000020d087825 */ /* 0x002fca00078e0230 */
[----:B------:R0:W-:Y:S01]  /*a7290*/  @P3 STG.E.U16 desc[UR8][R8.64], R16 ;  /* 0x0000001008003986 */ /* 0x0001e2000c101508 */
[----:B------:R-:W-:Y:S01]  /*a72a0*/  ISETP.LT.AND P3, PT, R58, UR37, !P5 ;  /* 0x000000253a007c0c */ /* 0x000fe2000ef61270 */
[----:B------:R-:W-:Y:S01]  /*a72b0*/  IMAD.WIDE R6, R13, 0x2, R46 ;  /* 0x000000020d067825 */ /* 0x000fe200078e022e */
[----:B------:R-:W-:Y:S01]  /*a72c0*/  ISETP.GE.AND P2, PT, R12, UR34, PT ;  /* 0x000000220c007c0c */ /* 0x000fe2000bf46270 */
[----:B------:R1:W-:Y:S01]  /*a72d0*/  @P6 STG.E.U16 desc[UR8][R10.64], R5 ;  /* 0x000000050a006986 */ /* 0x0003e2000c101508 */
[----:B------:R-:W-:Y:S02]  /*a72e0*/  ISETP.LT.AND P6, PT, R59, UR53, !P5 ;  /* 0x000000353b007c0c */ /* 0x000fe4000efc1270 */
[----:B0-----:R-:W-:Y:S01]  /*a72f0*/  PRMT R9, R20, 0x7632, R9 ;  /* 0x0000763214097816 */ /* 0x001fe20000000009 */
[----:B------:R-:W-:Y:S01]  /*a7300*/  VIADD R12, R35, 0x73 ;  /* 0x00000073230c7836 */ /* 0x000fe20000000000 */
[----:B------:R-:W0:Y:S01]  /*a7310*/  LDCU UR34, c[0x0][0x398] ;  /* 0x00007300ff2277ac */ /* 0x000e220008000800 */
[C---:B-1----:R-:W-:Y:S01]  /*a7320*/  IMAD.WIDE R4, R13.reuse, 0x2, R2 ;  /* 0x000000020d047825 */ /* 0x042fe200078e0202 */
[----:B------:R-:W1:Y:S03]  /*a7330*/  LDCU UR37, c[0x0][0x398] ;  /* 0x00007300ff2577ac */ /* 0x000e660008000800 */
        /* <DEDUP_REMOVED lines=11> */
[----:B------:R-:W-:Y:S02]  /*a73f0*/  IMAD.WIDE R6, R13, 0x2, R46 ;  /* 0x000000020d067825 */ /* 0x000fe400078e022e */
[----:B------:R1:W-:Y:S01]  /*a7400*/  @P6 STG.E.U16 desc[UR8][R10.64], R5 ;  /* 0x000000050a006986 */ /* 0x0003e2000c101508 */
[----:B------:R-:W-:Y:S01]  /*a7410*/  ISETP.LT.AND P6, PT, R59, UR4, !P2 ;  /* 0x000000043b007c0c */ /* 0x000fe2000d7c1270 */
[----:B------:R-:W2:Y:S01]  /*a7420*/  LDCU UR4, c[0x0][0x3b8] ;  /* 0x00007700ff0477ac */ /* 0x000ea20008000800 */
[----:B0-----:R-:W-:Y:S01]  /*a7430*/  PRMT R9, R28, 0x7632, R9 ;  /* 0x000076321c097816 */ /* 0x001fe20000000009 */
[----:B-1----:R-:W-:-:S04]  /*a7440*/  IMAD.WIDE R4, R13, 0x2, R2 ;  /* 0x000000020d047825 */ /* 0x002fc800078e0202 */
[----:B------:R-:W-:Y:S01]  /*a7450*/  VIADD R13, R13, UR54 ;  /* 0x000000360d0d7c36 */ /* 0x000fe20008000000 */
[----:B------:R0:W-:Y:S04]  /*a7460*/  @P1 STG.E.U16 desc[UR8][R4.64], R28 ;  /* 0x0000001c04001986 */ /* 0x0001e8000c101508 */
[----:B------:R1:W-:Y:S01]  /*a7470*/  @P5 STG.E.U16 desc[UR8][R6.64], R9 ;  /* 0x0000000906005986 */ /* 0x0003e2000c101508 */
[----:B------:R-:W-:Y:S01]  /*a7480*/  ISETP.LT.AND P5, PT, R61, UR29, !P2 ;  /* 0x0000001d3d007c0c */ /* 0x000fe2000d7a1270 */
[----:B------:R-:W-:Y:S01]  /*a7490*/  IMAD.WIDE R10, R13, 0x2, R44 ;  /* 0x000000020d0a7825 */ /* 0x000fe200078e022c */
[----:B------:R-:W-:Y:S01]  /*a74a0*/  ISETP.LT.AND P2, PT, R60, UR32, !P2 ;  /* 0x000000203c007c0c */ /* 0x000fe2000d741270 */
[----:B------:R-:W2:Y:S01]  /*a74b0*/  LDCU UR29, c[0x0][0x398] ;  /* 0x00007300ff1d77ac */ /* 0x000ea20008000800 */
[----:B------:R-:W-:-:S02]  /*a74c0*/  ISETP.GE.AND P4, PT, R12, UR55, PT ;  /* 0x000000370c007c0c */ /* 0x000fc4000bf86270 */
[----:B0-----:R-:W-:Y:S01]  /*a74d0*/  PRMT R5, R17, 0x7632, R5 ;  /* 0x0000763211057816 */ /* 0x001fe20000000005 */
[C---:B-1----:R-:W-:Y:S01]  /*a74e0*/  IMAD.WIDE R8, R13.reuse, 0x2, R48 ;  /* 0x000000020d087825 */ /* 0x042fe200078e0230 */
[----:B------:R-:W0:Y:S04]  /*a74f0*/  LDCU UR32, c[0x0][0x398] ;  /* 0x00007300ff2077ac */ /* 0x000e280008000800 */
[----:B------:R1:W-:Y:S01]  /*a7500*/  @P3 STG.E.U16 desc[UR8][R8.64], R17 ;  /* 0x0000001108003986 */ /* 0x0003e2000c101508 */
[----:B------:R-:W-:Y:S01]  /*a7510*/  ISETP.LT.AND P3, PT, R58, UR16, !P4 ;  /* 0x000000103a007c0c */ /* 0x000fe2000e761270 */
[----:B------:R-:W-:Y:S01]  /*a7520*/  IMAD.WIDE R6, R13, 0x2, R46 ;  /* 0x000000020d067825 */ /* 0x000fe200078e022e */
[----:B------:R-:W0:Y:S01]  /*a7530*/  LDCU UR16, c[0x0][0x3b8] ;  /* 0x00007700ff1077ac */ /* 0x000e220008000800 */
[----:B------:R2:W-:Y:S01]  /*a7540*/  @P6 STG.E.U16 desc[UR8][R10.64], R5 ;  /* 0x000000050a006986 */ /* 0x0005e2000c101508 */
[----:B------:R-:W-:Y:S01]  /*a7550*/  ISETP.LT.AND P6, PT, R59, UR35, !P4 ;  /* 0x000000233b007c0c */ /* 0x000fe2000e7c1270 */
[----:B------:R-:W-:Y:S01]  /*a7560*/  VIADD R12, R35, 0x74 ;  /* 0x00000074230c7836 */ /* 0x000fe20000000000 */
[----:B-1----:R-:W-:Y:S01]  /*a7570*/  PRMT R9, R21, 0x7632, R9 ;  /* 0x0000763215097816 */ /* 0x002fe20000000009 */
[----:B--2---:R-:W-:-:S04]  /*a7580*/  IMAD.WIDE R4, R13, 0x2, R2 ;  /* 0x000000020d047825 */ /* 0x004fc800078e0202 */
[----:B------:R-:W-:Y:S01]  /*a7590*/  VIADD R13, R13, UR20 ;  /* 0x000000140d0d7c36 */ /* 0x000fe20008000000 */
[----:B------:R1:W-:Y:S01]  /*a75a0*/  @P5 STG.E.U16 desc[UR8][R4.64], R21 ;  /* 0x0000001504005986 */ /* 0x0003e2000c101508 */
[----:B------:R-:W-:Y:S01]  /*a75b0*/  ISETP.GE.AND P1, PT, R12, UR44, PT ;  /* 0x0000002c0c007c0c */ /* 0x000fe2000bf26270 */
[----:B------:R-:W2:Y:S02]  /*a75c0*/  LDCU UR20, c[0x0][0x398] ;  /* 0x00007300ff1477ac */ /* 0x000ea40008000800 */
[----:B------:R0:W-:Y:S01]  /*a75d0*/  @P2 STG.E.U16 desc[UR8][R6.64], R9 ;  /* 0x0000000906002986 */ /* 0x0001e2000c101508 */
[----:B------:R-:W-:Y:S01]  /*a75e0*/  ISETP.LT.AND P2, PT, R61, UR47, !P4 ;  /* 0x0000002f3d007c0c */ /* 0x000fe2000e741270 */
[----:B------:R-:W-:Y:S01]  /*a75f0*/  IMAD.WIDE R10, R13, 0x2, R44 ;  /* 0x000000020d0a7825 */ /* 0x000fe200078e022c */
[----:B------:R-:W-:Y:S01]  /*a7600*/  ISETP.LT.AND P4, PT, R60, UR27, !P4 ;  /* 0x0000001b3c007c0c */ /* 0x000fe2000e781270 */
[----:B------:R-:W2:Y:S01]  /*a7610*/  LDCU UR27, c[0x0][0x398] ;  /* 0x00007300ff1b77ac */ /* 0x000ea20008000800 */
[----:B-1----:R-:W-:Y:S01]  /*a7620*/  PRMT R5, R25, 0x7632, R5 ;  /* 0x0000763219057816 */ /* 0x002fe20000000005 */
[----:B0-----:R-:W-:-:S05]  /*a7630*/  IMAD.WIDE R8, R13, 0x2, R48 ;  /* 0x000000020d087825 */ /* 0x001fca00078e0230 */
[----:B------:R0:W-:Y:S01]  /*a7640*/  @P3 STG.E.U16 desc[UR8][R8.64], R25 ;  /* 0x0000001908003986 */ /* 0x0001e2000c101508 */
[----:B------:R-:W-:Y:S01]  /*a7650*/  ISETP.LT.AND P3, PT, R58, UR23, !P1 ;  /* 0x000000173a007c0c */ /* 0x000fe2000cf61270 */
[----:B------:R-:W-:Y:S01]  /*a7660*/  IMAD.WIDE R6, R13, 0x2, R46 ;  /* 0x000000020d067825 */ /* 0x000fe200078e022e */
[----:B------:R-:W1:Y:S01]  /*a7670*/  LDCU UR23, c[0x0][0x398] ;  /* 0x00007300ff1777ac */ /* 0x000e620008000800 */
[----:B------:R2:W-:Y:S01]  /*a7680*/  @P6 STG.E.U16 desc[UR8][R10.64], R5 ;  /* 0x000000050a006986 */ /* 0x0005e2000c101508 */
[----:B------:R-:W-:Y:S01]  /*a7690*/  ISETP.LT.AND P6, PT, R59, UR24, !P1 ;  /* 0x000000183b007c0c */ /* 0x000fe2000cfc1270 */
[----:B------:R-:W-:Y:S01]  /*a76a0*/  VIADD R12, R35, 0x75 ;  /* 0x00000075230c7836 */ /* 0x000fe20000000000 */
[----:B------:R-:W1:Y:S01]  /*a76b0*/  LDCU UR24, c[0x0][0x398] ;  /* 0x00007300ff1877ac */ /* 0x000e620008000800 */
[----:B0-----:R-:W-:Y:S01]  /*a76c0*/  PRMT R9, R29, 0x7632, R9 ;  /* 0x000076321d097816 */ /* 0x001fe20000000009 */
[----:B--2---:R-:W-:-:S04]  /*a76d0*/  IMAD.WIDE R4, R13, 0x2, R2 ;  /* 0x000000020d047825 */ /* 0x004fc800078e0202 */
[----:B------:R-:W-:Y:S01]  /*a76e0*/  VIADD R13, R13, UR26 ;  /* 0x0000001a0d0d7c36 */ /* 0x000fe20008000000 */
[----:B------:R0:W-:Y:S01]  /*a76f0*/  @P2 STG.E.U16 desc[UR8][R4.64], R29 ;  /* 0x0000001d04002986 */ /* 0x0001e2000c101508 */
[----:B------:R-:W-:Y:S01]  /*a7700*/  ISETP.GE.AND P5, PT, R12, UR45, PT ;  /* 0x0000002d0c007c0c */ /* 0x000fe2000bfa6270 */
[----:B------:R-:W2:Y:S02]  /*a7710*/  LDCU UR26, c[0x0][0x398] ;  /* 0x00007300ff1a77ac */ /* 0x000ea40008000800 */
        /* <DEDUP_REMOVED lines=12> */
[----:B------:R-:W-:Y:S01]  /*a77e0*/  VIADD R12, R35, 0x76 ;  /* 0x00000076230c7836 */ /* 0x000fe20000000000 */
[----:B0-----:R-:W-:Y:S01]  /*a77f0*/  PRMT R9, R22, 0x7632, R9 ;  /* 0x0000763216097816 */ /* 0x001fe20000000009 */
[----:B-1----:R-:W-:-:S04]  /*a7800*/  IMAD.WIDE R4, R13, 0x2, R2 ;  /* 0x000000020d047825 */ /* 0x002fc800078e0202 */
[----:B------:R-:W-:Y:S01]  /*a7810*/  VIADD R13, R13, UR41 ;  /* 0x000000290d0d7c36 */ /* 0x000fe20008000000 */
[----:B------:R0:W-:Y:S04]  /*a7820*/  @P4 STG.E.U16 desc[UR8][R4.64], R22 ;  /* 0x0000001604004986 */ /* 0x0001e8000c101508 */
[----:B------:R1:W-:Y:S01]  /*a7830*/  @P1 STG.E.U16 desc[UR8][R6.64], R9 ;  /* 0x0000000906001986 */ /* 0x0003e2000c101508 */
[----:B------:R-:W-:Y:S01]  /*a7840*/  ISETP.LT.AND P1, PT, R61, UR30, !P5 ;  /* 0x0000001e3d007c0c */ /* 0x000fe2000ef21270 */
[----:B------:R-:W-:Y:S01]  /*a7850*/  IMAD.WIDE R10, R13, 0x2, R44 ;  /* 0x000000020d0a7825 */ /* 0x000fe200078e022c */
[----:B---3--:R-:W-:Y:S01]  /*a7860*/  ISETP.LT.AND P5, PT, R60, UR6, !P5 ;  /* 0x000000063c007c0c */ /* 0x008fe2000efa1270 */
[----:B------:R-:W3:Y:S01]  /*a7870*/  LDCU UR6, c[0x0][0x3b8] ;  /* 0x00007700ff0677ac */ /* 0x000ee20008000800 */
[----:B------:R-:W-:-:S02]  /*a7880*/  ISETP.GE.AND P2, PT, R12, UR43, PT ;  /* 0x0000002b0c007c0c */ /* 0x000fc4000bf46270 */
[----:B0-----:R-:W-:Y:S01]  /*a7890*/  PRMT R5, R26, 0x7632, R5 ;  /* 0x000076321a057816 */ /* 0x001fe20000000005 */
[C---:B-1----:R-:W-:Y:S01]  /*a78a0*/  IMAD.WIDE R8, R13.reuse, 0x2, R48 ;  /* 0x000000020d087825 */ /* 0x042fe200078e0230 */
[----:B------:R-:W0:Y:S04]  /*a78b0*/  LDCU UR30, c[0x0][0x398] ;  /* 0x00007300ff1e77ac */ /* 0x000e280008000800 */
[----:B------:R1:W-:Y:S01]  /*a78c0*/  @P3 STG.E.U16 desc[UR8][R8.64], R26 ;  /* 0x0000001a08003986 */ /* 0x0003e2000c101508 */
[----:B------:R-:W-:Y:S01]  /*a78d0*/  ISETP.LT.AND P3, PT, R58, UR39, !P2 ;  /* 0x000000273a007c0c */ /* 0x000fe2000d761270 */
[----:B------:R-:W-:Y:S02]  /*a78e0*/  IMAD.WIDE R6, R13, 0x2, R46 ;  /* 0x000000020d067825 */ /* 0x000fe400078e022e */
[----:B------:R0:W-:Y:S01]  /*a78f0*/  @P6 STG.E.U16 desc[UR8][R10.64], R5 ;  /* 0x000000050a006986 */ /* 0x0001e2000c101508 */
[----:B------:R-:W-:Y:S01]  /*a7900*/  ISETP.LT.AND P6, PT, R59, UR46, !P2 ;  /* 0x0000002e3b007c0c */ /* 0x000fe2000d7c1270 */
[----:B------:R-:W-:Y:S01]  /*a7910*/  VIADD R12, R35, 0x77 ;  /* 0x00000077230c7836 */ /* 0x000fe20000000000 */
[----:B-1----:R-:W-:Y:S01]  /*a7920*/  PRMT R9, R30, 0x7632, R9 ;  /* 0x000076321e097816 */ /* 0x002fe20000000009 */
[----:B0-----:R-:W-:-:S04]  /*a7930*/  IMAD.WIDE R4, R13, 0x2, R2 ;  /* 0x000000020d047825 */ /* 0x001fc800078e0202 */
[----:B------:R-:W-:Y:S01]  /*a7940*/  VIADD R13, R13, UR38 ;  /* 0x000000260d0d7c36 */ /* 0x000fe20008000000 */
[----:B------:R0:W-:Y:S04]  /*a7950*/  @P1 STG.E.U16 desc[UR8][R4.64], R30 ;  /* 0x0000001e04001986 */ /* 0x0001e8000c101508 */
[----:B------:R1:W-:Y:S01]  /*a7960*/  @P5 STG.E.U16 desc[UR8][R6.64], R9 ;  /* 0x0000000906005986 */ /* 0x0003e2000c101508 */
[----:B------:R-:W-:Y:S01]  /*a7970*/  ISETP.LT.AND P5, PT, R61, UR48, !P2 ;  /* 0x000000303d007c0c */ /* 0x000fe2000d7a1270 */
[----:B------:R-:W-:Y:S01]  /*a7980*/  IMAD.WIDE R10, R13, 0x2, R44 ;  /* 0x000000020d0a7825 */ /* 0x000fe200078e022c */
[----:B------:R-:W-:Y:S02]  /*a7990*/  ISETP.LT.AND P2, PT, R60, UR34, !P2 ;  /* 0x000000223c007c0c */ /* 0x000fe4000d741270 */
        /* <DEDUP_REMOVED lines=9> */
[----:B------:R-:W-:-:S02]  /*a7a30*/  VIADD R12, R35, 0x78 ;  /* 0x00000078230c7836 */ /* 0x000fc40000000000 */
[----:B----4-:R-:W-:Y:S01]  /*a7a40*/  VIADD R17, R13, UR25 ;  /* 0x000000190d117c36 */ /* 0x010fe20008000000 */
[----:B------:R-:W4:Y:S01]  /*a7a50*/  LDCU UR25, c[0x0][0x398] ;  /* 0x00007300ff1977ac */ /* 0x000f220008000800 */
[----:B-1----:R-:W-:Y:S01]  /*a7a60*/  PRMT R9, R23, 0x7632, R9 ;  /* 0x0000763217097816 */ /* 0x002fe20000000009 */
[----:B0-----:R-:W-:Y:S01]  /*a7a70*/  IMAD.WIDE R4, R13, 0x2, R2 ;  /* 0x000000020d047825 */ /* 0x001fe200078e0202 */
[----:B------:R-:W-:Y:S01]  /*a7a80*/  ISETP.GE.AND P1, PT, R12, UR19, PT ;  /* 0x000000130c007c0c */ /* 0x000fe2000bf26270 */
[----:B------:R-:W0:Y:S03]  /*a7a90*/  LDCU UR19, c[0x0][0x398] ;  /* 0x00007300ff1377ac */ /* 0x000e260008000800 */
[----:B------:R-:W-:Y:S04]  /*a7aa0*/  @P5 STG.E.U16 desc[UR8][R4.64], R23 ;  /* 0x0000001704005986 */ /* 0x000fe8000c101508 */
[----:B------:R1:W-:Y:S01]  /*a7ab0*/  @P2 STG.E.U16 desc[UR8][R6.64], R9 ;  /* 0x0000000906002986 */ /* 0x0003e2000c101508 */
[----:B------:R-:W-:Y:S01]  /*a7ac0*/  ISETP.LT.AND P2, PT, R61, UR22, !P4 ;  /* 0x000000163d007c0c */ /* 0x000fe2000e741270 */
[----:B------:R-:W-:-:S02]  /*a7ad0*/  VIADD R12, R35, 0x79 ;  /* 0x00000079230c7836 */ /* 0x000fc40000000000 */
[----:B------:R-:W0:Y:S01]  /*a7ae0*/  LDS.128 R4, [R0] ;  /* 0x0000000000047984 */ /* 0x000e220000000c00 */
[----:B------:R-:W-:Y:S01]  /*a7af0*/  ISETP.LT.AND P4, PT, R60, UR40, !P4 ;  /* 0x000000283c007c0c */ /* 0x000fe2000e781270 */
[----:B------:R-:W-:Y:S01]  /*a7b00*/  IMAD.WIDE R10, R17, 0x2, R44 ;  /* 0x00000002110a7825 */ /* 0x000fe200078e022c */
[----:B------:R-:W-:Y:S01]  /*a7b10*/  PRMT R13, R27, 0x7632, R13 ;  /* 0x000076321b0d7816 */ /* 0x000fe2000000000d */
[----:B------:R-:W0:Y:S02]  /*a7b20*/  LDCU UR22, c[0x0][0x398] ;  /* 0x00007300ff1677ac */ /* 0x000e240008000800 */
[C---:B-1----:R-:W-:Y:S01]  /*a7b30*/  IMAD.WIDE R8, R17.reuse, 0x2, R48 ;  /* 0x0000000211087825 */ /* 0x042fe200078e0230 */
[----:B------:R-:W-:Y:S01]  /*a7b40*/  ISETP.GE.AND P5, PT, R12, UR17, PT ;  /* 0x000000110c007c0c */ /* 0x000fe2000bfa6270 */
[----:B------:R-:W1:Y:S03]  /*a7b50*/  LDCU UR17, c[0x0][0x3b8] ;  /* 0x00007700ff1177ac */ /* 0x000e660008000800 */
[----:B------:R2:W-:Y:S01]  /*a7b60*/  @P3 STG.E.U16 desc[UR8][R8.64], R27 ;  /* 0x0000001b08003986 */ /* 0x0005e2000c101508 */
[----:B------:R-:W-:Y:S01]  /*a7b70*/  ISETP.LT.AND P3, PT, R58, UR29, !P1 ;  /* 0x0000001d3a007c0c */ /* 0x000fe2000cf61270 */
[----:B------:R-:W-:-:S02]  /*a7b80*/  IMAD.WIDE R14, R17, 0x2, R46 ;  /* 0x00000002110e7825 */ /* 0x000fc400078e022e */
[----:B------:R1:W-:Y:S01]  /*a7b90*/  @P6 STG.E.U16 desc[UR8][R10.64], R13 ;  /* 0x0000000d0a006986 */ /* 0x0003e2000c101508 */
[----:B------:R-:W-:Y:S01]  /*a7ba0*/  ISETP.LT.AND P6, PT, R59, UR20, !P1 ;  /* 0x000000143b007c0c */ /* 0x000fe2000cfc1270 */
[----:B------:R-:W-:Y:S01]  /*a7bb0*/  VIADD R16, R35, 0x7a ;  /* 0x0000007a23107836 */ /* 0x000fe20000000000 */
[----:B------:R-:W0:Y:S01]  /*a7bc0*/  LDCU UR20, c[0x0][0x398] ;  /* 0x00007300ff1477ac */ /* 0x000e220008000800 */
[----:B--2---:R-:W-:Y:S01]  /*a7bd0*/  PRMT R9, R31, 0x7632, R9 ;  /* 0x000076321f097816 */ /* 0x004fe20000000009 */
[----:B-1----:R-:W-:-:S04]  /*a7be0*/  IMAD.WIDE R12, R17, 0x2, R2 ;  /* 0x00000002110c7825 */ /* 0x002fc800078e0202 */
[----:B------:R-:W-:Y:S01]  /*a7bf0*/  VIADD R17, R17, UR4 ;  /* 0x0000000411117c36 */ /* 0x000fe20008000000 */
[----:B------:R1:W-:Y:S01]  /*a7c00*/  @P2 STG.E.U16 desc[UR8][R12.64], R31 ;  /* 0x0000001f0c002986 */ /* 0x0003e2000c101508 */
[----:B------:R-:W-:Y:S01]  /*a7c10*/  VIADD R0, R35, 0x7b ;  /* 0x0000007b23007836 */ /* 0x000fe20000000000 */
[----:B------:R-:W2:Y:S02]  /*a7c20*/  LDCU UR4, c[0x0][0x3b8] ;  /* 0x00007700ff0477ac */ /* 0x000ea40008000800 */
[----:B------:R0:W-:Y:S01]  /*a7c30*/  @P4 STG.E.U16 desc[UR8][R14.64], R9 ;  /* 0x000000090e004986 */ /* 0x0001e2000c101508 */
[----:B------:R-:W-:Y:S01]  /*a7c40*/  ISETP.LT.AND P4, PT, R61, UR32, !P1 ;  /* 0x000000203d007c0c */ /* 0x000fe2000cf81270 */
[C---:B------:R-:W-:Y:S01]  /*a7c50*/  IMAD.WIDE R10, R17.reuse, 0x2, R44 ;  /* 0x00000002110a7825 */ /* 0x040fe200078e022c */
[----:B------:R-:W-:Y:S01]  /*a7c60*/  ISETP.LT.AND P1, PT, R60, UR27, !P1 ;  /* 0x0000001b3c007c0c */ /* 0x000fe2000cf21270 */
[----:B------:R-:W2:Y:S01]  /*a7c70*/  LDCU UR27, c[0x0][0x398] ;  /* 0x00007300ff1b77ac */ /* 0x000ea20008000800 */
[----:B-1----:R-:W-:Y:S01]  /*a7c80*/  PRMT R13, R32, 0x7632, R13 ;  /* 0x00007632200d7816 */ /* 0x002fe2000000000d */
[----:B0-----:R-:W-:-:S05]  /*a7c90*/  IMAD.WIDE R8, R17, 0x2, R48 ;  /* 0x0000000211087825 */ /* 0x001fca00078e0230 */
[----:B------:R0:W-:Y:S01]  /*a7ca0*/  @P3 STG.E.U16 desc[UR8][R8.64], R32 ;  /* 0x0000002008003986 */ /* 0x0001e2000c101508 */
[----:B------:R-:W-:Y:S01]  /*a7cb0*/  ISETP.LT.AND P3, PT, R58, UR23, !P5 ;  /* 0x000000173a007c0c */ /* 0x000fe2000ef61270 */
[----:B------:R-:W-:Y:S02]  /*a7cc0*/  IMAD.WIDE R14, R17, 0x2, R46 ;  /* 0x00000002110e7825 */ /* 0x000fe400078e022e */
[----:B------:R1:W-:Y:S01]  /*a7cd0*/  @P6 STG.E.U16 desc[UR8][R10.64], R13 ;  /* 0x0000000d0a006986 */ /* 0x0003e2000c101508 */
[----:B------:R-:W-:Y:S02]  /*a7ce0*/  ISETP.LT.AND P6, PT, R59, UR21, !P5 ;  /* 0x000000153b007c0c */ /* 0x000fe4000efc1270 */
[----:B0-----:R-:W-:Y:S01]  /*a7cf0*/  PRMT R9, R36, 0x7632, R9 ;  /* 0x0000763224097816 */ /* 0x001fe20000000009 */
[----:B-1----:R-:W-:-:S04]  /*a7d00*/  IMAD.WIDE R12, R17, 0x2, R2 ;  /* 0x00000002110c7825 */ /* 0x002fc800078e0202 */
[----:B------:R-:W-:Y:S01]  /*a7d10*/  VIADD R17, R17, UR16 ;  /* 0x0000001011117c36 */ /* 0x000fe20008000000 */
[----:B------:R0:W-:Y:S01]  /*a7d20*/  @P4 STG.E.U16 desc[UR8][R12.64], R36 ;  /* 0x000000240c004986 */ /* 0x0001e2000c101508 */
[----:B------:R-:W-:Y:S01]  /*a7d30*/  ISETP.GE.AND P2, PT, R16, UR15, PT ;  /* 0x0000000f10007c0c */ /* 0x000fe2000bf46270 */
[----:B------:R-:W1:Y:S02]  /*a7d40*/  LDCU UR15, c[0x0][0x398] ;  /* 0x00007300ff0f77ac */ /* 0x000e640008000800 */
[----:B------:R2:W-:Y:S01]  /*a7d50*/  @P1 STG.E.U16 desc[UR8][R14.64], R9 ;  /* 0x000000090e001986 */ /* 0x0005e2000c101508 */
[----:B------:R-:W-:Y:S01]  /*a7d60*/  ISETP.LT.AND P1, PT, R61, UR24, !P5 ;  /* 0x000000183d007c0c */ /* 0x000fe2000ef21270 */
[C---:B------:R-:W-:Y:S01]  /*a7d70*/  IMAD.WIDE R10, R17.reuse, 0x2, R44 ;  /* 0x00000002110a7825 */ /* 0x040fe200078e022c */
[----:B------:R-:W-:Y:S01]  /*a7d80*/  ISETP.LT.AND P5, PT, R60, UR26, !P5 ;  /* 0x0000001a3c007c0c */ /* 0x000fe2000efa1270 */
[----:B------:R-:W1:Y:S01]  /*a7d90*/  LDCU UR16, c[0x0][0x398] ;  /* 0x00007300ff1077ac */ /* 0x000e620008000800 */
[----:B0-----:R-:W-:Y:S01]  /*a7da0*/  PRMT R13, R40, 0x7632, R13 ;  /* 0x00007632280d7816 */ /* 0x001fe2000000000d */
[----:B--2---:R-:W-:-:S05]  /*a7db0*/  IMAD.WIDE R8, R17, 0x2, R48 ;  /* 0x0000000211087825 */ /* 0x004fca00078e0230 */
        /* <DEDUP_REMOVED lines=9> */
[C---:B--2---:R-:W-:Y:S01]  /*a7e50*/  IMAD.WIDE R12, R17.reuse, 0x2, R2 ;  /* 0x00000002110c7825 */ /* 0x044fe200078e0202 */
[----:B------:R-:W2:Y:S03]  /*a7e60*/  LDCU UR19, c[0x0][0x398] ;  /* 0x00007300ff1377ac */ /* 0x000ea60008000800 */
[----:B---3--:R-:W-:Y:S01]  /*a7e70*/  VIADD R17, R17, UR6 ;  /* 0x0000000611117c36 */ /* 0x008fe20008000000 */
[----:B------:R3:W-:Y:S01]  /*a7e80*/  @P1 STG.E.U16 desc[UR8][R12.64], R4 ;  /* 0x000000040c001986 */ /* 0x0007e2000c101508 */
[----:B------:R-:W0:Y:S03]  /*a7e90*/  LDCU UR6, c[0x0][0x3b8] ;  /* 0x00007700ff0677ac */ /* 0x000e260008000800 */
[----:B------:R1:W-:Y:S01]  /*a7ea0*/  @P5 STG.E.U16 desc[UR8][R14.64], R9 ;  /* 0x000000090e005986 */ /* 0x0003e2000c101508 */
[----:B------:R-:W-:Y:S01]  /*a7eb0*/  ISETP.LT.AND P5, PT, R61, UR30, !P2 ;  /* 0x0000001e3d007c0c */ /* 0x000fe2000d7a1270 */
[----:B------:R-:W-:Y:S01]  /*a7ec0*/  IMAD.WIDE R10, R17, 0x2, R44 ;  /* 0x00000002110a7825 */ /* 0x000fe200078e022c */
[----:B---3--:R-:W-:-:S03]  /*a7ed0*/  PRMT R13, R33, 0x7632, R13 ;  /* 0x00007632210d7816 */ /* 0x008fc6000000000d */
[----:B-1----:R-:W-:Y:S01]  /*a7ee0*/  IMAD.WIDE R8, R17, 0x2, R48 ;  /* 0x0000000211087825 */ /* 0x002fe200078e0230 */
[----:B------:R-:W-:Y:S01]  /*a7ef0*/  ISETP.GE.AND P1, PT, R0, UR11, PT ;  /* 0x0000000b00007c0c */ /* 0x000fe2000bf26270 */
[----:B------:R-:W1:Y:S03]  /*a7f00*/  LDCU UR11, c[0x0][0x398] ;  /* 0x00007300ff0b77ac */ /* 0x000e660008000800 */
[----:B------:R-:W-:Y:S01]  /*a7f10*/  @P3 STG.E.U16 desc[UR8][R8.64], R33 ;  /* 0x0000002108003986 */ /* 0x000fe2000c101508 */
[----:B------:R-:W-:-:S03]  /*a7f20*/  VIADD R0, R35, 0x7d ;  /* 0x0000007d23007836 */ /* 0x000fc60000000000 */
[----:B------:R3:W-:Y:S02]  /*a7f30*/  @P6 STG.E.U16 desc[UR8][R10.64], R13 ;  /* 0x0000000d0a006986 */ /* 0x0007e4000c101508 */
[----:B---3--:R-:W-:-:S05]  /*a7f40*/  IMAD.WIDE R12, R17, 0x2, R2 ;  /* 0x00000002110c7825 */ /* 0x008fca00078e0202 */
[----:B------:R3:W-:Y:S01]  /*a7f50*/  @P5 STG.E.U16 desc[UR8][R12.64], R37 ;  /* 0x000000250c005986 */ /* 0x0007e2000c101508 */
[----:B------:R-:W-:Y:S01]  /*a7f60*/  ISETP.GE.AND P5, PT, R0, UR7, PT ;  /* 0x0000000700007c0c */ /* 0x000fe2000bfa6270 */
[----:B------:R-:W-:Y:S01]  /*a7f70*/  VIADD R0, R35, 0x7e ;  /* 0x0000007e23007836 */ /* 0x000fe20000000000 */
[----:B----4-:R-:W-:Y:S01]  /*a7f80*/  ISETP.LT.AND P2, PT, R60, UR25, !P2 ;  /* 0x000000193c007c0c */ /* 0x010fe2000d741270 */
[----:B------:R-:W4:Y:S01]  /*a7f90*/  LDL.LU R35, [R1+0x2f70] ;  /* 0x002f700001237983 */ /* 0x000f220000300800 */
[----:B------:R-:W-:Y:S01]  /*a7fa0*/  ISETP.LT.AND P3, PT, R58, UR22, !P4 ;  /* 0x000000163a007c0c */ /* 0x000fe2000e761270 */
[----:B------:R-:W-:Y:S01]  /*a7fb0*/  IMAD.WIDE R14, R17, 0x2, R46 ;  /* 0x00000002110e7825 */ /* 0x000fe200078e022e */
[----:B------:R-:W-:Y:S01]  /*a7fc0*/  PRMT R4, R37, 0x7632, R4 ;  /* 0x0000763225047816 */ /* 0x000fe20000000004 */
[----:B------:R-:W1:Y:S01]  /*a7fd0*/  LDCU UR7, c[0x0][0x398] ;  /* 0x00007300ff0777ac */ /* 0x000e620008000800 */
[----:B------:R-:W-:Y:S01]  /*a7fe0*/  ISETP.LT.AND P6, PT, R59, UR15, !P4 ;  /* 0x0000000f3b007c0c */ /* 0x000fe2000e7c1270 */
[----:B------:R-:W-:Y:S01]  /*a7ff0*/  VIADD R17, R17, UR17 ;  /* 0x0000001111117c36 */ /* 0x000fe20008000000 */
[----:B---3--:R-:W-:Y:S01]  /*a8000*/  PRMT R13, R41, 0x7632, R13 ;  /* 0x00007632290d7816 */ /* 0x008fe2000000000d */
[----:B------:R-:W3:Y:S02]  /*a8010*/  LDCU UR15, c[0x0][0x398] ;  /* 0x00007300ff0f77ac */ /* 0x000ee40008000800 */
[----:B------:R-:W-:-:S02]  /*a8020*/  IMAD.WIDE R8, R17, 0x2, R48 ;  /* 0x0000000211087825 */ /* 0x000fc400078e0230 */
[----:B------:R1:W-:Y:S01]  /*a8030*/  @P2 STG.E.U16 desc[UR8][R14.64], R4 ;  /* 0x000000040e002986 */ /* 0x0003e2000c101508 */
[----:B------:R-:W-:Y:S01]  /*a8040*/  ISETP.LT.AND P2, PT, R61, UR20, !P4 ;  /* 0x000000143d007c0c */ /* 0x000fe2000e741270 */
[C---:B------:R-:W-:Y:S01]  /*a8050*/  IMAD.WIDE R10, R17.reuse, 0x2, R44 ;  /* 0x00000002110a7825 */ /* 0x040fe200078e022c */
[----:B------:R-:W-:Y:S01]  /*a8060*/  ISETP.LT.AND P4, PT, R60, UR27, !P4 ;  /* 0x0000001b3c007c0c */ /* 0x000fe2000e781270 */
[----:B------:R2:W-:Y:S01]  /*a8070*/  @P3 STG.E.U16 desc[UR8][R8.64], R41 ;  /* 0x0000002908003986 */ /* 0x0005e2000c101508 */
[----:B------:R-:W3:Y:S03]  /*a8080*/  LDCU UR17, c[0x0][0x398] ;  /* 0x00007300ff1177ac */ /* 0x000ee60008000800 */
[----:B------:R3:W-:Y:S01]  /*a8090*/  @P6 STG.E.U16 desc[UR8][R10.64], R13 ;  /* 0x0000000d0a006986 */ /* 0x0007e2000c101508 */
[----:B0-----:R-:W-:Y:S01]  /*a80a0*/  ISETP.LT.AND P6, PT, R58, UR13, !P1 ;  /* 0x0000000d3a007c0c */ /* 0x001fe2000cfc1270 */
[----:B------:R-:W0:Y:S01]  /*a80b0*/  LDCU UR13, c[0x0][0x398] ;  /* 0x00007300ff0d77ac */ /* 0x000e220008000800 */
[----:B-1----:R-:W-:Y:S01]  /*a80c0*/  IMAD.WIDE R14, R17, 0x2, R46 ;  /* 0x00000002110e7825 */ /* 0x002fe200078e022e */
[----:B--2---:R-:W-:-:S03]  /*a80d0*/  PRMT R9, R5, 0x7632, R9 ;  /* 0x0000763205097816 */ /* 0x004fc60000000009 */
[----:B---3--:R-:W-:-:S04]  /*a80e0*/  IMAD.WIDE R12, R17, 0x2, R2 ;  /* 0x00000002110c7825 */ /* 0x008fc800078e0202 */
[----:B------:R-:W-:Y:S01]  /*a80f0*/  VIADD R17, R17, UR4 ;  /* 0x0000000411117c36 */ /* 0x000fe20008000000 */
[----:B------:R-:W-:Y:S01]  /*a8100*/  @P2 STG.E.U16 desc[UR8][R12.64], R5 ;  /* 0x000000050c002986 */ /* 0x000fe2000c101508 */
[----:B------:R-:W-:Y:S01]  /*a8110*/  ISETP.LT.AND P2, PT, R59, UR16, !P1 ;  /* 0x000000103b007c0c */ /* 0x000fe2000cf41270 */
[----:B------:R-:W1:Y:S02]  /*a8120*/  LDCU UR4, c[0x0][0x3b8] ;  /* 0x00007700ff0477ac */ /* 0x000e640008000800 */
[----:B------:R2:W-:Y:S01]  /*a8130*/  @P4 STG.E.U16 desc[UR8][R14.64], R9 ;  /* 0x000000090e004986 */ /* 0x0005e2000c101508 */
[----:B------:R-:W-:Y:S02]  /*a8140*/  ISETP.LT.AND P4, PT, R61, UR11, !P1 ;  /* 0x0000000b3d007c0c */ /* 0x000fe4000cf81270 */
[----:B------:R-:W-:Y:S01]  /*a8150*/  ISETP.GE.AND P3, PT, R0, UR5, PT ;  /* 0x0000000500007c0c */ /* 0x000fe2000bf66270 */
[----:B------:R-:W3:Y:S01]  /*a8160*/  LDCU UR5, c[0x0][0x398] ;  /* 0x00007300ff0577ac */ /* 0x000ee20008000800 */
[----:B------:R-:W-:Y:S01]  /*a8170*/  ISETP.LT.AND P1, PT, R60, UR19, !P1 ;  /* 0x000000133c007c0c */ /* 0x000fe2000cf21270 */
[C---:B--2---:R-:W-:Y:S01]  /*a8180*/  IMAD.WIDE R8, R17.reuse, 0x2, R48 ;  /* 0x0000000211087825 */ /* 0x044fe200078e0230 */
[----:B------:R-:W-:Y:S01]  /*a8190*/  PRMT R0, R34, 0x7632, R0 ;  /* 0x0000763222007816 */ /* 0x000fe20000000000 */
[----:B------:R-:W2:Y:S02]  /*a81a0*/  LDCU UR11, c[0x0][0x398] ;  /* 0x00007300ff0b77ac */ /* 0x000ea40008000800 */
[C---:B------:R-:W-:Y:S01]  /*a81b0*/  IMAD.WIDE R4, R17.reuse, 0x2, R44 ;  /* 0x0000000211047825 */ /* 0x040fe200078e022c */
[----:B------:R0:W-:Y:S01]  /*a81c0*/  @P6 STG.E.U16 desc[UR8][R8.64], R34 ;  /* 0x0000002208006986 */ /* 0x0001e2000c101508 */
[----:B------:R-:W-:Y:S01]  /*a81d0*/  ISETP.LT.AND P6, PT, R58, UR7, !P5 ;  /* 0x000000073a007c0c */ /* 0x000fe2000efc1270 */
[----:B------:R-:W1:Y:S01]  /*a81e0*/  LDCU UR7, c[0x0][0x398] ;  /* 0x00007300ff0777ac */ /* 0x000e620008000800 */
[C---:B------:R-:W-:Y:S01]  /*a81f0*/  IMAD.WIDE R10, R17.reuse, 0x2, R2 ;  /* 0x00000002110a7825 */ /* 0x040fe200078e0202 */
[----:B------:R1:W-:Y:S03]  /*a8200*/  @P2 STG.E.U16 desc[UR8][R4.64], R0 ;  /* 0x0000000004002986 */ /* 0x0003e6000c101508 */
[----:B------:R-:W-:Y:S01]  /*a8210*/  IMAD.WIDE R12, R17, 0x2, R46 ;  /* 0x00000002110c7825 */ /* 0x000fe200078e022e */
[----:B------:R-:W-:Y:S01]  /*a8220*/  @P4 STG.E.U16 desc[UR8][R10.64], R38 ;  /* 0x000000260a004986 */ /* 0x000fe2000c101508 */
[----:B0-----:R-:W-:-:S02]  /*a8230*/  PRMT R9, R38, 0x7632, R9 ;  /* 0x0000763226097816 */ /* 0x001fc40000000009 */
[----:B------:R-:W-:Y:S01]  /*a8240*/  VIADD R17, R17, UR6 ;  /* 0x0000000611117c36 */ /* 0x000fe20008000000 */
[----:B------:R-:W-:Y:S01]  /*a8250*/  ISETP.LT.AND P4, PT, R59, UR15, !P5 ;  /* 0x0000000f3b007c0c */ /* 0x000fe2000ef81270 */
[----:B------:R-:W0:Y:S01]  /*a8260*/  LDCU UR6, c[0x0][0x398] ;  /* 0x00007300ff0677ac */ /* 0x000e220008000800 */
[----:B------:R2:W-:Y:S01]  /*a8270*/  @P1 STG.E.U16 desc[UR8][R12.64], R9 ;  /* 0x000000090c001986 */ /* 0x0005e2000c101508 */
[----:B---3--:R-:W-:Y:S01]  /*a8280*/  ISETP.LT.AND P1, PT, R58, UR5, !P3 ;  /* 0x000000053a007c0c */ /* 0x008fe2000df21270 */
[----:B------:R-:W3:Y:S01]  /*a8290*/  LDCU UR5, c[0x0][0x3b8] ;  /* 0x00007700ff0577ac */ /* 0x000ee20008000800 */
[----:B-1----:R-:W-:Y:S01]  /*a82a0*/  PRMT R0, R42, 0x7632, R0 ;  /* 0x000076322a007816 */ /* 0x002fe20000000000 */
[----:B--2---:R-:W-:-:S05]  /*a82b0*/  IMAD.WIDE R8, R17, 0x2, R48 ;  /* 0x0000000211087825 */ /* 0x004fca00078e0230 */
[----:B------:R-:W-:Y:S01]  /*a82c0*/  @P6 STG.E.U16 desc[UR8][R8.64], R42 ;  /* 0x0000002a08006986 */ /* 0x000fe2000c101508 */
[----:B------:R-:W-:Y:S02]  /*a82d0*/  ISETP.LT.AND P6, PT, R61, UR17, !P5 ;  /* 0x000000113d007c0c */ /* 0x000fe4000efc1270 */
[----:B------:R-:W-:Y:S01]  /*a82e0*/  ISETP.LT.AND P5, PT, R60, UR13, !P5 ;  /* 0x0000000d3c007c0c */ /* 0x000fe2000efa1270 */
[----:B------:R-:W-:-:S04]  /*a82f0*/  IMAD.WIDE R4, R17, 0x2, R44 ;  /* 0x0000000211047825 */ /* 0x000fc800078e022c */
[C---:B------:R-:W-:Y:S01]  /*a8300*/  IMAD.WIDE R10, R17.reuse, 0x2, R2 ;  /* 0x00000002110a7825 */ /* 0x040fe200078e0202 */
[----:B------:R1:W-:Y:S03]  /*a8310*/  @P4 STG.E.U16 desc[UR8][R4.64], R0 ;  /* 0x0000000004004986 */ /* 0x0003e6000c101508 */
[C---:B------:R-:W-:Y:S02]  /*a8320*/  VIADD R15, R17.reuse, UR4 ;  /* 0x00000004110f7c36 */ /* 0x040fe40008000000 */
[----:B------:R-:W-:Y:S01]  /*a8330*/  IMAD.WIDE R12, R17, 0x2, R46 ;  /* 0x00000002110c7825 */ /* 0x000fe200078e022e */
[----:B------:R2:W-:Y:S01]  /*a8340*/  @P6 STG.E.U16 desc[UR8][R10.64], R6 ;  /* 0x000000060a006986 */ /* 0x0005e2000c101508 */
[----:B------:R-:W-:Y:S02]  /*a8350*/  ISETP.LT.AND P6, PT, R59, UR7, !P3 ;  /* 0x000000073b007c0c */ /* 0x000fe4000dfc1270 */
[----:B-1----:R-:W-:Y:S01]  /*a8360*/  PRMT R5, R6, 0x7632, R5 ;  /* 0x0000763206057816 */ /* 0x002fe20000000005 */
[----:B------:R-:W-:Y:S01]  /*a8370*/  IMAD.WIDE R8, R15, 0x2, R48 ;  /* 0x000000020f087825 */ /* 0x000fe200078e0230 */
[----:B------:R-:W-:-:S03]  /*a8380*/  ISETP.LT.AND P2, PT, R58, UR12, !P0 ;  /* 0x0000000c3a007c0c */ /* 0x000fc6000c741270 */
[----:B------:R1:W-:Y:S01]  /*a8390*/  @P5 STG.E.U16 desc[UR8][R12.64], R5 ;  /* 0x000000050c005986 */ /* 0x0003e2000c101508 */
[----:B0-----:R-:W-:Y:S02]  /*a83a0*/  ISETP.LT.AND P5, PT, R61, UR6, !P3 ;  /* 0x000000063d007c0c */ /* 0x001fe4000dfa1270 */
[----:B------:R-:W-:Y:S02]  /*a83b0*/  ISETP.LT.AND P3, PT, R60, UR11, !P3 ;  /* 0x0000000b3c007c0c */ /* 0x000fe4000df61270 */
[----:B------:R-:W-:Y:S01]  /*a83c0*/  ISETP.LT.AND P4, PT, R59, UR18, !P0 ;  /* 0x000000123b007c0c */ /* 0x000fe2000c781270 */
[----:B---3--:R-:W-:Y:S01]  /*a83d0*/  VIADD R17, R15, UR5 ;  /* 0x000000050f117c36 */ /* 0x008fe20008000000 */
[----:B--2---:R-:W-:Y:S01]  /*a83e0*/  PRMT R6, R39, 0x7632, R6 ;  /* 0x0000763227067816 */ /* 0x004fe20000000006 */
[----:B------:R-:W-:-:S04]  /*a83f0*/  IMAD.WIDE R10, R15, 0x2, R2 ;  /* 0x000000020f0a7825 */ /* 0x000fc800078e0202 */
[----:B-1----:R-:W-:Y:S01]  /*a8400*/  IMAD.WIDE R4, R15, 0x2, R44 ;  /* 0x000000020f047825 */ /* 0x002fe200078e022c */
[----:B------:R-:W-:-:S03]  /*a8410*/  PRMT R22, R43, 0x7632, R22 ;  /* 0x000076322b167816 */ /* 0x000fc60000000016 */
[----:B------:R-:W-:-:S04]  /*a8420*/  IMAD.WIDE R14, R15, 0x2, R46 ;  /* 0x000000020f0e7825 */ /* 0x000fc800078e022e */
[----:B------:R-:W-:-:S04]  /*a8430*/  IMAD.WIDE R48, R17, 0x2, R48 ;  /* 0x0000000211307825 */ /* 0x000fc800078e0230 */
[----:B------:R-:W-:-:S04]  /*a8440*/  IMAD.WIDE R44, R17, 0x2, R44 ;  /* 0x00000002112c7825 */ /* 0x000fc800078e022c */
[----:B------:R-:W-:-:S04]  /*a8450*/  IMAD.WIDE R2, R17, 0x2, R2 ;  /* 0x0000000211027825 */ /* 0x000fc800078e0202 */
[----:B------:R-:W-:Y:S01]  /*a8460*/  IMAD.WIDE R46, R17, 0x2, R46 ;  /* 0x00000002112e7825 */ /* 0x000fe200078e022e */
[----:B----4-:R0:W-:Y:S01]  /*a8470*/  @P1 STG.E.U16 desc[UR8][R8.64], R35 ;  /* 0x0000002308001986 */ /* 0x0101e2000c101508 */
[----:B------:R-:W-:Y:S02]  /*a8480*/  ISETP.LT.AND P1, PT, R61, UR14, !P0 ;  /* 0x0000000e3d007c0c */ /* 0x000fe4000c721270 */
[----:B------:R-:W-:Y:S02]  /*a8490*/  ISETP.LT.AND P0, PT, R60, UR10, !P0 ;  /* 0x0000000a3c007c0c */ /* 0x000fe4000c701270 */
[----:B------:R-:W-:-:S05]  /*a84a0*/  PRMT R0, R35, 0x7632, R0 ;  /* 0x0000763223007816 */ /* 0x000fca0000000000 */
[----:B------:R0:W-:Y:S04]  /*a84b0*/  @P6 STG.E.U16 desc[UR8][R4.64], R0 ;  /* 0x0000000004006986 */ /* 0x0001e8000c101508 */
[----:B------:R0:W-:Y:S04]  /*a84c0*/  @P5 STG.E.U16 desc[UR8][R10.64], R39 ;  /* 0x000000270a005986 */ /* 0x0001e8000c101508 */
[----:B------:R0:W-:Y:S04]  /*a84d0*/  @P3 STG.E.U16 desc[UR8][R14.64], R6 ;  /* 0x000000060e003986 */ /* 0x0001e8000c101508 */
[----:B------:R0:W-:Y:S04]  /*a84e0*/  @P2 STG.E.U16 desc[UR8][R48.64], R43 ;  /* 0x0000002b30002986 */ /* 0x0001e8000c101508 */
[----:B------:R0:W-:Y:S04]  /*a84f0*/  @P4 STG.E.U16 desc[UR8][R44.64], R22 ;  /* 0x000000162c004986 */ /* 0x0001e8000c101508 */
[----:B------:R0:W-:Y:S01]  /*a8500*/  @P1 STG.E.U16 desc[UR8][R2.64], R7 ;  /* 0x0000000702001986 */ /* 0x0001e2000c101508 */
[----:B------:R-:W-:Y:S05]  /*a8510*/  @!P0 EXIT ;  /* 0x000000000000894d */ /* 0x000fea0003800000 */
[----:B------:R-:W-:-:S05]  /*a8520*/  PRMT R23, R7, 0x7632, R23 ;  /* 0x0000763207177816 */ /* 0x000fca0000000017 */
[----:B------:R-:W-:Y:S01]  /*a8530*/  STG.E.U16 desc[UR8][R46.64], R23 ;  /* 0x000000172e007986 */ /* 0x000fe2000c101508 */
[----:B------:R-:W-:Y:S05]  /*a8540*/  EXIT ;  /* 0x000000000000794d */ /* 0x000fea0003800000 */
.L_x_2:
[----:B------:R-:W-:-:S00]  /*a8550*/  BRA `(.L_x_2) ;  /* 0xfffffffc00fc7947 */ /* 0x000fc0000383ffff */
[----:B------:R-:W-:-:S00]  /*a8560*/  NOP ;  /* 0x0000000000007918 */ /* 0x000fc00000000000 */
        /* <DEDUP_REMOVED lines=9> */
.L_x_3:


//--------------------- .nv.shared.matmul_kernel  --------------------------
	.section	.nv.shared.matmul_kernel,"aw",@nobits
	.sectionflags	@""
	.align	16
	.zero		1024


//--------------------- .nv.shared.reserved.0     --------------------------
	.section	.nv.shared.reserved.0,"aw",@nobits
	.weak		__nv_reservedSMEM_offset_0_alias
	.size		__nv_reservedSMEM_offset_0_alias, 0, 64
	.other		__nv_reservedSMEM_offset_0_alias,@"STO_CUDA_RESERVED_SHARED STV_DEFAULT"
__nv_reservedSMEM_offset_0_alias:
	.zero		0
	.zero		64


//--------------------- .nv.constant0.matmul_kernel --------------------------
	.section	.nv.constant0.matmul_kernel,"a",@progbits
	.sectionflags	@""
	.align	4
.nv.constant0.matmul_kernel:
	.zero		976


//--------------------- SYMBOLS --------------------------

	.type		.nv.reservedSmem.offset0,@object
	.size		.nv.reservedSmem.offset0,0x4
	.type		.nv.reservedSmem.cap,@object
	.size		.nv.reservedSmem.cap,0x4
